//
// Generated by NVIDIA NVVM Compiler
//
// Compiler Build ID: CL-36424714
// Cuda compilation tools, release 13.0, V13.0.88
// Based on NVVM 20.0.0
//

.version 9.0
.target sm_100
.address_size 64

	// .globl	_Z6kerneliiPKfS0_S0_S0_S0_S0_S0_S0_S0_PKiS2_S2_S2_PfS3_jjjjj
// _ZZ6kerneliiPKfS0_S0_S0_S0_S0_S0_S0_S0_PKiS2_S2_S2_PfS3_jjjjjE4smem has been demoted

.visible .entry _Z6kerneliiPKfS0_S0_S0_S0_S0_S0_S0_S0_PKiS2_S2_S2_PfS3_jjjjj(
	.param .u32 _Z6kerneliiPKfS0_S0_S0_S0_S0_S0_S0_S0_PKiS2_S2_S2_PfS3_jjjjj_param_0,
	.param .u32 _Z6kerneliiPKfS0_S0_S0_S0_S0_S0_S0_S0_PKiS2_S2_S2_PfS3_jjjjj_param_1,
	.param .u64 .ptr .align 1 _Z6kerneliiPKfS0_S0_S0_S0_S0_S0_S0_S0_PKiS2_S2_S2_PfS3_jjjjj_param_2,
	.param .u64 .ptr .align 1 _Z6kerneliiPKfS0_S0_S0_S0_S0_S0_S0_S0_PKiS2_S2_S2_PfS3_jjjjj_param_3,
	.param .u64 .ptr .align 1 _Z6kerneliiPKfS0_S0_S0_S0_S0_S0_S0_S0_PKiS2_S2_S2_PfS3_jjjjj_param_4,
	.param .u64 .ptr .align 1 _Z6kerneliiPKfS0_S0_S0_S0_S0_S0_S0_S0_PKiS2_S2_S2_PfS3_jjjjj_param_5,
	.param .u64 .ptr .align 1 _Z6kerneliiPKfS0_S0_S0_S0_S0_S0_S0_S0_PKiS2_S2_S2_PfS3_jjjjj_param_6,
	.param .u64 .ptr .align 1 _Z6kerneliiPKfS0_S0_S0_S0_S0_S0_S0_S0_PKiS2_S2_S2_PfS3_jjjjj_param_7,
	.param .u64 .ptr .align 1 _Z6kerneliiPKfS0_S0_S0_S0_S0_S0_S0_S0_PKiS2_S2_S2_PfS3_jjjjj_param_8,
	.param .u64 .ptr .align 1 _Z6kerneliiPKfS0_S0_S0_S0_S0_S0_S0_S0_PKiS2_S2_S2_PfS3_jjjjj_param_9,
	.param .u64 .ptr .align 1 _Z6kerneliiPKfS0_S0_S0_S0_S0_S0_S0_S0_PKiS2_S2_S2_PfS3_jjjjj_param_10,
	.param .u64 .ptr .align 1 _Z6kerneliiPKfS0_S0_S0_S0_S0_S0_S0_S0_PKiS2_S2_S2_PfS3_jjjjj_param_11,
	.param .u64 .ptr .align 1 _Z6kerneliiPKfS0_S0_S0_S0_S0_S0_S0_S0_PKiS2_S2_S2_PfS3_jjjjj_param_12,
	.param .u64 .ptr .align 1 _Z6kerneliiPKfS0_S0_S0_S0_S0_S0_S0_S0_PKiS2_S2_S2_PfS3_jjjjj_param_13,
	.param .u64 .ptr .align 1 _Z6kerneliiPKfS0_S0_S0_S0_S0_S0_S0_S0_PKiS2_S2_S2_PfS3_jjjjj_param_14,
	.param .u64 .ptr .align 1 _Z6kerneliiPKfS0_S0_S0_S0_S0_S0_S0_S0_PKiS2_S2_S2_PfS3_jjjjj_param_15,
	.param .u64 .ptr .align 1 _Z6kerneliiPKfS0_S0_S0_S0_S0_S0_S0_S0_PKiS2_S2_S2_PfS3_jjjjj_param_16,
	.param .u32 _Z6kerneliiPKfS0_S0_S0_S0_S0_S0_S0_S0_PKiS2_S2_S2_PfS3_jjjjj_param_17,
	.param .u32 _Z6kerneliiPKfS0_S0_S0_S0_S0_S0_S0_S0_PKiS2_S2_S2_PfS3_jjjjj_param_18,
	.param .u32 _Z6kerneliiPKfS0_S0_S0_S0_S0_S0_S0_S0_PKiS2_S2_S2_PfS3_jjjjj_param_19,
	.param .u32 _Z6kerneliiPKfS0_S0_S0_S0_S0_S0_S0_S0_PKiS2_S2_S2_PfS3_jjjjj_param_20,
	.param .u32 _Z6kerneliiPKfS0_S0_S0_S0_S0_S0_S0_S0_PKiS2_S2_S2_PfS3_jjjjj_param_21
)
.maxntid 256
.minnctapersm 2
{
	.reg .pred 	%p<457>;
	.reg .b16 	%rs<86>;
	.reg .b32 	%r<1537>;
	.reg .b32 	%f<9519>;
	.reg .b64 	%rd<797>;
	// demoted variable
	.shared .align 32768 .b8 _ZZ6kerneliiPKfS0_S0_S0_S0_S0_S0_S0_S0_PKiS2_S2_S2_PfS3_jjjjjE4smem[43008];
	ld.param.u32 	%r256, [_Z6kerneliiPKfS0_S0_S0_S0_S0_S0_S0_S0_PKiS2_S2_S2_PfS3_jjjjj_param_0];
	ld.param.u64 	%rd21, [_Z6kerneliiPKfS0_S0_S0_S0_S0_S0_S0_S0_PKiS2_S2_S2_PfS3_jjjjj_param_2];
	ld.param.u64 	%rd22, [_Z6kerneliiPKfS0_S0_S0_S0_S0_S0_S0_S0_PKiS2_S2_S2_PfS3_jjjjj_param_3];
	ld.param.u64 	%rd54, [_Z6kerneliiPKfS0_S0_S0_S0_S0_S0_S0_S0_PKiS2_S2_S2_PfS3_jjjjj_param_4];
	ld.param.u64 	%rd55, [_Z6kerneliiPKfS0_S0_S0_S0_S0_S0_S0_S0_PKiS2_S2_S2_PfS3_jjjjj_param_5];
	ld.param.u64 	%rd56, [_Z6kerneliiPKfS0_S0_S0_S0_S0_S0_S0_S0_PKiS2_S2_S2_PfS3_jjjjj_param_6];
	ld.param.u64 	%rd57, [_Z6kerneliiPKfS0_S0_S0_S0_S0_S0_S0_S0_PKiS2_S2_S2_PfS3_jjjjj_param_7];
	ld.param.u64 	%rd24, [_Z6kerneliiPKfS0_S0_S0_S0_S0_S0_S0_S0_PKiS2_S2_S2_PfS3_jjjjj_param_9];
	ld.param.u64 	%rd58, [_Z6kerneliiPKfS0_S0_S0_S0_S0_S0_S0_S0_PKiS2_S2_S2_PfS3_jjjjj_param_11];
	ld.param.u64 	%rd59, [_Z6kerneliiPKfS0_S0_S0_S0_S0_S0_S0_S0_PKiS2_S2_S2_PfS3_jjjjj_param_13];
	ld.param.u64 	%rd26, [_Z6kerneliiPKfS0_S0_S0_S0_S0_S0_S0_S0_PKiS2_S2_S2_PfS3_jjjjj_param_14];
	ld.param.u32 	%r258, [_Z6kerneliiPKfS0_S0_S0_S0_S0_S0_S0_S0_PKiS2_S2_S2_PfS3_jjjjj_param_17];
	ld.param.u32 	%r259, [_Z6kerneliiPKfS0_S0_S0_S0_S0_S0_S0_S0_PKiS2_S2_S2_PfS3_jjjjj_param_18];
	ld.param.u32 	%r260, [_Z6kerneliiPKfS0_S0_S0_S0_S0_S0_S0_S0_PKiS2_S2_S2_PfS3_jjjjj_param_19];
	ld.param.u32 	%r261, [_Z6kerneliiPKfS0_S0_S0_S0_S0_S0_S0_S0_PKiS2_S2_S2_PfS3_jjjjj_param_20];
	cvta.to.global.u64 	%rd1, %rd22;
	cvta.to.global.u64 	%rd2, %rd21;
	cvta.to.global.u64 	%rd60, %rd59;
	cvta.to.global.u64 	%rd61, %rd58;
	mov.u32 	%r305, %tid.x;
	and.b32  	%r307, %r305, 31;
	shr.u32 	%r308, %r305, 5;
	shr.u32 	%r309, %r305, 1;
	shr.u32 	%r310, %r305, 3;
	and.b32  	%r311, %r310, 2;
	and.b32  	%r312, %r305, 1;
	or.b32  	%r313, %r311, %r312;
	mov.u32 	%r314, %ctaid.y;
	shl.b32 	%r315, %r314, 7;
	and.b32  	%r316, %r309, 96;
	or.b32  	%r317, %r316, %r315;
	shl.b32 	%r318, %r313, 2;
	or.b32  	%r319, %r318, %r317;
	mov.u32 	%r320, %ctaid.x;
	shl.b32 	%r321, %r320, 6;
	and.b32  	%r322, %r305, 32;
	or.b32  	%r323, %r322, %r321;
	and.b32  	%r324, %r305, 14;
	or.b32  	%r325, %r323, %r324;
	mul.wide.u32 	%rd62, %r319, 4;
	add.s64 	%rd63, %rd61, %rd62;
	ld.global.u32 	%r1, [%rd63];
	ld.global.u32 	%r2, [%rd63+64];
	mul.wide.s32 	%rd64, %r325, 4;
	add.s64 	%rd65, %rd60, %rd64;
	ld.global.u32 	%r326, [%rd65];
	ld.global.u32 	%r4, [%rd65+64];
	and.b32  	%r327, %r309, 124;
	or.b32  	%r328, %r327, %r315;
	mul.lo.s32 	%r329, %r260, %r328;
	cvt.u64.u32 	%rd66, %r329;
	and.b32  	%r330, %r305, 7;
	cvt.u64.u32 	%rd67, %r330;
	add.s64 	%rd68, %rd66, %rd67;
	shl.b64 	%rd69, %rd68, 2;
	add.s64 	%rd40, %rd54, %rd69;
	add.s64 	%rd41, %rd55, %rd69;
	mul.lo.s32 	%r331, %r259, %r308;
	cvt.u64.u32 	%rd70, %r331;
	or.b32  	%r332, %r307, %r321;
	cvt.u64.u32 	%rd71, %r332;
	add.s64 	%rd72, %rd71, %rd70;
	shl.b64 	%rd73, %rd72, 2;
	add.s64 	%rd48, %rd56, %rd73;
	add.s64 	%rd49, %rd57, %rd73;
	mul.wide.u32 	%rd74, %r305, 4;
	add.s64 	%rd52, %rd24, %rd74;
	add.s64 	%rd53, %rd26, %rd74;
	mad.lo.s32 	%r333, %r330, 132, %r327;
	mul.wide.u32 	%rd75, %r333, 4;
	mov.u32 	%r334, _ZZ6kerneliiPKfS0_S0_S0_S0_S0_S0_S0_S0_PKiS2_S2_S2_PfS3_jjjjjE4smem;
	cvt.u64.u32 	%rd76, %r334;
	cvta.shared.u64 	%rd77, %rd76;
	add.s64 	%rd29, %rd77, %rd75;
	// begin inline asm
	{.reg .u64 u64addr;
 cvta.to.shared.u64 u64addr, %rd29;
 cvt.u32.u64 %r1392, u64addr;}

	// end inline asm
	add.s64 	%rd30, %rd29, 16384;
	// begin inline asm
	{.reg .u64 u64addr;
 cvta.to.shared.u64 u64addr, %rd30;
 cvt.u32.u64 %r1393, u64addr;}

	// end inline asm
	shl.b32 	%r335, %r305, 1;
	and.b32  	%r336, %r335, 448;
	or.b32  	%r337, %r336, %r307;
	mul.wide.u32 	%rd78, %r337, 4;
	add.s64 	%rd79, %rd77, 32768;
	add.s64 	%rd31, %rd79, %rd78;
	// begin inline asm
	{.reg .u64 u64addr;
 cvta.to.shared.u64 u64addr, %rd31;
 cvt.u32.u64 %r1391, u64addr;}

	// end inline asm
	add.s64 	%rd32, %rd31, 4096;
	// begin inline asm
	{.reg .u64 u64addr;
 cvta.to.shared.u64 u64addr, %rd32;
 cvt.u32.u64 %r1390, u64addr;}

	// end inline asm
	add.s64 	%rd39, %rd77, 40960;
	add.s64 	%rd33, %rd39, %rd74;
	// begin inline asm
	{.reg .u64 u64addr;
 cvta.to.shared.u64 u64addr, %rd33;
 cvt.u32.u64 %r267, u64addr;}

	// end inline asm
	add.s64 	%rd34, %rd33, 1024;
	// begin inline asm
	{.reg .u64 u64addr;
 cvta.to.shared.u64 u64addr, %rd34;
 cvt.u32.u64 %r268, u64addr;}

	// end inline asm
	or.b32  	%r338, %r318, %r316;
	mul.wide.u32 	%rd80, %r338, 4;
	add.s64 	%rd35, %rd77, %rd80;
	// begin inline asm
	{.reg .u64 u64addr;
 cvta.to.shared.u64 u64addr, %rd35;
 cvt.u32.u64 %r1481, u64addr;}

	// end inline asm
	add.s64 	%rd36, %rd35, 16384;
	// begin inline asm
	{.reg .u64 u64addr;
 cvta.to.shared.u64 u64addr, %rd36;
 cvt.u32.u64 %r1480, u64addr;}

	// end inline asm
	and.b32  	%r339, %r305, 46;
	mul.wide.u32 	%rd81, %r339, 4;
	add.s64 	%rd37, %rd79, %rd81;
	// begin inline asm
	{.reg .u64 u64addr;
 cvta.to.shared.u64 u64addr, %rd37;
 cvt.u32.u64 %r1479, u64addr;}

	// end inline asm
	add.s64 	%rd38, %rd37, 4096;
	// begin inline asm
	{.reg .u64 u64addr;
 cvta.to.shared.u64 u64addr, %rd38;
 cvt.u32.u64 %r1478, u64addr;}

	// end inline asm
	// begin inline asm
	{.reg .u64 u64addr;
 cvta.to.shared.u64 u64addr, %rd39;
 cvt.u32.u64 %r273, u64addr;}

	// end inline asm
	setp.lt.u32 	%p9, %r328, %r258;
	or.b32  	%r340, %r328, 1;
	setp.lt.u32 	%p10, %r340, %r258;
	or.b32  	%r341, %r328, 2;
	setp.lt.u32 	%p11, %r341, %r258;
	or.b32  	%r342, %r328, 3;
	setp.lt.u32 	%p12, %r342, %r258;
	setp.lt.u32 	%p13, %r332, %r259;
	or.b32  	%r343, %r332, 32;
	setp.lt.u32 	%p14, %r343, %r259;
	add.s32 	%r15, %r260, 7;
	shr.u32 	%r344, %r15, 3;
	add.s32 	%r1386, %r344, -1;
	shl.b32 	%r345, %r1386, 3;
	sub.s32 	%r346, %r260, %r345;
	setp.lt.u32 	%p15, %r330, %r346;
	and.pred  	%p16, %p9, %p15;
	selp.u32 	%r275, 1, 0, %p16;
	// begin inline asm
	{.reg .pred p;
 setp.ne.b32 p, %r275, 0;
 @!p mov.b32 %f2591, 0;
 @p ld.global.nc.f32 %f2591, [%rd40];}

	// end inline asm
	// begin inline asm
	{.reg .pred p;
 setp.ne.b32 p, %r275, 0;
 @!p mov.b32 %f2592, 0;
 @p ld.global.nc.f32 %f2592, [%rd41];}

	// end inline asm
	and.pred  	%p17, %p10, %p15;
	selp.u32 	%r277, 1, 0, %p17;
	cvt.u64.u32 	%rd82, %r261;
	add.s64 	%rd42, %rd40, %rd82;
	// begin inline asm
	{.reg .pred p;
 setp.ne.b32 p, %r277, 0;
 @!p mov.b32 %f2593, 0;
 @p ld.global.nc.f32 %f2593, [%rd42];}

	// end inline asm
	add.s64 	%rd43, %rd41, %rd82;
	// begin inline asm
	{.reg .pred p;
 setp.ne.b32 p, %r277, 0;
 @!p mov.b32 %f2594, 0;
 @p ld.global.nc.f32 %f2594, [%rd43];}

	// end inline asm
	and.pred  	%p18, %p11, %p15;
	selp.u32 	%r279, 1, 0, %p18;
	shl.b32 	%r347, %r261, 1;
	cvt.u64.u32 	%rd83, %r347;
	add.s64 	%rd44, %rd40, %rd83;
	// begin inline asm
	{.reg .pred p;
 setp.ne.b32 p, %r279, 0;
 @!p mov.b32 %f2595, 0;
 @p ld.global.nc.f32 %f2595, [%rd44];}

	// end inline asm
	add.s64 	%rd45, %rd41, %rd83;
	// begin inline asm
	{.reg .pred p;
 setp.ne.b32 p, %r279, 0;
 @!p mov.b32 %f2596, 0;
 @p ld.global.nc.f32 %f2596, [%rd45];}

	// end inline asm
	and.pred  	%p19, %p12, %p15;
	selp.u32 	%r281, 1, 0, %p19;
	mul.lo.s32 	%r348, %r261, 3;
	cvt.u64.u32 	%rd84, %r348;
	add.s64 	%rd46, %rd40, %rd84;
	// begin inline asm
	{.reg .pred p;
 setp.ne.b32 p, %r281, 0;
 @!p mov.b32 %f2597, 0;
 @p ld.global.nc.f32 %f2597, [%rd46];}

	// end inline asm
	add.s64 	%rd47, %rd41, %rd84;
	// begin inline asm
	{.reg .pred p;
 setp.ne.b32 p, %r281, 0;
 @!p mov.b32 %f2598, 0;
 @p ld.global.nc.f32 %f2598, [%rd47];}

	// end inline asm
	// begin inline asm
	st.shared.v4.f32 [%r1392], {%f2591, %f2593, %f2595, %f2597};

	// end inline asm
	// begin inline asm
	st.shared.v4.f32 [%r1393], {%f2592, %f2594, %f2596, %f2598};

	// end inline asm
	setp.lt.u32 	%p20, %r308, %r346;
	and.pred  	%p21, %p13, %p20;
	selp.u32 	%r285, 1, 0, %p21;
	// begin inline asm
	{.reg .pred p;
 setp.ne.b32 p, %r285, 0;
 @!p mov.b32 %f2607, 0;
 @p ld.global.nc.f32 %f2607, [%rd48];}

	// end inline asm
	// begin inline asm
	{.reg .pred p;
 setp.ne.b32 p, %r285, 0;
 @!p mov.b32 %f2608, 0;
 @p ld.global.nc.f32 %f2608, [%rd49];}

	// end inline asm
	and.pred  	%p22, %p14, %p20;
	selp.u32 	%r287, 1, 0, %p22;
	add.s64 	%rd50, %rd48, 128;
	// begin inline asm
	{.reg .pred p;
 setp.ne.b32 p, %r287, 0;
 @!p mov.b32 %f2609, 0;
 @p ld.global.nc.f32 %f2609, [%rd50];}

	// end inline asm
	add.s64 	%rd51, %rd49, 128;
	// begin inline asm
	{.reg .pred p;
 setp.ne.b32 p, %r287, 0;
 @!p mov.b32 %f2610, 0;
 @p ld.global.nc.f32 %f2610, [%rd51];}

	// end inline asm
	// begin inline asm
	st.shared.f32 [%r1391], %f2607;

	// end inline asm
	// begin inline asm
	st.shared.f32 [%r1390], %f2608;

	// end inline asm
	add.s32 	%r290, %r1391, 128;
	// begin inline asm
	st.shared.f32 [%r290], %f2609;

	// end inline asm
	add.s32 	%r291, %r1390, 128;
	// begin inline asm
	st.shared.f32 [%r291], %f2610;

	// end inline asm
	setp.lt.u32 	%p23, %r305, %r260;
	selp.u32 	%r292, 1, 0, %p23;
	// begin inline asm
	{.reg .pred p;
 setp.ne.b32 p, %r292, 0;
 @!p mov.b32 %f2615, 0;
 @p ld.global.nc.f32 %f2615, [%rd52];}

	// end inline asm
	// begin inline asm
	st.shared.f32 [%r267], %f2615;

	// end inline asm
	setp.lt.u32 	%p24, %r305, %r256;
	selp.u32 	%r294, 1, 0, %p24;
	// begin inline asm
	{.reg .pred p;
 setp.ne.b32 p, %r294, 0;
 @!p mov.b32 %f2617, 0;
 @p ld.global.nc.f32 %f2617, [%rd53];}

	// end inline asm
	// begin inline asm
	st.shared.f32 [%r268], %f2617;

	// end inline asm
	bar.sync 	0;
	// begin inline asm
	ld.shared.v4.f32 {%f9317, %f9316, %f9315, %f9314}, [%r1481];

	// end inline asm
	// begin inline asm
	ld.shared.v4.f32 {%f9325, %f9324, %f9323, %f9322}, [%r1480];

	// end inline asm
	add.s32 	%r298, %r1481, 64;
	// begin inline asm
	ld.shared.v4.f32 {%f9313, %f9312, %f9311, %f9310}, [%r298];

	// end inline asm
	add.s32 	%r299, %r1480, 64;
	// begin inline asm
	ld.shared.v4.f32 {%f9321, %f9320, %f9319, %f9318}, [%r299];

	// end inline asm
	// begin inline asm
	ld.shared.v2.f32 {%f9329, %f9328}, [%r1479];

	// end inline asm
	// begin inline asm
	ld.shared.v2.f32 {%f9333, %f9332}, [%r1478];

	// end inline asm
	add.s32 	%r302, %r1479, 64;
	// begin inline asm
	ld.shared.v2.f32 {%f9327, %f9326}, [%r302];

	// end inline asm
	add.s32 	%r303, %r1478, 64;
	// begin inline asm
	ld.shared.v2.f32 {%f9331, %f9330}, [%r303];

	// end inline asm
	// begin inline asm
	ld.shared.f32 {%f9406}, [%r273];

	// end inline asm
	setp.lt.s32 	%p25, %r1, 0;
	setp.gt.s32 	%p26, %r326, 0;
	mov.f32 	%f8625, 0f00000000;
	or.pred  	%p27, %p25, %p26;
	mov.f32 	%f8629, %f8625;
	@%p27 bra 	$L__BB0_2;
	ld.param.u32 	%r1286, [_Z6kerneliiPKfS0_S0_S0_S0_S0_S0_S0_S0_PKiS2_S2_S2_PfS3_jjjjj_param_1];
	ld.param.u32 	%r1186, [_Z6kerneliiPKfS0_S0_S0_S0_S0_S0_S0_S0_PKiS2_S2_S2_PfS3_jjjjj_param_0];
	sub.s32 	%r349, %r1, %r1286;
	sub.s32 	%r350, %r1286, %r326;
	mad.lo.s32 	%r351, %r349, %r1186, %r350;
	mad.lo.s32 	%r352, %r351, %r1186, %r1;
	mul.wide.s32 	%rd85, %r352, 4;
	add.s64 	%rd86, %rd2, %rd85;
	ld.global.f32 	%f8625, [%rd86];
	add.s64 	%rd87, %rd1, %rd85;
	ld.global.f32 	%f8629, [%rd87];
$L__BB0_2:
	setp.lt.s32 	%p28, %r1, 0;
	setp.gt.s32 	%p29, %r4, 0;
	mov.f32 	%f8624, 0f00000000;
	or.pred  	%p30, %p28, %p29;
	mov.f32 	%f8628, %f8624;
	@%p30 bra 	$L__BB0_4;
	ld.param.u32 	%r1287, [_Z6kerneliiPKfS0_S0_S0_S0_S0_S0_S0_S0_PKiS2_S2_S2_PfS3_jjjjj_param_1];
	ld.param.u32 	%r1187, [_Z6kerneliiPKfS0_S0_S0_S0_S0_S0_S0_S0_PKiS2_S2_S2_PfS3_jjjjj_param_0];
	sub.s32 	%r353, %r1, %r1287;
	sub.s32 	%r354, %r1287, %r4;
	mad.lo.s32 	%r355, %r353, %r1187, %r354;
	mad.lo.s32 	%r356, %r355, %r1187, %r1;
	mul.wide.s32 	%rd88, %r356, 4;
	add.s64 	%rd89, %rd2, %rd88;
	ld.global.f32 	%f8624, [%rd89];
	add.s64 	%rd90, %rd1, %rd88;
	ld.global.f32 	%f8628, [%rd90];
$L__BB0_4:
	setp.gt.s32 	%p31, %r326, 0;
	setp.lt.s32 	%p32, %r2, 0;
	mov.f32 	%f8623, 0f00000000;
	or.pred  	%p33, %p32, %p31;
	mov.f32 	%f8627, %f8623;
	@%p33 bra 	$L__BB0_6;
	ld.param.u32 	%r1288, [_Z6kerneliiPKfS0_S0_S0_S0_S0_S0_S0_S0_PKiS2_S2_S2_PfS3_jjjjj_param_1];
	ld.param.u32 	%r1188, [_Z6kerneliiPKfS0_S0_S0_S0_S0_S0_S0_S0_PKiS2_S2_S2_PfS3_jjjjj_param_0];
	sub.s32 	%r357, %r2, %r1288;
	sub.s32 	%r358, %r1288, %r326;
	mad.lo.s32 	%r359, %r357, %r1188, %r358;
	mad.lo.s32 	%r360, %r359, %r1188, %r2;
	mul.wide.s32 	%rd91, %r360, 4;
	add.s64 	%rd92, %rd2, %rd91;
	ld.global.f32 	%f8623, [%rd92];
	add.s64 	%rd93, %rd1, %rd91;
	ld.global.f32 	%f8627, [%rd93];
$L__BB0_6:
	setp.lt.s32 	%p34, %r2, 0;
	setp.gt.s32 	%p35, %r4, 0;
	mov.f32 	%f8622, 0f00000000;
	or.pred  	%p36, %p34, %p35;
	mov.f32 	%f8626, %f8622;
	@%p36 bra 	$L__BB0_8;
	ld.param.u32 	%r1289, [_Z6kerneliiPKfS0_S0_S0_S0_S0_S0_S0_S0_PKiS2_S2_S2_PfS3_jjjjj_param_1];
	ld.param.u32 	%r1189, [_Z6kerneliiPKfS0_S0_S0_S0_S0_S0_S0_S0_PKiS2_S2_S2_PfS3_jjjjj_param_0];
	sub.s32 	%r361, %r2, %r1289;
	sub.s32 	%r362, %r1289, %r4;
	mad.lo.s32 	%r363, %r361, %r1189, %r362;
	mad.lo.s32 	%r364, %r363, %r1189, %r2;
	mul.wide.s32 	%rd94, %r364, 4;
	add.s64 	%rd95, %rd2, %rd94;
	ld.global.f32 	%f8622, [%rd95];
	add.s64 	%rd96, %rd1, %rd94;
	ld.global.f32 	%f8626, [%rd96];
$L__BB0_8:
	bar.sync 	0;
	setp.lt.u32 	%p37, %r15, 16;
	mov.b16 	%rs77, 0;
	mov.b32 	%r1405, 0;
	mov.f32 	%f8630, 0f00000000;
	mov.f32 	%f8631, %f8630;
	mov.f32 	%f8632, %f8630;
	mov.f32 	%f8633, %f8630;
	mov.f32 	%f8634, %f8630;
	mov.f32 	%f8635, %f8630;
	mov.f32 	%f8636, %f8630;
	mov.f32 	%f8637, %f8630;
	mov.f32 	%f8638, %f8630;
	mov.f32 	%f8639, %f8630;
	mov.f32 	%f8640, %f8630;
	mov.f32 	%f8641, %f8630;
	mov.f32 	%f8642, %f8630;
	mov.f32 	%f8643, %f8630;
	mov.f32 	%f8644, %f8630;
	mov.f32 	%f8645, %f8630;
	mov.f32 	%f8646, %f8630;
	mov.f32 	%f8647, %f8630;
	mov.f32 	%f8648, %f8630;
	mov.f32 	%f8649, %f8630;
	mov.f32 	%f8650, %f8630;
	mov.f32 	%f8651, %f8630;
	mov.f32 	%f8652, %f8630;
	mov.f32 	%f8653, %f8630;
	mov.f32 	%f8654, %f8630;
	mov.f32 	%f8655, %f8630;
	mov.f32 	%f8656, %f8630;
	mov.f32 	%f8657, %f8630;
	mov.f32 	%f8658, %f8630;
	mov.f32 	%f8659, %f8630;
	mov.f32 	%f8660, %f8630;
	mov.f32 	%f8661, %f8630;
	mov.f32 	%f8662, %f8630;
	mov.f32 	%f8663, %f8630;
	mov.f32 	%f8664, %f8630;
	mov.f32 	%f8665, %f8630;
	mov.f32 	%f8666, %f8630;
	mov.f32 	%f8667, %f8630;
	mov.f32 	%f8668, %f8630;
	mov.f32 	%f8669, %f8630;
	mov.f32 	%f8670, %f8630;
	mov.f32 	%f8671, %f8630;
	mov.f32 	%f8672, %f8630;
	mov.f32 	%f8673, %f8630;
	mov.f32 	%f8674, %f8630;
	mov.f32 	%f8675, %f8630;
	mov.f32 	%f8676, %f8630;
	mov.f32 	%f8677, %f8630;
	mov.f32 	%f8678, %f8630;
	mov.f32 	%f8679, %f8630;
	mov.f32 	%f8680, %f8630;
	mov.f32 	%f8681, %f8630;
	mov.f32 	%f8682, %f8630;
	mov.f32 	%f8683, %f8630;
	mov.f32 	%f8684, %f8630;
	mov.f32 	%f8685, %f8630;
	mov.f32 	%f8686, %f8630;
	mov.f32 	%f8687, %f8630;
	mov.f32 	%f8688, %f8630;
	mov.f32 	%f8689, %f8630;
	mov.f32 	%f8690, %f8630;
	mov.f32 	%f8691, %f8630;
	mov.f32 	%f8692, %f8630;
	mov.f32 	%f8693, %f8630;
	mov.u32 	%r1406, %r1405;
	mov.u32 	%r1407, %r1405;
	@%p37 bra 	$L__BB0_155;
	ld.param.u32 	%r1357, [_Z6kerneliiPKfS0_S0_S0_S0_S0_S0_S0_S0_PKiS2_S2_S2_PfS3_jjjjj_param_18];
	mul.wide.u32 	%rd97, %r346, 4;
	mul.lo.s32 	%r367, %r346, %r1357;
	mul.wide.u32 	%rd98, %r367, 4;
	add.s64 	%rd793, %rd49, %rd98;
	add.s64 	%rd794, %rd48, %rd98;
	add.s64 	%rd795, %rd41, %rd97;
	add.s64 	%rd796, %rd40, %rd97;
	mov.b16 	%rs77, 0;
	mov.b32 	%r1407, 0;
	mov.f32 	%f8630, 0f00000000;
	mov.u32 	%r1406, %r1407;
	mov.u32 	%r1405, %r1407;
$L__BB0_10:
	ld.param.u32 	%r1360, [_Z6kerneliiPKfS0_S0_S0_S0_S0_S0_S0_S0_PKiS2_S2_S2_PfS3_jjjjj_param_19];
	add.s32 	%r368, %r1360, 7;
	shr.u32 	%r369, %r368, 3;
	add.s32 	%r370, %r369, -1;
	shl.b32 	%r371, %r370, 3;
	sub.s32 	%r372, %r1360, %r371;
	setp.ne.s32 	%p38, %r372, 0;
	xor.b32  	%r1393, %r1393, 8192;
	xor.b32  	%r1392, %r1392, 8192;
	xor.b32  	%r1391, %r1391, 2048;
	xor.b32  	%r1390, %r1390, 2048;
	setp.lt.u32 	%p39, %r1386, %r370;
	or.pred  	%p1, %p39, %p38;
	not.pred 	%p40, %p1;
	@%p40 bra 	$L__BB0_26;
	setp.ne.s32 	%p41, %r1405, %r1407;
	@%p41 bra 	$L__BB0_24;
	ld.param.u32 	%r1190, [_Z6kerneliiPKfS0_S0_S0_S0_S0_S0_S0_S0_PKiS2_S2_S2_PfS3_jjjjj_param_0];
	add.s32 	%r1398, %r1406, 1;
	setp.ge.s32 	%p42, %r1398, %r1190;
	mov.b32 	%r1407, -1;
	mov.u32 	%r1401, %r1406;
	@%p42 bra 	$L__BB0_15;
	mov.u32 	%r1401, %r1406;
$L__BB0_14:
	mov.u32 	%r1406, %r1398;
	ld.param.u64 	%rd775, [_Z6kerneliiPKfS0_S0_S0_S0_S0_S0_S0_S0_PKiS2_S2_S2_PfS3_jjjjj_param_14];
	ld.param.u32 	%r1191, [_Z6kerneliiPKfS0_S0_S0_S0_S0_S0_S0_S0_PKiS2_S2_S2_PfS3_jjjjj_param_0];
	cvta.to.global.u64 	%rd99, %rd775;
	mul.wide.s32 	%rd100, %r1406, 4;
	add.s64 	%rd101, %rd99, %rd100;
	ld.global.u32 	%r1407, [%rd101];
	setp.eq.s32 	%p43, %r1407, 0;
	selp.b32 	%r1401, %r1406, %r1401, %p43;
	add.s32 	%r1398, %r1406, 1;
	setp.lt.s32 	%p44, %r1398, %r1191;
	setp.lt.s32 	%p45, %r1407, 1;
	and.pred  	%p46, %p44, %p45;
	@%p46 bra 	$L__BB0_14;
$L__BB0_15:
	setp.lt.s32 	%p47, %r1, %r1401;
	setp.lt.s32 	%p48, %r1401, %r326;
	or.pred  	%p49, %p47, %p48;
	mov.f32 	%f8625, 0f00000000;
	mov.f32 	%f8629, %f8625;
	@%p49 bra 	$L__BB0_17;
	ld.param.u64 	%rd696, [_Z6kerneliiPKfS0_S0_S0_S0_S0_S0_S0_S0_PKiS2_S2_S2_PfS3_jjjjj_param_3];
	ld.param.u64 	%rd635, [_Z6kerneliiPKfS0_S0_S0_S0_S0_S0_S0_S0_PKiS2_S2_S2_PfS3_jjjjj_param_2];
	ld.param.u32 	%r1290, [_Z6kerneliiPKfS0_S0_S0_S0_S0_S0_S0_S0_PKiS2_S2_S2_PfS3_jjjjj_param_1];
	ld.param.u32 	%r1192, [_Z6kerneliiPKfS0_S0_S0_S0_S0_S0_S0_S0_PKiS2_S2_S2_PfS3_jjjjj_param_0];
	sub.s32 	%r376, %r1, %r1401;
	sub.s32 	%r377, %r1, %r1290;
	sub.s32 	%r378, %r1290, %r326;
	mad.lo.s32 	%r379, %r377, %r1192, %r378;
	mad.lo.s32 	%r380, %r379, %r1192, %r376;
	cvta.to.global.u64 	%rd102, %rd635;
	mul.wide.s32 	%rd103, %r380, 4;
	add.s64 	%rd104, %rd102, %rd103;
	ld.global.f32 	%f8625, [%rd104];
	cvta.to.global.u64 	%rd105, %rd696;
	add.s64 	%rd106, %rd105, %rd103;
	ld.global.f32 	%f8629, [%rd106];
$L__BB0_17:
	setp.lt.s32 	%p51, %r1401, %r4;
	or.pred  	%p52, %p47, %p51;
	mov.f32 	%f8624, 0f00000000;
	mov.f32 	%f8628, %f8624;
	@%p52 bra 	$L__BB0_19;
	ld.param.u64 	%rd697, [_Z6kerneliiPKfS0_S0_S0_S0_S0_S0_S0_S0_PKiS2_S2_S2_PfS3_jjjjj_param_3];
	ld.param.u64 	%rd636, [_Z6kerneliiPKfS0_S0_S0_S0_S0_S0_S0_S0_PKiS2_S2_S2_PfS3_jjjjj_param_2];
	ld.param.u32 	%r1291, [_Z6kerneliiPKfS0_S0_S0_S0_S0_S0_S0_S0_PKiS2_S2_S2_PfS3_jjjjj_param_1];
	ld.param.u32 	%r1193, [_Z6kerneliiPKfS0_S0_S0_S0_S0_S0_S0_S0_PKiS2_S2_S2_PfS3_jjjjj_param_0];
	sub.s32 	%r381, %r1, %r1401;
	sub.s32 	%r382, %r1, %r1291;
	sub.s32 	%r383, %r1291, %r4;
	mad.lo.s32 	%r384, %r382, %r1193, %r383;
	mad.lo.s32 	%r385, %r384, %r1193, %r381;
	cvta.to.global.u64 	%rd107, %rd636;
	mul.wide.s32 	%rd108, %r385, 4;
	add.s64 	%rd109, %rd107, %rd108;
	ld.global.f32 	%f8624, [%rd109];
	cvta.to.global.u64 	%rd110, %rd697;
	add.s64 	%rd111, %rd110, %rd108;
	ld.global.f32 	%f8628, [%rd111];
$L__BB0_19:
	setp.lt.s32 	%p54, %r2, %r1401;
	or.pred  	%p55, %p54, %p48;
	mov.f32 	%f8623, 0f00000000;
	mov.f32 	%f8627, %f8623;
	@%p55 bra 	$L__BB0_21;
	ld.param.u64 	%rd698, [_Z6kerneliiPKfS0_S0_S0_S0_S0_S0_S0_S0_PKiS2_S2_S2_PfS3_jjjjj_param_3];
	ld.param.u64 	%rd637, [_Z6kerneliiPKfS0_S0_S0_S0_S0_S0_S0_S0_PKiS2_S2_S2_PfS3_jjjjj_param_2];
	ld.param.u32 	%r1292, [_Z6kerneliiPKfS0_S0_S0_S0_S0_S0_S0_S0_PKiS2_S2_S2_PfS3_jjjjj_param_1];
	ld.param.u32 	%r1194, [_Z6kerneliiPKfS0_S0_S0_S0_S0_S0_S0_S0_PKiS2_S2_S2_PfS3_jjjjj_param_0];
	sub.s32 	%r386, %r2, %r1401;
	sub.s32 	%r387, %r2, %r1292;
	sub.s32 	%r388, %r1292, %r326;
	mad.lo.s32 	%r389, %r387, %r1194, %r388;
	mad.lo.s32 	%r390, %r389, %r1194, %r386;
	cvta.to.global.u64 	%rd112, %rd637;
	mul.wide.s32 	%rd113, %r390, 4;
	add.s64 	%rd114, %rd112, %rd113;
	ld.global.f32 	%f8623, [%rd114];
	cvta.to.global.u64 	%rd115, %rd698;
	add.s64 	%rd116, %rd115, %rd113;
	ld.global.f32 	%f8627, [%rd116];
$L__BB0_21:
	or.pred  	%p58, %p54, %p51;
	mov.f32 	%f8622, 0f00000000;
	mov.f32 	%f8626, %f8622;
	@%p58 bra 	$L__BB0_23;
	ld.param.u64 	%rd699, [_Z6kerneliiPKfS0_S0_S0_S0_S0_S0_S0_S0_PKiS2_S2_S2_PfS3_jjjjj_param_3];
	ld.param.u64 	%rd638, [_Z6kerneliiPKfS0_S0_S0_S0_S0_S0_S0_S0_PKiS2_S2_S2_PfS3_jjjjj_param_2];
	ld.param.u32 	%r1293, [_Z6kerneliiPKfS0_S0_S0_S0_S0_S0_S0_S0_PKiS2_S2_S2_PfS3_jjjjj_param_1];
	ld.param.u32 	%r1195, [_Z6kerneliiPKfS0_S0_S0_S0_S0_S0_S0_S0_PKiS2_S2_S2_PfS3_jjjjj_param_0];
	sub.s32 	%r391, %r2, %r1401;
	sub.s32 	%r392, %r2, %r1293;
	sub.s32 	%r393, %r1293, %r4;
	mad.lo.s32 	%r394, %r392, %r1195, %r393;
	mad.lo.s32 	%r395, %r394, %r1195, %r391;
	cvta.to.global.u64 	%rd117, %rd638;
	mul.wide.s32 	%rd118, %r395, 4;
	add.s64 	%rd119, %rd117, %rd118;
	ld.global.f32 	%f8622, [%rd119];
	cvta.to.global.u64 	%rd120, %rd699;
	add.s64 	%rd121, %rd120, %rd118;
	ld.global.f32 	%f8626, [%rd121];
$L__BB0_23:
	bar.sync 	0;
$L__BB0_24:
	add.s32 	%r1405, %r1405, 1;
	and.b16  	%rs22, %rs77, 255;
	add.s16 	%rs77, %rs22, 1;
	and.b16  	%rs23, %rs77, 255;
	setp.eq.s16 	%p59, %rs23, %rs77;
	@%p59 bra 	$L__BB0_26;
	ld.param.u32 	%r1361, [_Z6kerneliiPKfS0_S0_S0_S0_S0_S0_S0_S0_PKiS2_S2_S2_PfS3_jjjjj_param_19];
	ld.param.u64 	%rd758, [_Z6kerneliiPKfS0_S0_S0_S0_S0_S0_S0_S0_PKiS2_S2_S2_PfS3_jjjjj_param_9];
	sub.s32 	%r398, %r1361, %r1405;
	mov.u32 	%r399, %tid.x;
	setp.lt.u32 	%p60, %r399, %r398;
	mul.wide.s32 	%rd123, %r1405, 4;
	mul.wide.u32 	%rd124, %r399, 4;
	add.s64 	%rd125, %rd758, %rd124;
	add.s64 	%rd122, %rd125, %rd123;
	selp.u32 	%r396, 1, 0, %p60;
	// begin inline asm
	{.reg .pred p;
 setp.ne.b32 p, %r396, 0;
 @p ld.global.nc.f32 %f2654, [%rd122];}

	// end inline asm
	bar.sync 	0;
	// begin inline asm
	st.shared.f32 [%r267], %f2654;

	// end inline asm
	bar.sync 	0;
	mov.b16 	%rs77, 0;
$L__BB0_26:
	ld.param.u32 	%r1384, [_Z6kerneliiPKfS0_S0_S0_S0_S0_S0_S0_S0_PKiS2_S2_S2_PfS3_jjjjj_param_20];
	ld.param.u32 	%r1358, [_Z6kerneliiPKfS0_S0_S0_S0_S0_S0_S0_S0_PKiS2_S2_S2_PfS3_jjjjj_param_18];
	ld.param.u32 	%r1354, [_Z6kerneliiPKfS0_S0_S0_S0_S0_S0_S0_S0_PKiS2_S2_S2_PfS3_jjjjj_param_17];
	mul.lo.s32 	%r421, %r1384, 3;
	cvt.u64.u32 	%rd138, %r421;
	shl.b32 	%r422, %r1384, 1;
	cvt.u64.u32 	%rd139, %r422;
	cvt.u64.u32 	%rd140, %r1384;
	and.b16  	%rs25, %rs77, 255;
	mul.wide.u16 	%r423, %rs25, 4;
	add.s32 	%r400, %r423, %r273;
	// begin inline asm
	ld.shared.f32 {%f2656}, [%r400];

	// end inline asm
	add.s32 	%r401, %r1481, 528;
	// begin inline asm
	ld.shared.v4.f32 {%f2657, %f2658, %f2659, %f2660}, [%r401];

	// end inline asm
	add.s32 	%r402, %r1480, 528;
	// begin inline asm
	ld.shared.v4.f32 {%f2661, %f2662, %f2663, %f2664}, [%r402];

	// end inline asm
	add.s32 	%r403, %r1481, 592;
	// begin inline asm
	ld.shared.v4.f32 {%f2665, %f2666, %f2667, %f2668}, [%r403];

	// end inline asm
	add.s32 	%r404, %r1480, 592;
	// begin inline asm
	ld.shared.v4.f32 {%f2669, %f2670, %f2671, %f2672}, [%r404];

	// end inline asm
	add.s32 	%r405, %r1479, 256;
	// begin inline asm
	ld.shared.v2.f32 {%f2673, %f2674}, [%r405];

	// end inline asm
	add.s32 	%r406, %r1478, 256;
	// begin inline asm
	ld.shared.v2.f32 {%f2675, %f2676}, [%r406];

	// end inline asm
	add.s32 	%r407, %r1479, 320;
	// begin inline asm
	ld.shared.v2.f32 {%f2677, %f2678}, [%r407];

	// end inline asm
	add.s32 	%r408, %r1478, 320;
	// begin inline asm
	ld.shared.v2.f32 {%f2679, %f2680}, [%r408];

	// end inline asm
	mov.u32 	%r424, %tid.x;
	shr.u32 	%r425, %r424, 1;
	and.b32  	%r426, %r425, 124;
	mov.u32 	%r427, %ctaid.y;
	shl.b32 	%r428, %r427, 7;
	or.b32  	%r429, %r426, %r428;
	setp.lt.u32 	%p61, %r429, %r1354;
	selp.u32 	%r410, 1, 0, %p61;
	// begin inline asm
	{.reg .pred p;
 setp.ne.b32 p, %r410, 0;
 @p ld.global.nc.f32 %f2681, [%rd796];}

	// end inline asm
	// begin inline asm
	{.reg .pred p;
 setp.ne.b32 p, %r410, 0;
 @p ld.global.nc.f32 %f2682, [%rd795];}

	// end inline asm
	add.s64 	%rd128, %rd796, %rd140;
	or.b32  	%r430, %r429, 1;
	setp.lt.u32 	%p62, %r430, %r1354;
	selp.u32 	%r412, 1, 0, %p62;
	// begin inline asm
	{.reg .pred p;
 setp.ne.b32 p, %r412, 0;
 @p ld.global.nc.f32 %f2683, [%rd128];}

	// end inline asm
	add.s64 	%rd129, %rd795, %rd140;
	// begin inline asm
	{.reg .pred p;
 setp.ne.b32 p, %r412, 0;
 @p ld.global.nc.f32 %f2684, [%rd129];}

	// end inline asm
	add.s64 	%rd130, %rd796, %rd139;
	or.b32  	%r431, %r429, 2;
	setp.lt.u32 	%p63, %r431, %r1354;
	selp.u32 	%r414, 1, 0, %p63;
	// begin inline asm
	{.reg .pred p;
 setp.ne.b32 p, %r414, 0;
 @p ld.global.nc.f32 %f2685, [%rd130];}

	// end inline asm
	add.s64 	%rd131, %rd795, %rd139;
	// begin inline asm
	{.reg .pred p;
 setp.ne.b32 p, %r414, 0;
 @p ld.global.nc.f32 %f2686, [%rd131];}

	// end inline asm
	add.s64 	%rd132, %rd796, %rd138;
	or.b32  	%r432, %r429, 3;
	setp.lt.u32 	%p64, %r432, %r1354;
	selp.u32 	%r416, 1, 0, %p64;
	// begin inline asm
	{.reg .pred p;
 setp.ne.b32 p, %r416, 0;
 @p ld.global.nc.f32 %f2687, [%rd132];}

	// end inline asm
	add.s64 	%rd133, %rd795, %rd138;
	// begin inline asm
	{.reg .pred p;
 setp.ne.b32 p, %r416, 0;
 @p ld.global.nc.f32 %f2688, [%rd133];}

	// end inline asm
	and.b32  	%r433, %r424, 31;
	mov.u32 	%r434, %ctaid.x;
	shl.b32 	%r435, %r434, 6;
	or.b32  	%r436, %r433, %r435;
	setp.lt.u32 	%p65, %r436, %r1358;
	selp.u32 	%r418, 1, 0, %p65;
	// begin inline asm
	{.reg .pred p;
 setp.ne.b32 p, %r418, 0;
 @p ld.global.nc.f32 %f2689, [%rd794];}

	// end inline asm
	// begin inline asm
	{.reg .pred p;
 setp.ne.b32 p, %r418, 0;
 @p ld.global.nc.f32 %f2690, [%rd793];}

	// end inline asm
	add.s64 	%rd136, %rd794, 128;
	or.b32  	%r437, %r436, 32;
	setp.lt.u32 	%p66, %r437, %r1358;
	selp.u32 	%r420, 1, 0, %p66;
	// begin inline asm
	{.reg .pred p;
 setp.ne.b32 p, %r420, 0;
 @p ld.global.nc.f32 %f2691, [%rd136];}

	// end inline asm
	add.s64 	%rd137, %rd793, 128;
	// begin inline asm
	{.reg .pred p;
 setp.ne.b32 p, %r420, 0;
 @p ld.global.nc.f32 %f2692, [%rd137];}

	// end inline asm
	@%p40 bra 	$L__BB0_28;
	mul.f32 	%f2693, %f9317, %f9329;
	mul.f32 	%f2694, %f9325, %f9333;
	sub.f32 	%f2695, %f2693, %f2694;
	mul.f32 	%f2696, %f8625, %f2695;
	mul.f32 	%f2697, %f9325, %f9329;
	fma.rn.f32 	%f2698, %f9317, %f9333, %f2697;
	mul.f32 	%f2699, %f8629, %f2698;
	sub.f32 	%f2700, %f2696, %f2699;
	fma.rn.f32 	%f8661, %f9406, %f2700, %f8661;
	mul.f32 	%f2701, %f8629, %f2695;
	fma.rn.f32 	%f2702, %f8625, %f2698, %f2701;
	fma.rn.f32 	%f8693, %f9406, %f2702, %f8693;
	mul.f32 	%f2703, %f9317, %f9328;
	mul.f32 	%f2704, %f9325, %f9332;
	sub.f32 	%f2705, %f2703, %f2704;
	mul.f32 	%f2706, %f8625, %f2705;
	mul.f32 	%f2707, %f9325, %f9328;
	fma.rn.f32 	%f2708, %f9317, %f9332, %f2707;
	mul.f32 	%f2709, %f8629, %f2708;
	sub.f32 	%f2710, %f2706, %f2709;
	fma.rn.f32 	%f8660, %f9406, %f2710, %f8660;
	mul.f32 	%f2711, %f8629, %f2705;
	fma.rn.f32 	%f2712, %f8625, %f2708, %f2711;
	fma.rn.f32 	%f8692, %f9406, %f2712, %f8692;
	mul.f32 	%f2713, %f9317, %f9327;
	mul.f32 	%f2714, %f9325, %f9331;
	sub.f32 	%f2715, %f2713, %f2714;
	mul.f32 	%f2716, %f8624, %f2715;
	mul.f32 	%f2717, %f9325, %f9327;
	fma.rn.f32 	%f2718, %f9317, %f9331, %f2717;
	mul.f32 	%f2719, %f8628, %f2718;
	sub.f32 	%f2720, %f2716, %f2719;
	fma.rn.f32 	%f8659, %f9406, %f2720, %f8659;
	mul.f32 	%f2721, %f8628, %f2715;
	fma.rn.f32 	%f2722, %f8624, %f2718, %f2721;
	fma.rn.f32 	%f8691, %f9406, %f2722, %f8691;
	mul.f32 	%f2723, %f9317, %f9326;
	mul.f32 	%f2724, %f9325, %f9330;
	sub.f32 	%f2725, %f2723, %f2724;
	mul.f32 	%f2726, %f8624, %f2725;
	mul.f32 	%f2727, %f9325, %f9326;
	fma.rn.f32 	%f2728, %f9317, %f9330, %f2727;
	mul.f32 	%f2729, %f8628, %f2728;
	sub.f32 	%f2730, %f2726, %f2729;
	fma.rn.f32 	%f8658, %f9406, %f2730, %f8658;
	mul.f32 	%f2731, %f8628, %f2725;
	fma.rn.f32 	%f2732, %f8624, %f2728, %f2731;
	fma.rn.f32 	%f8690, %f9406, %f2732, %f8690;
	mul.f32 	%f2733, %f9316, %f9329;
	mul.f32 	%f2734, %f9324, %f9333;
	sub.f32 	%f2735, %f2733, %f2734;
	mul.f32 	%f2736, %f8625, %f2735;
	mul.f32 	%f2737, %f9324, %f9329;
	fma.rn.f32 	%f2738, %f9316, %f9333, %f2737;
	mul.f32 	%f2739, %f8629, %f2738;
	sub.f32 	%f2740, %f2736, %f2739;
	fma.rn.f32 	%f8657, %f9406, %f2740, %f8657;
	mul.f32 	%f2741, %f8629, %f2735;
	fma.rn.f32 	%f2742, %f8625, %f2738, %f2741;
	fma.rn.f32 	%f8689, %f9406, %f2742, %f8689;
	mul.f32 	%f2743, %f9316, %f9328;
	mul.f32 	%f2744, %f9324, %f9332;
	sub.f32 	%f2745, %f2743, %f2744;
	mul.f32 	%f2746, %f8625, %f2745;
	mul.f32 	%f2747, %f9324, %f9328;
	fma.rn.f32 	%f2748, %f9316, %f9332, %f2747;
	mul.f32 	%f2749, %f8629, %f2748;
	sub.f32 	%f2750, %f2746, %f2749;
	fma.rn.f32 	%f8656, %f9406, %f2750, %f8656;
	mul.f32 	%f2751, %f8629, %f2745;
	fma.rn.f32 	%f2752, %f8625, %f2748, %f2751;
	fma.rn.f32 	%f8688, %f9406, %f2752, %f8688;
	mul.f32 	%f2753, %f9316, %f9327;
	mul.f32 	%f2754, %f9324, %f9331;
	sub.f32 	%f2755, %f2753, %f2754;
	mul.f32 	%f2756, %f8624, %f2755;
	mul.f32 	%f2757, %f9324, %f9327;
	fma.rn.f32 	%f2758, %f9316, %f9331, %f2757;
	mul.f32 	%f2759, %f8628, %f2758;
	sub.f32 	%f2760, %f2756, %f2759;
	fma.rn.f32 	%f8655, %f9406, %f2760, %f8655;
	mul.f32 	%f2761, %f8628, %f2755;
	fma.rn.f32 	%f2762, %f8624, %f2758, %f2761;
	fma.rn.f32 	%f8687, %f9406, %f2762, %f8687;
	mul.f32 	%f2763, %f9316, %f9326;
	mul.f32 	%f2764, %f9324, %f9330;
	sub.f32 	%f2765, %f2763, %f2764;
	mul.f32 	%f2766, %f8624, %f2765;
	mul.f32 	%f2767, %f9324, %f9326;
	fma.rn.f32 	%f2768, %f9316, %f9330, %f2767;
	mul.f32 	%f2769, %f8628, %f2768;
	sub.f32 	%f2770, %f2766, %f2769;
	fma.rn.f32 	%f8654, %f9406, %f2770, %f8654;
	mul.f32 	%f2771, %f8628, %f2765;
	fma.rn.f32 	%f2772, %f8624, %f2768, %f2771;
	fma.rn.f32 	%f8686, %f9406, %f2772, %f8686;
	mul.f32 	%f2773, %f9315, %f9329;
	mul.f32 	%f2774, %f9323, %f9333;
	sub.f32 	%f2775, %f2773, %f2774;
	mul.f32 	%f2776, %f8625, %f2775;
	mul.f32 	%f2777, %f9323, %f9329;
	fma.rn.f32 	%f2778, %f9315, %f9333, %f2777;
	mul.f32 	%f2779, %f8629, %f2778;
	sub.f32 	%f2780, %f2776, %f2779;
	fma.rn.f32 	%f8653, %f9406, %f2780, %f8653;
	mul.f32 	%f2781, %f8629, %f2775;
	fma.rn.f32 	%f2782, %f8625, %f2778, %f2781;
	fma.rn.f32 	%f8685, %f9406, %f2782, %f8685;
	mul.f32 	%f2783, %f9315, %f9328;
	mul.f32 	%f2784, %f9323, %f9332;
	sub.f32 	%f2785, %f2783, %f2784;
	mul.f32 	%f2786, %f8625, %f2785;
	mul.f32 	%f2787, %f9323, %f9328;
	fma.rn.f32 	%f2788, %f9315, %f9332, %f2787;
	mul.f32 	%f2789, %f8629, %f2788;
	sub.f32 	%f2790, %f2786, %f2789;
	fma.rn.f32 	%f8652, %f9406, %f2790, %f8652;
	mul.f32 	%f2791, %f8629, %f2785;
	fma.rn.f32 	%f2792, %f8625, %f2788, %f2791;
	fma.rn.f32 	%f8684, %f9406, %f2792, %f8684;
	mul.f32 	%f2793, %f9315, %f9327;
	mul.f32 	%f2794, %f9323, %f9331;
	sub.f32 	%f2795, %f2793, %f2794;
	mul.f32 	%f2796, %f8624, %f2795;
	mul.f32 	%f2797, %f9323, %f9327;
	fma.rn.f32 	%f2798, %f9315, %f9331, %f2797;
	mul.f32 	%f2799, %f8628, %f2798;
	sub.f32 	%f2800, %f2796, %f2799;
	fma.rn.f32 	%f8651, %f9406, %f2800, %f8651;
	mul.f32 	%f2801, %f8628, %f2795;
	fma.rn.f32 	%f2802, %f8624, %f2798, %f2801;
	fma.rn.f32 	%f8683, %f9406, %f2802, %f8683;
	mul.f32 	%f2803, %f9315, %f9326;
	mul.f32 	%f2804, %f9323, %f9330;
	sub.f32 	%f2805, %f2803, %f2804;
	mul.f32 	%f2806, %f8624, %f2805;
	mul.f32 	%f2807, %f9323, %f9326;
	fma.rn.f32 	%f2808, %f9315, %f9330, %f2807;
	mul.f32 	%f2809, %f8628, %f2808;
	sub.f32 	%f2810, %f2806, %f2809;
	fma.rn.f32 	%f8650, %f9406, %f2810, %f8650;
	mul.f32 	%f2811, %f8628, %f2805;
	fma.rn.f32 	%f2812, %f8624, %f2808, %f2811;
	fma.rn.f32 	%f8682, %f9406, %f2812, %f8682;
	mul.f32 	%f2813, %f9314, %f9329;
	mul.f32 	%f2814, %f9322, %f9333;
	sub.f32 	%f2815, %f2813, %f2814;
	mul.f32 	%f2816, %f8625, %f2815;
	mul.f32 	%f2817, %f9322, %f9329;
	fma.rn.f32 	%f2818, %f9314, %f9333, %f2817;
	mul.f32 	%f2819, %f8629, %f2818;
	sub.f32 	%f2820, %f2816, %f2819;
	fma.rn.f32 	%f8649, %f9406, %f2820, %f8649;
	mul.f32 	%f2821, %f8629, %f2815;
	fma.rn.f32 	%f2822, %f8625, %f2818, %f2821;
	fma.rn.f32 	%f8681, %f9406, %f2822, %f8681;
	mul.f32 	%f2823, %f9314, %f9328;
	mul.f32 	%f2824, %f9322, %f9332;
	sub.f32 	%f2825, %f2823, %f2824;
	mul.f32 	%f2826, %f8625, %f2825;
	mul.f32 	%f2827, %f9322, %f9328;
	fma.rn.f32 	%f2828, %f9314, %f9332, %f2827;
	mul.f32 	%f2829, %f8629, %f2828;
	sub.f32 	%f2830, %f2826, %f2829;
	fma.rn.f32 	%f8648, %f9406, %f2830, %f8648;
	mul.f32 	%f2831, %f8629, %f2825;
	fma.rn.f32 	%f2832, %f8625, %f2828, %f2831;
	fma.rn.f32 	%f8680, %f9406, %f2832, %f8680;
	mul.f32 	%f2833, %f9314, %f9327;
	mul.f32 	%f2834, %f9322, %f9331;
	sub.f32 	%f2835, %f2833, %f2834;
	mul.f32 	%f2836, %f8624, %f2835;
	mul.f32 	%f2837, %f9322, %f9327;
	fma.rn.f32 	%f2838, %f9314, %f9331, %f2837;
	mul.f32 	%f2839, %f8628, %f2838;
	sub.f32 	%f2840, %f2836, %f2839;
	fma.rn.f32 	%f8647, %f9406, %f2840, %f8647;
	mul.f32 	%f2841, %f8628, %f2835;
	fma.rn.f32 	%f2842, %f8624, %f2838, %f2841;
	fma.rn.f32 	%f8679, %f9406, %f2842, %f8679;
	mul.f32 	%f2843, %f9314, %f9326;
	mul.f32 	%f2844, %f9322, %f9330;
	sub.f32 	%f2845, %f2843, %f2844;
	mul.f32 	%f2846, %f8624, %f2845;
	mul.f32 	%f2847, %f9322, %f9326;
	fma.rn.f32 	%f2848, %f9314, %f9330, %f2847;
	mul.f32 	%f2849, %f8628, %f2848;
	sub.f32 	%f2850, %f2846, %f2849;
	fma.rn.f32 	%f8646, %f9406, %f2850, %f8646;
	mul.f32 	%f2851, %f8628, %f2845;
	fma.rn.f32 	%f2852, %f8624, %f2848, %f2851;
	fma.rn.f32 	%f8678, %f9406, %f2852, %f8678;
	mul.f32 	%f2853, %f9313, %f9329;
	mul.f32 	%f2854, %f9321, %f9333;
	sub.f32 	%f2855, %f2853, %f2854;
	mul.f32 	%f2856, %f8623, %f2855;
	mul.f32 	%f2857, %f9321, %f9329;
	fma.rn.f32 	%f2858, %f9313, %f9333, %f2857;
	mul.f32 	%f2859, %f8627, %f2858;
	sub.f32 	%f2860, %f2856, %f2859;
	fma.rn.f32 	%f8645, %f9406, %f2860, %f8645;
	mul.f32 	%f2861, %f8627, %f2855;
	fma.rn.f32 	%f2862, %f8623, %f2858, %f2861;
	fma.rn.f32 	%f8677, %f9406, %f2862, %f8677;
	mul.f32 	%f2863, %f9313, %f9328;
	mul.f32 	%f2864, %f9321, %f9332;
	sub.f32 	%f2865, %f2863, %f2864;
	mul.f32 	%f2866, %f8623, %f2865;
	mul.f32 	%f2867, %f9321, %f9328;
	fma.rn.f32 	%f2868, %f9313, %f9332, %f2867;
	mul.f32 	%f2869, %f8627, %f2868;
	sub.f32 	%f2870, %f2866, %f2869;
	fma.rn.f32 	%f8644, %f9406, %f2870, %f8644;
	mul.f32 	%f2871, %f8627, %f2865;
	fma.rn.f32 	%f2872, %f8623, %f2868, %f2871;
	fma.rn.f32 	%f8676, %f9406, %f2872, %f8676;
	mul.f32 	%f2873, %f9313, %f9327;
	mul.f32 	%f2874, %f9321, %f9331;
	sub.f32 	%f2875, %f2873, %f2874;
	mul.f32 	%f2876, %f8622, %f2875;
	mul.f32 	%f2877, %f9321, %f9327;
	fma.rn.f32 	%f2878, %f9313, %f9331, %f2877;
	mul.f32 	%f2879, %f8626, %f2878;
	sub.f32 	%f2880, %f2876, %f2879;
	fma.rn.f32 	%f8643, %f9406, %f2880, %f8643;
	mul.f32 	%f2881, %f8626, %f2875;
	fma.rn.f32 	%f2882, %f8622, %f2878, %f2881;
	fma.rn.f32 	%f8675, %f9406, %f2882, %f8675;
	mul.f32 	%f2883, %f9313, %f9326;
	mul.f32 	%f2884, %f9321, %f9330;
	sub.f32 	%f2885, %f2883, %f2884;
	mul.f32 	%f2886, %f8622, %f2885;
	mul.f32 	%f2887, %f9321, %f9326;
	fma.rn.f32 	%f2888, %f9313, %f9330, %f2887;
	mul.f32 	%f2889, %f8626, %f2888;
	sub.f32 	%f2890, %f2886, %f2889;
	fma.rn.f32 	%f8642, %f9406, %f2890, %f8642;
	mul.f32 	%f2891, %f8626, %f2885;
	fma.rn.f32 	%f2892, %f8622, %f2888, %f2891;
	fma.rn.f32 	%f8674, %f9406, %f2892, %f8674;
	mul.f32 	%f2893, %f9312, %f9329;
	mul.f32 	%f2894, %f9320, %f9333;
	sub.f32 	%f2895, %f2893, %f2894;
	mul.f32 	%f2896, %f8623, %f2895;
	mul.f32 	%f2897, %f9320, %f9329;
	fma.rn.f32 	%f2898, %f9312, %f9333, %f2897;
	mul.f32 	%f2899, %f8627, %f2898;
	sub.f32 	%f2900, %f2896, %f2899;
	fma.rn.f32 	%f8641, %f9406, %f2900, %f8641;
	mul.f32 	%f2901, %f8627, %f2895;
	fma.rn.f32 	%f2902, %f8623, %f2898, %f2901;
	fma.rn.f32 	%f8673, %f9406, %f2902, %f8673;
	mul.f32 	%f2903, %f9312, %f9328;
	mul.f32 	%f2904, %f9320, %f9332;
	sub.f32 	%f2905, %f2903, %f2904;
	mul.f32 	%f2906, %f8623, %f2905;
	mul.f32 	%f2907, %f9320, %f9328;
	fma.rn.f32 	%f2908, %f9312, %f9332, %f2907;
	mul.f32 	%f2909, %f8627, %f2908;
	sub.f32 	%f2910, %f2906, %f2909;
	fma.rn.f32 	%f8640, %f9406, %f2910, %f8640;
	mul.f32 	%f2911, %f8627, %f2905;
	fma.rn.f32 	%f2912, %f8623, %f2908, %f2911;
	fma.rn.f32 	%f8672, %f9406, %f2912, %f8672;
	mul.f32 	%f2913, %f9312, %f9327;
	mul.f32 	%f2914, %f9320, %f9331;
	sub.f32 	%f2915, %f2913, %f2914;
	mul.f32 	%f2916, %f8622, %f2915;
	mul.f32 	%f2917, %f9320, %f9327;
	fma.rn.f32 	%f2918, %f9312, %f9331, %f2917;
	mul.f32 	%f2919, %f8626, %f2918;
	sub.f32 	%f2920, %f2916, %f2919;
	fma.rn.f32 	%f8639, %f9406, %f2920, %f8639;
	mul.f32 	%f2921, %f8626, %f2915;
	fma.rn.f32 	%f2922, %f8622, %f2918, %f2921;
	fma.rn.f32 	%f8671, %f9406, %f2922, %f8671;
	mul.f32 	%f2923, %f9312, %f9326;
	mul.f32 	%f2924, %f9320, %f9330;
	sub.f32 	%f2925, %f2923, %f2924;
	mul.f32 	%f2926, %f8622, %f2925;
	mul.f32 	%f2927, %f9320, %f9326;
	fma.rn.f32 	%f2928, %f9312, %f9330, %f2927;
	mul.f32 	%f2929, %f8626, %f2928;
	sub.f32 	%f2930, %f2926, %f2929;
	fma.rn.f32 	%f8638, %f9406, %f2930, %f8638;
	mul.f32 	%f2931, %f8626, %f2925;
	fma.rn.f32 	%f2932, %f8622, %f2928, %f2931;
	fma.rn.f32 	%f8670, %f9406, %f2932, %f8670;
	mul.f32 	%f2933, %f9311, %f9329;
	mul.f32 	%f2934, %f9319, %f9333;
	sub.f32 	%f2935, %f2933, %f2934;
	mul.f32 	%f2936, %f8623, %f2935;
	mul.f32 	%f2937, %f9319, %f9329;
	fma.rn.f32 	%f2938, %f9311, %f9333, %f2937;
	mul.f32 	%f2939, %f8627, %f2938;
	sub.f32 	%f2940, %f2936, %f2939;
	fma.rn.f32 	%f8637, %f9406, %f2940, %f8637;
	mul.f32 	%f2941, %f8627, %f2935;
	fma.rn.f32 	%f2942, %f8623, %f2938, %f2941;
	fma.rn.f32 	%f8669, %f9406, %f2942, %f8669;
	mul.f32 	%f2943, %f9311, %f9328;
	mul.f32 	%f2944, %f9319, %f9332;
	sub.f32 	%f2945, %f2943, %f2944;
	mul.f32 	%f2946, %f8623, %f2945;
	mul.f32 	%f2947, %f9319, %f9328;
	fma.rn.f32 	%f2948, %f9311, %f9332, %f2947;
	mul.f32 	%f2949, %f8627, %f2948;
	sub.f32 	%f2950, %f2946, %f2949;
	fma.rn.f32 	%f8636, %f9406, %f2950, %f8636;
	mul.f32 	%f2951, %f8627, %f2945;
	fma.rn.f32 	%f2952, %f8623, %f2948, %f2951;
	fma.rn.f32 	%f8668, %f9406, %f2952, %f8668;
	mul.f32 	%f2953, %f9311, %f9327;
	mul.f32 	%f2954, %f9319, %f9331;
	sub.f32 	%f2955, %f2953, %f2954;
	mul.f32 	%f2956, %f8622, %f2955;
	mul.f32 	%f2957, %f9319, %f9327;
	fma.rn.f32 	%f2958, %f9311, %f9331, %f2957;
	mul.f32 	%f2959, %f8626, %f2958;
	sub.f32 	%f2960, %f2956, %f2959;
	fma.rn.f32 	%f8635, %f9406, %f2960, %f8635;
	mul.f32 	%f2961, %f8626, %f2955;
	fma.rn.f32 	%f2962, %f8622, %f2958, %f2961;
	fma.rn.f32 	%f8667, %f9406, %f2962, %f8667;
	mul.f32 	%f2963, %f9311, %f9326;
	mul.f32 	%f2964, %f9319, %f9330;
	sub.f32 	%f2965, %f2963, %f2964;
	mul.f32 	%f2966, %f8622, %f2965;
	mul.f32 	%f2967, %f9319, %f9326;
	fma.rn.f32 	%f2968, %f9311, %f9330, %f2967;
	mul.f32 	%f2969, %f8626, %f2968;
	sub.f32 	%f2970, %f2966, %f2969;
	fma.rn.f32 	%f8634, %f9406, %f2970, %f8634;
	mul.f32 	%f2971, %f8626, %f2965;
	fma.rn.f32 	%f2972, %f8622, %f2968, %f2971;
	fma.rn.f32 	%f8666, %f9406, %f2972, %f8666;
	mul.f32 	%f2973, %f9310, %f9329;
	mul.f32 	%f2974, %f9318, %f9333;
	sub.f32 	%f2975, %f2973, %f2974;
	mul.f32 	%f2976, %f8623, %f2975;
	mul.f32 	%f2977, %f9318, %f9329;
	fma.rn.f32 	%f2978, %f9310, %f9333, %f2977;
	mul.f32 	%f2979, %f8627, %f2978;
	sub.f32 	%f2980, %f2976, %f2979;
	fma.rn.f32 	%f8633, %f9406, %f2980, %f8633;
	mul.f32 	%f2981, %f8627, %f2975;
	fma.rn.f32 	%f2982, %f8623, %f2978, %f2981;
	fma.rn.f32 	%f8665, %f9406, %f2982, %f8665;
	mul.f32 	%f2983, %f9310, %f9328;
	mul.f32 	%f2984, %f9318, %f9332;
	sub.f32 	%f2985, %f2983, %f2984;
	mul.f32 	%f2986, %f8623, %f2985;
	mul.f32 	%f2987, %f9318, %f9328;
	fma.rn.f32 	%f2988, %f9310, %f9332, %f2987;
	mul.f32 	%f2989, %f8627, %f2988;
	sub.f32 	%f2990, %f2986, %f2989;
	fma.rn.f32 	%f8632, %f9406, %f2990, %f8632;
	mul.f32 	%f2991, %f8627, %f2985;
	fma.rn.f32 	%f2992, %f8623, %f2988, %f2991;
	fma.rn.f32 	%f8664, %f9406, %f2992, %f8664;
	mul.f32 	%f2993, %f9310, %f9327;
	mul.f32 	%f2994, %f9318, %f9331;
	sub.f32 	%f2995, %f2993, %f2994;
	mul.f32 	%f2996, %f8622, %f2995;
	mul.f32 	%f2997, %f9318, %f9327;
	fma.rn.f32 	%f2998, %f9310, %f9331, %f2997;
	mul.f32 	%f2999, %f8626, %f2998;
	sub.f32 	%f3000, %f2996, %f2999;
	fma.rn.f32 	%f8631, %f9406, %f3000, %f8631;
	mul.f32 	%f3001, %f8626, %f2995;
	fma.rn.f32 	%f3002, %f8622, %f2998, %f3001;
	fma.rn.f32 	%f8663, %f9406, %f3002, %f8663;
	mul.f32 	%f3003, %f9310, %f9326;
	mul.f32 	%f3004, %f9318, %f9330;
	sub.f32 	%f3005, %f3003, %f3004;
	mul.f32 	%f3006, %f8622, %f3005;
	mul.f32 	%f3007, %f9318, %f9326;
	fma.rn.f32 	%f3008, %f9310, %f9330, %f3007;
	mul.f32 	%f3009, %f8626, %f3008;
	sub.f32 	%f3010, %f3006, %f3009;
	fma.rn.f32 	%f8630, %f9406, %f3010, %f8630;
	mul.f32 	%f3011, %f8626, %f3005;
	fma.rn.f32 	%f3012, %f8622, %f3008, %f3011;
	fma.rn.f32 	%f8662, %f9406, %f3012, %f8662;
$L__BB0_28:
	ld.param.u32 	%r1362, [_Z6kerneliiPKfS0_S0_S0_S0_S0_S0_S0_S0_PKiS2_S2_S2_PfS3_jjjjj_param_19];
	add.s32 	%r438, %r1362, 7;
	shr.u32 	%r439, %r438, 3;
	add.s32 	%r440, %r439, -1;
	setp.lt.u32 	%p68, %r1386, %r440;
	shl.b32 	%r441, %r440, 3;
	sub.s32 	%r442, %r1362, %r441;
	setp.gt.u32 	%p69, %r442, 1;
	or.pred  	%p2, %p68, %p69;
	not.pred 	%p70, %p2;
	@%p70 bra 	$L__BB0_44;
	setp.ne.s32 	%p71, %r1405, %r1407;
	@%p71 bra 	$L__BB0_42;
	ld.param.u32 	%r1196, [_Z6kerneliiPKfS0_S0_S0_S0_S0_S0_S0_S0_PKiS2_S2_S2_PfS3_jjjjj_param_0];
	add.s32 	%r444, %r1406, 1;
	setp.ge.s32 	%p72, %r444, %r1196;
	mov.b32 	%r1407, -1;
	mov.u32 	%r1411, %r1406;
	@%p72 bra 	$L__BB0_33;
	add.s32 	%r1408, %r1406, 1;
	mov.u32 	%r1411, %r1406;
$L__BB0_32:
	mov.u32 	%r1406, %r1408;
	ld.param.u64 	%rd776, [_Z6kerneliiPKfS0_S0_S0_S0_S0_S0_S0_S0_PKiS2_S2_S2_PfS3_jjjjj_param_14];
	ld.param.u32 	%r1197, [_Z6kerneliiPKfS0_S0_S0_S0_S0_S0_S0_S0_PKiS2_S2_S2_PfS3_jjjjj_param_0];
	cvta.to.global.u64 	%rd141, %rd776;
	mul.wide.s32 	%rd142, %r1406, 4;
	add.s64 	%rd143, %rd141, %rd142;
	ld.global.u32 	%r1407, [%rd143];
	setp.eq.s32 	%p73, %r1407, 0;
	selp.b32 	%r1411, %r1406, %r1411, %p73;
	add.s32 	%r1408, %r1406, 1;
	setp.lt.s32 	%p74, %r1408, %r1197;
	setp.lt.s32 	%p75, %r1407, 1;
	and.pred  	%p76, %p74, %p75;
	@%p76 bra 	$L__BB0_32;
$L__BB0_33:
	setp.lt.s32 	%p77, %r1, %r1411;
	setp.lt.s32 	%p78, %r1411, %r326;
	or.pred  	%p79, %p77, %p78;
	mov.f32 	%f8625, 0f00000000;
	mov.f32 	%f8629, %f8625;
	@%p79 bra 	$L__BB0_35;
	ld.param.u64 	%rd700, [_Z6kerneliiPKfS0_S0_S0_S0_S0_S0_S0_S0_PKiS2_S2_S2_PfS3_jjjjj_param_3];
	ld.param.u64 	%rd639, [_Z6kerneliiPKfS0_S0_S0_S0_S0_S0_S0_S0_PKiS2_S2_S2_PfS3_jjjjj_param_2];
	ld.param.u32 	%r1294, [_Z6kerneliiPKfS0_S0_S0_S0_S0_S0_S0_S0_PKiS2_S2_S2_PfS3_jjjjj_param_1];
	ld.param.u32 	%r1198, [_Z6kerneliiPKfS0_S0_S0_S0_S0_S0_S0_S0_PKiS2_S2_S2_PfS3_jjjjj_param_0];
	sub.s32 	%r446, %r1, %r1411;
	sub.s32 	%r447, %r1, %r1294;
	sub.s32 	%r448, %r1294, %r326;
	mad.lo.s32 	%r449, %r447, %r1198, %r448;
	mad.lo.s32 	%r450, %r449, %r1198, %r446;
	cvta.to.global.u64 	%rd144, %rd639;
	mul.wide.s32 	%rd145, %r450, 4;
	add.s64 	%rd146, %rd144, %rd145;
	ld.global.f32 	%f8625, [%rd146];
	cvta.to.global.u64 	%rd147, %rd700;
	add.s64 	%rd148, %rd147, %rd145;
	ld.global.f32 	%f8629, [%rd148];
$L__BB0_35:
	setp.lt.s32 	%p81, %r1411, %r4;
	or.pred  	%p82, %p77, %p81;
	mov.f32 	%f8624, 0f00000000;
	mov.f32 	%f8628, %f8624;
	@%p82 bra 	$L__BB0_37;
	ld.param.u64 	%rd701, [_Z6kerneliiPKfS0_S0_S0_S0_S0_S0_S0_S0_PKiS2_S2_S2_PfS3_jjjjj_param_3];
	ld.param.u64 	%rd640, [_Z6kerneliiPKfS0_S0_S0_S0_S0_S0_S0_S0_PKiS2_S2_S2_PfS3_jjjjj_param_2];
	ld.param.u32 	%r1295, [_Z6kerneliiPKfS0_S0_S0_S0_S0_S0_S0_S0_PKiS2_S2_S2_PfS3_jjjjj_param_1];
	ld.param.u32 	%r1199, [_Z6kerneliiPKfS0_S0_S0_S0_S0_S0_S0_S0_PKiS2_S2_S2_PfS3_jjjjj_param_0];
	sub.s32 	%r451, %r1, %r1411;
	sub.s32 	%r452, %r1, %r1295;
	sub.s32 	%r453, %r1295, %r4;
	mad.lo.s32 	%r454, %r452, %r1199, %r453;
	mad.lo.s32 	%r455, %r454, %r1199, %r451;
	cvta.to.global.u64 	%rd149, %rd640;
	mul.wide.s32 	%rd150, %r455, 4;
	add.s64 	%rd151, %rd149, %rd150;
	ld.global.f32 	%f8624, [%rd151];
	cvta.to.global.u64 	%rd152, %rd701;
	add.s64 	%rd153, %rd152, %rd150;
	ld.global.f32 	%f8628, [%rd153];
$L__BB0_37:
	setp.lt.s32 	%p84, %r2, %r1411;
	or.pred  	%p85, %p84, %p78;
	mov.f32 	%f8623, 0f00000000;
	mov.f32 	%f8627, %f8623;
	@%p85 bra 	$L__BB0_39;
	ld.param.u64 	%rd702, [_Z6kerneliiPKfS0_S0_S0_S0_S0_S0_S0_S0_PKiS2_S2_S2_PfS3_jjjjj_param_3];
	ld.param.u64 	%rd641, [_Z6kerneliiPKfS0_S0_S0_S0_S0_S0_S0_S0_PKiS2_S2_S2_PfS3_jjjjj_param_2];
	ld.param.u32 	%r1296, [_Z6kerneliiPKfS0_S0_S0_S0_S0_S0_S0_S0_PKiS2_S2_S2_PfS3_jjjjj_param_1];
	ld.param.u32 	%r1200, [_Z6kerneliiPKfS0_S0_S0_S0_S0_S0_S0_S0_PKiS2_S2_S2_PfS3_jjjjj_param_0];
	sub.s32 	%r456, %r2, %r1411;
	sub.s32 	%r457, %r2, %r1296;
	sub.s32 	%r458, %r1296, %r326;
	mad.lo.s32 	%r459, %r457, %r1200, %r458;
	mad.lo.s32 	%r460, %r459, %r1200, %r456;
	cvta.to.global.u64 	%rd154, %rd641;
	mul.wide.s32 	%rd155, %r460, 4;
	add.s64 	%rd156, %rd154, %rd155;
	ld.global.f32 	%f8623, [%rd156];
	cvta.to.global.u64 	%rd157, %rd702;
	add.s64 	%rd158, %rd157, %rd155;
	ld.global.f32 	%f8627, [%rd158];
$L__BB0_39:
	or.pred  	%p88, %p84, %p81;
	mov.f32 	%f8622, 0f00000000;
	mov.f32 	%f8626, %f8622;
	@%p88 bra 	$L__BB0_41;
	ld.param.u64 	%rd703, [_Z6kerneliiPKfS0_S0_S0_S0_S0_S0_S0_S0_PKiS2_S2_S2_PfS3_jjjjj_param_3];
	ld.param.u64 	%rd642, [_Z6kerneliiPKfS0_S0_S0_S0_S0_S0_S0_S0_PKiS2_S2_S2_PfS3_jjjjj_param_2];
	ld.param.u32 	%r1297, [_Z6kerneliiPKfS0_S0_S0_S0_S0_S0_S0_S0_PKiS2_S2_S2_PfS3_jjjjj_param_1];
	ld.param.u32 	%r1201, [_Z6kerneliiPKfS0_S0_S0_S0_S0_S0_S0_S0_PKiS2_S2_S2_PfS3_jjjjj_param_0];
	sub.s32 	%r461, %r2, %r1411;
	sub.s32 	%r462, %r2, %r1297;
	sub.s32 	%r463, %r1297, %r4;
	mad.lo.s32 	%r464, %r462, %r1201, %r463;
	mad.lo.s32 	%r465, %r464, %r1201, %r461;
	cvta.to.global.u64 	%rd159, %rd642;
	mul.wide.s32 	%rd160, %r465, 4;
	add.s64 	%rd161, %rd159, %rd160;
	ld.global.f32 	%f8622, [%rd161];
	cvta.to.global.u64 	%rd162, %rd703;
	add.s64 	%rd163, %rd162, %rd160;
	ld.global.f32 	%f8626, [%rd163];
$L__BB0_41:
	bar.sync 	0;
$L__BB0_42:
	add.s32 	%r1405, %r1405, 1;
	and.b16  	%rs26, %rs77, 255;
	add.s16 	%rs77, %rs26, 1;
	and.b16  	%rs27, %rs77, 255;
	setp.eq.s16 	%p89, %rs27, %rs77;
	@%p89 bra 	$L__BB0_44;
	ld.param.u32 	%r1363, [_Z6kerneliiPKfS0_S0_S0_S0_S0_S0_S0_S0_PKiS2_S2_S2_PfS3_jjjjj_param_19];
	ld.param.u64 	%rd759, [_Z6kerneliiPKfS0_S0_S0_S0_S0_S0_S0_S0_PKiS2_S2_S2_PfS3_jjjjj_param_9];
	sub.s32 	%r468, %r1363, %r1405;
	mov.u32 	%r469, %tid.x;
	setp.lt.u32 	%p90, %r469, %r468;
	mul.wide.s32 	%rd165, %r1405, 4;
	mul.wide.u32 	%rd166, %r469, 4;
	add.s64 	%rd167, %rd759, %rd166;
	add.s64 	%rd164, %rd167, %rd165;
	selp.u32 	%r466, 1, 0, %p90;
	// begin inline asm
	{.reg .pred p;
 setp.ne.b32 p, %r466, 0;
 @p ld.global.nc.f32 %f3017, [%rd164];}

	// end inline asm
	bar.sync 	0;
	// begin inline asm
	st.shared.f32 [%r267], %f3017;

	// end inline asm
	bar.sync 	0;
	mov.b16 	%rs77, 0;
$L__BB0_44:
	and.b16  	%rs29, %rs77, 255;
	mul.wide.u16 	%r479, %rs29, 4;
	add.s32 	%r470, %r479, %r273;
	// begin inline asm
	ld.shared.f32 {%f3019}, [%r470];

	// end inline asm
	add.s32 	%r471, %r1481, 1056;
	// begin inline asm
	ld.shared.v4.f32 {%f3020, %f3021, %f3022, %f3023}, [%r471];

	// end inline asm
	add.s32 	%r472, %r1480, 1056;
	// begin inline asm
	ld.shared.v4.f32 {%f3024, %f3025, %f3026, %f3027}, [%r472];

	// end inline asm
	add.s32 	%r473, %r1481, 1120;
	// begin inline asm
	ld.shared.v4.f32 {%f3028, %f3029, %f3030, %f3031}, [%r473];

	// end inline asm
	add.s32 	%r474, %r1480, 1120;
	// begin inline asm
	ld.shared.v4.f32 {%f3032, %f3033, %f3034, %f3035}, [%r474];

	// end inline asm
	add.s32 	%r475, %r1479, 512;
	// begin inline asm
	ld.shared.v2.f32 {%f3036, %f3037}, [%r475];

	// end inline asm
	add.s32 	%r476, %r1478, 512;
	// begin inline asm
	ld.shared.v2.f32 {%f3038, %f3039}, [%r476];

	// end inline asm
	add.s32 	%r477, %r1479, 576;
	// begin inline asm
	ld.shared.v2.f32 {%f3040, %f3041}, [%r477];

	// end inline asm
	add.s32 	%r478, %r1478, 576;
	// begin inline asm
	ld.shared.v2.f32 {%f3042, %f3043}, [%r478];

	// end inline asm
	@%p70 bra 	$L__BB0_46;
	mul.f32 	%f3044, %f2657, %f2673;
	mul.f32 	%f3045, %f2661, %f2675;
	sub.f32 	%f3046, %f3044, %f3045;
	mul.f32 	%f3047, %f8625, %f3046;
	mul.f32 	%f3048, %f2661, %f2673;
	fma.rn.f32 	%f3049, %f2657, %f2675, %f3048;
	mul.f32 	%f3050, %f8629, %f3049;
	sub.f32 	%f3051, %f3047, %f3050;
	fma.rn.f32 	%f8661, %f2656, %f3051, %f8661;
	mul.f32 	%f3052, %f8629, %f3046;
	fma.rn.f32 	%f3053, %f8625, %f3049, %f3052;
	fma.rn.f32 	%f8693, %f2656, %f3053, %f8693;
	mul.f32 	%f3054, %f2657, %f2674;
	mul.f32 	%f3055, %f2661, %f2676;
	sub.f32 	%f3056, %f3054, %f3055;
	mul.f32 	%f3057, %f8625, %f3056;
	mul.f32 	%f3058, %f2661, %f2674;
	fma.rn.f32 	%f3059, %f2657, %f2676, %f3058;
	mul.f32 	%f3060, %f8629, %f3059;
	sub.f32 	%f3061, %f3057, %f3060;
	fma.rn.f32 	%f8660, %f2656, %f3061, %f8660;
	mul.f32 	%f3062, %f8629, %f3056;
	fma.rn.f32 	%f3063, %f8625, %f3059, %f3062;
	fma.rn.f32 	%f8692, %f2656, %f3063, %f8692;
	mul.f32 	%f3064, %f2657, %f2677;
	mul.f32 	%f3065, %f2661, %f2679;
	sub.f32 	%f3066, %f3064, %f3065;
	mul.f32 	%f3067, %f8624, %f3066;
	mul.f32 	%f3068, %f2661, %f2677;
	fma.rn.f32 	%f3069, %f2657, %f2679, %f3068;
	mul.f32 	%f3070, %f8628, %f3069;
	sub.f32 	%f3071, %f3067, %f3070;
	fma.rn.f32 	%f8659, %f2656, %f3071, %f8659;
	mul.f32 	%f3072, %f8628, %f3066;
	fma.rn.f32 	%f3073, %f8624, %f3069, %f3072;
	fma.rn.f32 	%f8691, %f2656, %f3073, %f8691;
	mul.f32 	%f3074, %f2657, %f2678;
	mul.f32 	%f3075, %f2661, %f2680;
	sub.f32 	%f3076, %f3074, %f3075;
	mul.f32 	%f3077, %f8624, %f3076;
	mul.f32 	%f3078, %f2661, %f2678;
	fma.rn.f32 	%f3079, %f2657, %f2680, %f3078;
	mul.f32 	%f3080, %f8628, %f3079;
	sub.f32 	%f3081, %f3077, %f3080;
	fma.rn.f32 	%f8658, %f2656, %f3081, %f8658;
	mul.f32 	%f3082, %f8628, %f3076;
	fma.rn.f32 	%f3083, %f8624, %f3079, %f3082;
	fma.rn.f32 	%f8690, %f2656, %f3083, %f8690;
	mul.f32 	%f3084, %f2658, %f2673;
	mul.f32 	%f3085, %f2662, %f2675;
	sub.f32 	%f3086, %f3084, %f3085;
	mul.f32 	%f3087, %f8625, %f3086;
	mul.f32 	%f3088, %f2662, %f2673;
	fma.rn.f32 	%f3089, %f2658, %f2675, %f3088;
	mul.f32 	%f3090, %f8629, %f3089;
	sub.f32 	%f3091, %f3087, %f3090;
	fma.rn.f32 	%f8657, %f2656, %f3091, %f8657;
	mul.f32 	%f3092, %f8629, %f3086;
	fma.rn.f32 	%f3093, %f8625, %f3089, %f3092;
	fma.rn.f32 	%f8689, %f2656, %f3093, %f8689;
	mul.f32 	%f3094, %f2658, %f2674;
	mul.f32 	%f3095, %f2662, %f2676;
	sub.f32 	%f3096, %f3094, %f3095;
	mul.f32 	%f3097, %f8625, %f3096;
	mul.f32 	%f3098, %f2662, %f2674;
	fma.rn.f32 	%f3099, %f2658, %f2676, %f3098;
	mul.f32 	%f3100, %f8629, %f3099;
	sub.f32 	%f3101, %f3097, %f3100;
	fma.rn.f32 	%f8656, %f2656, %f3101, %f8656;
	mul.f32 	%f3102, %f8629, %f3096;
	fma.rn.f32 	%f3103, %f8625, %f3099, %f3102;
	fma.rn.f32 	%f8688, %f2656, %f3103, %f8688;
	mul.f32 	%f3104, %f2658, %f2677;
	mul.f32 	%f3105, %f2662, %f2679;
	sub.f32 	%f3106, %f3104, %f3105;
	mul.f32 	%f3107, %f8624, %f3106;
	mul.f32 	%f3108, %f2662, %f2677;
	fma.rn.f32 	%f3109, %f2658, %f2679, %f3108;
	mul.f32 	%f3110, %f8628, %f3109;
	sub.f32 	%f3111, %f3107, %f3110;
	fma.rn.f32 	%f8655, %f2656, %f3111, %f8655;
	mul.f32 	%f3112, %f8628, %f3106;
	fma.rn.f32 	%f3113, %f8624, %f3109, %f3112;
	fma.rn.f32 	%f8687, %f2656, %f3113, %f8687;
	mul.f32 	%f3114, %f2658, %f2678;
	mul.f32 	%f3115, %f2662, %f2680;
	sub.f32 	%f3116, %f3114, %f3115;
	mul.f32 	%f3117, %f8624, %f3116;
	mul.f32 	%f3118, %f2662, %f2678;
	fma.rn.f32 	%f3119, %f2658, %f2680, %f3118;
	mul.f32 	%f3120, %f8628, %f3119;
	sub.f32 	%f3121, %f3117, %f3120;
	fma.rn.f32 	%f8654, %f2656, %f3121, %f8654;
	mul.f32 	%f3122, %f8628, %f3116;
	fma.rn.f32 	%f3123, %f8624, %f3119, %f3122;
	fma.rn.f32 	%f8686, %f2656, %f3123, %f8686;
	mul.f32 	%f3124, %f2659, %f2673;
	mul.f32 	%f3125, %f2663, %f2675;
	sub.f32 	%f3126, %f3124, %f3125;
	mul.f32 	%f3127, %f8625, %f3126;
	mul.f32 	%f3128, %f2663, %f2673;
	fma.rn.f32 	%f3129, %f2659, %f2675, %f3128;
	mul.f32 	%f3130, %f8629, %f3129;
	sub.f32 	%f3131, %f3127, %f3130;
	fma.rn.f32 	%f8653, %f2656, %f3131, %f8653;
	mul.f32 	%f3132, %f8629, %f3126;
	fma.rn.f32 	%f3133, %f8625, %f3129, %f3132;
	fma.rn.f32 	%f8685, %f2656, %f3133, %f8685;
	mul.f32 	%f3134, %f2659, %f2674;
	mul.f32 	%f3135, %f2663, %f2676;
	sub.f32 	%f3136, %f3134, %f3135;
	mul.f32 	%f3137, %f8625, %f3136;
	mul.f32 	%f3138, %f2663, %f2674;
	fma.rn.f32 	%f3139, %f2659, %f2676, %f3138;
	mul.f32 	%f3140, %f8629, %f3139;
	sub.f32 	%f3141, %f3137, %f3140;
	fma.rn.f32 	%f8652, %f2656, %f3141, %f8652;
	mul.f32 	%f3142, %f8629, %f3136;
	fma.rn.f32 	%f3143, %f8625, %f3139, %f3142;
	fma.rn.f32 	%f8684, %f2656, %f3143, %f8684;
	mul.f32 	%f3144, %f2659, %f2677;
	mul.f32 	%f3145, %f2663, %f2679;
	sub.f32 	%f3146, %f3144, %f3145;
	mul.f32 	%f3147, %f8624, %f3146;
	mul.f32 	%f3148, %f2663, %f2677;
	fma.rn.f32 	%f3149, %f2659, %f2679, %f3148;
	mul.f32 	%f3150, %f8628, %f3149;
	sub.f32 	%f3151, %f3147, %f3150;
	fma.rn.f32 	%f8651, %f2656, %f3151, %f8651;
	mul.f32 	%f3152, %f8628, %f3146;
	fma.rn.f32 	%f3153, %f8624, %f3149, %f3152;
	fma.rn.f32 	%f8683, %f2656, %f3153, %f8683;
	mul.f32 	%f3154, %f2659, %f2678;
	mul.f32 	%f3155, %f2663, %f2680;
	sub.f32 	%f3156, %f3154, %f3155;
	mul.f32 	%f3157, %f8624, %f3156;
	mul.f32 	%f3158, %f2663, %f2678;
	fma.rn.f32 	%f3159, %f2659, %f2680, %f3158;
	mul.f32 	%f3160, %f8628, %f3159;
	sub.f32 	%f3161, %f3157, %f3160;
	fma.rn.f32 	%f8650, %f2656, %f3161, %f8650;
	mul.f32 	%f3162, %f8628, %f3156;
	fma.rn.f32 	%f3163, %f8624, %f3159, %f3162;
	fma.rn.f32 	%f8682, %f2656, %f3163, %f8682;
	mul.f32 	%f3164, %f2660, %f2673;
	mul.f32 	%f3165, %f2664, %f2675;
	sub.f32 	%f3166, %f3164, %f3165;
	mul.f32 	%f3167, %f8625, %f3166;
	mul.f32 	%f3168, %f2664, %f2673;
	fma.rn.f32 	%f3169, %f2660, %f2675, %f3168;
	mul.f32 	%f3170, %f8629, %f3169;
	sub.f32 	%f3171, %f3167, %f3170;
	fma.rn.f32 	%f8649, %f2656, %f3171, %f8649;
	mul.f32 	%f3172, %f8629, %f3166;
	fma.rn.f32 	%f3173, %f8625, %f3169, %f3172;
	fma.rn.f32 	%f8681, %f2656, %f3173, %f8681;
	mul.f32 	%f3174, %f2660, %f2674;
	mul.f32 	%f3175, %f2664, %f2676;
	sub.f32 	%f3176, %f3174, %f3175;
	mul.f32 	%f3177, %f8625, %f3176;
	mul.f32 	%f3178, %f2664, %f2674;
	fma.rn.f32 	%f3179, %f2660, %f2676, %f3178;
	mul.f32 	%f3180, %f8629, %f3179;
	sub.f32 	%f3181, %f3177, %f3180;
	fma.rn.f32 	%f8648, %f2656, %f3181, %f8648;
	mul.f32 	%f3182, %f8629, %f3176;
	fma.rn.f32 	%f3183, %f8625, %f3179, %f3182;
	fma.rn.f32 	%f8680, %f2656, %f3183, %f8680;
	mul.f32 	%f3184, %f2660, %f2677;
	mul.f32 	%f3185, %f2664, %f2679;
	sub.f32 	%f3186, %f3184, %f3185;
	mul.f32 	%f3187, %f8624, %f3186;
	mul.f32 	%f3188, %f2664, %f2677;
	fma.rn.f32 	%f3189, %f2660, %f2679, %f3188;
	mul.f32 	%f3190, %f8628, %f3189;
	sub.f32 	%f3191, %f3187, %f3190;
	fma.rn.f32 	%f8647, %f2656, %f3191, %f8647;
	mul.f32 	%f3192, %f8628, %f3186;
	fma.rn.f32 	%f3193, %f8624, %f3189, %f3192;
	fma.rn.f32 	%f8679, %f2656, %f3193, %f8679;
	mul.f32 	%f3194, %f2660, %f2678;
	mul.f32 	%f3195, %f2664, %f2680;
	sub.f32 	%f3196, %f3194, %f3195;
	mul.f32 	%f3197, %f8624, %f3196;
	mul.f32 	%f3198, %f2664, %f2678;
	fma.rn.f32 	%f3199, %f2660, %f2680, %f3198;
	mul.f32 	%f3200, %f8628, %f3199;
	sub.f32 	%f3201, %f3197, %f3200;
	fma.rn.f32 	%f8646, %f2656, %f3201, %f8646;
	mul.f32 	%f3202, %f8628, %f3196;
	fma.rn.f32 	%f3203, %f8624, %f3199, %f3202;
	fma.rn.f32 	%f8678, %f2656, %f3203, %f8678;
	mul.f32 	%f3204, %f2665, %f2673;
	mul.f32 	%f3205, %f2669, %f2675;
	sub.f32 	%f3206, %f3204, %f3205;
	mul.f32 	%f3207, %f8623, %f3206;
	mul.f32 	%f3208, %f2669, %f2673;
	fma.rn.f32 	%f3209, %f2665, %f2675, %f3208;
	mul.f32 	%f3210, %f8627, %f3209;
	sub.f32 	%f3211, %f3207, %f3210;
	fma.rn.f32 	%f8645, %f2656, %f3211, %f8645;
	mul.f32 	%f3212, %f8627, %f3206;
	fma.rn.f32 	%f3213, %f8623, %f3209, %f3212;
	fma.rn.f32 	%f8677, %f2656, %f3213, %f8677;
	mul.f32 	%f3214, %f2665, %f2674;
	mul.f32 	%f3215, %f2669, %f2676;
	sub.f32 	%f3216, %f3214, %f3215;
	mul.f32 	%f3217, %f8623, %f3216;
	mul.f32 	%f3218, %f2669, %f2674;
	fma.rn.f32 	%f3219, %f2665, %f2676, %f3218;
	mul.f32 	%f3220, %f8627, %f3219;
	sub.f32 	%f3221, %f3217, %f3220;
	fma.rn.f32 	%f8644, %f2656, %f3221, %f8644;
	mul.f32 	%f3222, %f8627, %f3216;
	fma.rn.f32 	%f3223, %f8623, %f3219, %f3222;
	fma.rn.f32 	%f8676, %f2656, %f3223, %f8676;
	mul.f32 	%f3224, %f2665, %f2677;
	mul.f32 	%f3225, %f2669, %f2679;
	sub.f32 	%f3226, %f3224, %f3225;
	mul.f32 	%f3227, %f8622, %f3226;
	mul.f32 	%f3228, %f2669, %f2677;
	fma.rn.f32 	%f3229, %f2665, %f2679, %f3228;
	mul.f32 	%f3230, %f8626, %f3229;
	sub.f32 	%f3231, %f3227, %f3230;
	fma.rn.f32 	%f8643, %f2656, %f3231, %f8643;
	mul.f32 	%f3232, %f8626, %f3226;
	fma.rn.f32 	%f3233, %f8622, %f3229, %f3232;
	fma.rn.f32 	%f8675, %f2656, %f3233, %f8675;
	mul.f32 	%f3234, %f2665, %f2678;
	mul.f32 	%f3235, %f2669, %f2680;
	sub.f32 	%f3236, %f3234, %f3235;
	mul.f32 	%f3237, %f8622, %f3236;
	mul.f32 	%f3238, %f2669, %f2678;
	fma.rn.f32 	%f3239, %f2665, %f2680, %f3238;
	mul.f32 	%f3240, %f8626, %f3239;
	sub.f32 	%f3241, %f3237, %f3240;
	fma.rn.f32 	%f8642, %f2656, %f3241, %f8642;
	mul.f32 	%f3242, %f8626, %f3236;
	fma.rn.f32 	%f3243, %f8622, %f3239, %f3242;
	fma.rn.f32 	%f8674, %f2656, %f3243, %f8674;
	mul.f32 	%f3244, %f2666, %f2673;
	mul.f32 	%f3245, %f2670, %f2675;
	sub.f32 	%f3246, %f3244, %f3245;
	mul.f32 	%f3247, %f8623, %f3246;
	mul.f32 	%f3248, %f2670, %f2673;
	fma.rn.f32 	%f3249, %f2666, %f2675, %f3248;
	mul.f32 	%f3250, %f8627, %f3249;
	sub.f32 	%f3251, %f3247, %f3250;
	fma.rn.f32 	%f8641, %f2656, %f3251, %f8641;
	mul.f32 	%f3252, %f8627, %f3246;
	fma.rn.f32 	%f3253, %f8623, %f3249, %f3252;
	fma.rn.f32 	%f8673, %f2656, %f3253, %f8673;
	mul.f32 	%f3254, %f2666, %f2674;
	mul.f32 	%f3255, %f2670, %f2676;
	sub.f32 	%f3256, %f3254, %f3255;
	mul.f32 	%f3257, %f8623, %f3256;
	mul.f32 	%f3258, %f2670, %f2674;
	fma.rn.f32 	%f3259, %f2666, %f2676, %f3258;
	mul.f32 	%f3260, %f8627, %f3259;
	sub.f32 	%f3261, %f3257, %f3260;
	fma.rn.f32 	%f8640, %f2656, %f3261, %f8640;
	mul.f32 	%f3262, %f8627, %f3256;
	fma.rn.f32 	%f3263, %f8623, %f3259, %f3262;
	fma.rn.f32 	%f8672, %f2656, %f3263, %f8672;
	mul.f32 	%f3264, %f2666, %f2677;
	mul.f32 	%f3265, %f2670, %f2679;
	sub.f32 	%f3266, %f3264, %f3265;
	mul.f32 	%f3267, %f8622, %f3266;
	mul.f32 	%f3268, %f2670, %f2677;
	fma.rn.f32 	%f3269, %f2666, %f2679, %f3268;
	mul.f32 	%f3270, %f8626, %f3269;
	sub.f32 	%f3271, %f3267, %f3270;
	fma.rn.f32 	%f8639, %f2656, %f3271, %f8639;
	mul.f32 	%f3272, %f8626, %f3266;
	fma.rn.f32 	%f3273, %f8622, %f3269, %f3272;
	fma.rn.f32 	%f8671, %f2656, %f3273, %f8671;
	mul.f32 	%f3274, %f2666, %f2678;
	mul.f32 	%f3275, %f2670, %f2680;
	sub.f32 	%f3276, %f3274, %f3275;
	mul.f32 	%f3277, %f8622, %f3276;
	mul.f32 	%f3278, %f2670, %f2678;
	fma.rn.f32 	%f3279, %f2666, %f2680, %f3278;
	mul.f32 	%f3280, %f8626, %f3279;
	sub.f32 	%f3281, %f3277, %f3280;
	fma.rn.f32 	%f8638, %f2656, %f3281, %f8638;
	mul.f32 	%f3282, %f8626, %f3276;
	fma.rn.f32 	%f3283, %f8622, %f3279, %f3282;
	fma.rn.f32 	%f8670, %f2656, %f3283, %f8670;
	mul.f32 	%f3284, %f2667, %f2673;
	mul.f32 	%f3285, %f2671, %f2675;
	sub.f32 	%f3286, %f3284, %f3285;
	mul.f32 	%f3287, %f8623, %f3286;
	mul.f32 	%f3288, %f2671, %f2673;
	fma.rn.f32 	%f3289, %f2667, %f2675, %f3288;
	mul.f32 	%f3290, %f8627, %f3289;
	sub.f32 	%f3291, %f3287, %f3290;
	fma.rn.f32 	%f8637, %f2656, %f3291, %f8637;
	mul.f32 	%f3292, %f8627, %f3286;
	fma.rn.f32 	%f3293, %f8623, %f3289, %f3292;
	fma.rn.f32 	%f8669, %f2656, %f3293, %f8669;
	mul.f32 	%f3294, %f2667, %f2674;
	mul.f32 	%f3295, %f2671, %f2676;
	sub.f32 	%f3296, %f3294, %f3295;
	mul.f32 	%f3297, %f8623, %f3296;
	mul.f32 	%f3298, %f2671, %f2674;
	fma.rn.f32 	%f3299, %f2667, %f2676, %f3298;
	mul.f32 	%f3300, %f8627, %f3299;
	sub.f32 	%f3301, %f3297, %f3300;
	fma.rn.f32 	%f8636, %f2656, %f3301, %f8636;
	mul.f32 	%f3302, %f8627, %f3296;
	fma.rn.f32 	%f3303, %f8623, %f3299, %f3302;
	fma.rn.f32 	%f8668, %f2656, %f3303, %f8668;
	mul.f32 	%f3304, %f2667, %f2677;
	mul.f32 	%f3305, %f2671, %f2679;
	sub.f32 	%f3306, %f3304, %f3305;
	mul.f32 	%f3307, %f8622, %f3306;
	mul.f32 	%f3308, %f2671, %f2677;
	fma.rn.f32 	%f3309, %f2667, %f2679, %f3308;
	mul.f32 	%f3310, %f8626, %f3309;
	sub.f32 	%f3311, %f3307, %f3310;
	fma.rn.f32 	%f8635, %f2656, %f3311, %f8635;
	mul.f32 	%f3312, %f8626, %f3306;
	fma.rn.f32 	%f3313, %f8622, %f3309, %f3312;
	fma.rn.f32 	%f8667, %f2656, %f3313, %f8667;
	mul.f32 	%f3314, %f2667, %f2678;
	mul.f32 	%f3315, %f2671, %f2680;
	sub.f32 	%f3316, %f3314, %f3315;
	mul.f32 	%f3317, %f8622, %f3316;
	mul.f32 	%f3318, %f2671, %f2678;
	fma.rn.f32 	%f3319, %f2667, %f2680, %f3318;
	mul.f32 	%f3320, %f8626, %f3319;
	sub.f32 	%f3321, %f3317, %f3320;
	fma.rn.f32 	%f8634, %f2656, %f3321, %f8634;
	mul.f32 	%f3322, %f8626, %f3316;
	fma.rn.f32 	%f3323, %f8622, %f3319, %f3322;
	fma.rn.f32 	%f8666, %f2656, %f3323, %f8666;
	mul.f32 	%f3324, %f2668, %f2673;
	mul.f32 	%f3325, %f2672, %f2675;
	sub.f32 	%f3326, %f3324, %f3325;
	mul.f32 	%f3327, %f8623, %f3326;
	mul.f32 	%f3328, %f2672, %f2673;
	fma.rn.f32 	%f3329, %f2668, %f2675, %f3328;
	mul.f32 	%f3330, %f8627, %f3329;
	sub.f32 	%f3331, %f3327, %f3330;
	fma.rn.f32 	%f8633, %f2656, %f3331, %f8633;
	mul.f32 	%f3332, %f8627, %f3326;
	fma.rn.f32 	%f3333, %f8623, %f3329, %f3332;
	fma.rn.f32 	%f8665, %f2656, %f3333, %f8665;
	mul.f32 	%f3334, %f2668, %f2674;
	mul.f32 	%f3335, %f2672, %f2676;
	sub.f32 	%f3336, %f3334, %f3335;
	mul.f32 	%f3337, %f8623, %f3336;
	mul.f32 	%f3338, %f2672, %f2674;
	fma.rn.f32 	%f3339, %f2668, %f2676, %f3338;
	mul.f32 	%f3340, %f8627, %f3339;
	sub.f32 	%f3341, %f3337, %f3340;
	fma.rn.f32 	%f8632, %f2656, %f3341, %f8632;
	mul.f32 	%f3342, %f8627, %f3336;
	fma.rn.f32 	%f3343, %f8623, %f3339, %f3342;
	fma.rn.f32 	%f8664, %f2656, %f3343, %f8664;
	mul.f32 	%f3344, %f2668, %f2677;
	mul.f32 	%f3345, %f2672, %f2679;
	sub.f32 	%f3346, %f3344, %f3345;
	mul.f32 	%f3347, %f8622, %f3346;
	mul.f32 	%f3348, %f2672, %f2677;
	fma.rn.f32 	%f3349, %f2668, %f2679, %f3348;
	mul.f32 	%f3350, %f8626, %f3349;
	sub.f32 	%f3351, %f3347, %f3350;
	fma.rn.f32 	%f8631, %f2656, %f3351, %f8631;
	mul.f32 	%f3352, %f8626, %f3346;
	fma.rn.f32 	%f3353, %f8622, %f3349, %f3352;
	fma.rn.f32 	%f8663, %f2656, %f3353, %f8663;
	mul.f32 	%f3354, %f2668, %f2678;
	mul.f32 	%f3355, %f2672, %f2680;
	sub.f32 	%f3356, %f3354, %f3355;
	mul.f32 	%f3357, %f8622, %f3356;
	mul.f32 	%f3358, %f2672, %f2678;
	fma.rn.f32 	%f3359, %f2668, %f2680, %f3358;
	mul.f32 	%f3360, %f8626, %f3359;
	sub.f32 	%f3361, %f3357, %f3360;
	fma.rn.f32 	%f8630, %f2656, %f3361, %f8630;
	mul.f32 	%f3362, %f8626, %f3356;
	fma.rn.f32 	%f3363, %f8622, %f3359, %f3362;
	fma.rn.f32 	%f8662, %f2656, %f3363, %f8662;
$L__BB0_46:
	ld.param.u32 	%r1364, [_Z6kerneliiPKfS0_S0_S0_S0_S0_S0_S0_S0_PKiS2_S2_S2_PfS3_jjjjj_param_19];
	add.s32 	%r480, %r1364, 7;
	shr.u32 	%r481, %r480, 3;
	add.s32 	%r482, %r481, -1;
	setp.lt.u32 	%p92, %r1386, %r482;
	shl.b32 	%r483, %r482, 3;
	sub.s32 	%r484, %r1364, %r483;
	setp.gt.u32 	%p93, %r484, 2;
	or.pred  	%p3, %p92, %p93;
	not.pred 	%p94, %p3;
	@%p94 bra 	$L__BB0_62;
	setp.ne.s32 	%p95, %r1405, %r1407;
	@%p95 bra 	$L__BB0_60;
	ld.param.u32 	%r1202, [_Z6kerneliiPKfS0_S0_S0_S0_S0_S0_S0_S0_PKiS2_S2_S2_PfS3_jjjjj_param_0];
	add.s32 	%r486, %r1406, 1;
	setp.ge.s32 	%p96, %r486, %r1202;
	mov.b32 	%r1407, -1;
	mov.u32 	%r1421, %r1406;
	@%p96 bra 	$L__BB0_51;
	add.s32 	%r1418, %r1406, 1;
	mov.u32 	%r1421, %r1406;
$L__BB0_50:
	mov.u32 	%r1406, %r1418;
	ld.param.u64 	%rd777, [_Z6kerneliiPKfS0_S0_S0_S0_S0_S0_S0_S0_PKiS2_S2_S2_PfS3_jjjjj_param_14];
	ld.param.u32 	%r1203, [_Z6kerneliiPKfS0_S0_S0_S0_S0_S0_S0_S0_PKiS2_S2_S2_PfS3_jjjjj_param_0];
	cvta.to.global.u64 	%rd168, %rd777;
	mul.wide.s32 	%rd169, %r1406, 4;
	add.s64 	%rd170, %rd168, %rd169;
	ld.global.u32 	%r1407, [%rd170];
	setp.eq.s32 	%p97, %r1407, 0;
	selp.b32 	%r1421, %r1406, %r1421, %p97;
	add.s32 	%r1418, %r1406, 1;
	setp.lt.s32 	%p98, %r1418, %r1203;
	setp.lt.s32 	%p99, %r1407, 1;
	and.pred  	%p100, %p98, %p99;
	@%p100 bra 	$L__BB0_50;
$L__BB0_51:
	setp.lt.s32 	%p101, %r1, %r1421;
	setp.lt.s32 	%p102, %r1421, %r326;
	or.pred  	%p103, %p101, %p102;
	mov.f32 	%f8625, 0f00000000;
	mov.f32 	%f8629, %f8625;
	@%p103 bra 	$L__BB0_53;
	ld.param.u64 	%rd704, [_Z6kerneliiPKfS0_S0_S0_S0_S0_S0_S0_S0_PKiS2_S2_S2_PfS3_jjjjj_param_3];
	ld.param.u64 	%rd643, [_Z6kerneliiPKfS0_S0_S0_S0_S0_S0_S0_S0_PKiS2_S2_S2_PfS3_jjjjj_param_2];
	ld.param.u32 	%r1298, [_Z6kerneliiPKfS0_S0_S0_S0_S0_S0_S0_S0_PKiS2_S2_S2_PfS3_jjjjj_param_1];
	ld.param.u32 	%r1204, [_Z6kerneliiPKfS0_S0_S0_S0_S0_S0_S0_S0_PKiS2_S2_S2_PfS3_jjjjj_param_0];
	sub.s32 	%r488, %r1, %r1421;
	sub.s32 	%r489, %r1, %r1298;
	sub.s32 	%r490, %r1298, %r326;
	mad.lo.s32 	%r491, %r489, %r1204, %r490;
	mad.lo.s32 	%r492, %r491, %r1204, %r488;
	cvta.to.global.u64 	%rd171, %rd643;
	mul.wide.s32 	%rd172, %r492, 4;
	add.s64 	%rd173, %rd171, %rd172;
	ld.global.f32 	%f8625, [%rd173];
	cvta.to.global.u64 	%rd174, %rd704;
	add.s64 	%rd175, %rd174, %rd172;
	ld.global.f32 	%f8629, [%rd175];
$L__BB0_53:
	setp.lt.s32 	%p105, %r1421, %r4;
	or.pred  	%p106, %p101, %p105;
	mov.f32 	%f8624, 0f00000000;
	mov.f32 	%f8628, %f8624;
	@%p106 bra 	$L__BB0_55;
	ld.param.u64 	%rd705, [_Z6kerneliiPKfS0_S0_S0_S0_S0_S0_S0_S0_PKiS2_S2_S2_PfS3_jjjjj_param_3];
	ld.param.u64 	%rd644, [_Z6kerneliiPKfS0_S0_S0_S0_S0_S0_S0_S0_PKiS2_S2_S2_PfS3_jjjjj_param_2];
	ld.param.u32 	%r1299, [_Z6kerneliiPKfS0_S0_S0_S0_S0_S0_S0_S0_PKiS2_S2_S2_PfS3_jjjjj_param_1];
	ld.param.u32 	%r1205, [_Z6kerneliiPKfS0_S0_S0_S0_S0_S0_S0_S0_PKiS2_S2_S2_PfS3_jjjjj_param_0];
	sub.s32 	%r493, %r1, %r1421;
	sub.s32 	%r494, %r1, %r1299;
	sub.s32 	%r495, %r1299, %r4;
	mad.lo.s32 	%r496, %r494, %r1205, %r495;
	mad.lo.s32 	%r497, %r496, %r1205, %r493;
	cvta.to.global.u64 	%rd176, %rd644;
	mul.wide.s32 	%rd177, %r497, 4;
	add.s64 	%rd178, %rd176, %rd177;
	ld.global.f32 	%f8624, [%rd178];
	cvta.to.global.u64 	%rd179, %rd705;
	add.s64 	%rd180, %rd179, %rd177;
	ld.global.f32 	%f8628, [%rd180];
$L__BB0_55:
	setp.lt.s32 	%p108, %r2, %r1421;
	or.pred  	%p109, %p108, %p102;
	mov.f32 	%f8623, 0f00000000;
	mov.f32 	%f8627, %f8623;
	@%p109 bra 	$L__BB0_57;
	ld.param.u64 	%rd706, [_Z6kerneliiPKfS0_S0_S0_S0_S0_S0_S0_S0_PKiS2_S2_S2_PfS3_jjjjj_param_3];
	ld.param.u64 	%rd645, [_Z6kerneliiPKfS0_S0_S0_S0_S0_S0_S0_S0_PKiS2_S2_S2_PfS3_jjjjj_param_2];
	ld.param.u32 	%r1300, [_Z6kerneliiPKfS0_S0_S0_S0_S0_S0_S0_S0_PKiS2_S2_S2_PfS3_jjjjj_param_1];
	ld.param.u32 	%r1206, [_Z6kerneliiPKfS0_S0_S0_S0_S0_S0_S0_S0_PKiS2_S2_S2_PfS3_jjjjj_param_0];
	sub.s32 	%r498, %r2, %r1421;
	sub.s32 	%r499, %r2, %r1300;
	sub.s32 	%r500, %r1300, %r326;
	mad.lo.s32 	%r501, %r499, %r1206, %r500;
	mad.lo.s32 	%r502, %r501, %r1206, %r498;
	cvta.to.global.u64 	%rd181, %rd645;
	mul.wide.s32 	%rd182, %r502, 4;
	add.s64 	%rd183, %rd181, %rd182;
	ld.global.f32 	%f8623, [%rd183];
	cvta.to.global.u64 	%rd184, %rd706;
	add.s64 	%rd185, %rd184, %rd182;
	ld.global.f32 	%f8627, [%rd185];
$L__BB0_57:
	or.pred  	%p112, %p108, %p105;
	mov.f32 	%f8622, 0f00000000;
	mov.f32 	%f8626, %f8622;
	@%p112 bra 	$L__BB0_59;
	ld.param.u64 	%rd707, [_Z6kerneliiPKfS0_S0_S0_S0_S0_S0_S0_S0_PKiS2_S2_S2_PfS3_jjjjj_param_3];
	ld.param.u64 	%rd646, [_Z6kerneliiPKfS0_S0_S0_S0_S0_S0_S0_S0_PKiS2_S2_S2_PfS3_jjjjj_param_2];
	ld.param.u32 	%r1301, [_Z6kerneliiPKfS0_S0_S0_S0_S0_S0_S0_S0_PKiS2_S2_S2_PfS3_jjjjj_param_1];
	ld.param.u32 	%r1207, [_Z6kerneliiPKfS0_S0_S0_S0_S0_S0_S0_S0_PKiS2_S2_S2_PfS3_jjjjj_param_0];
	sub.s32 	%r503, %r2, %r1421;
	sub.s32 	%r504, %r2, %r1301;
	sub.s32 	%r505, %r1301, %r4;
	mad.lo.s32 	%r506, %r504, %r1207, %r505;
	mad.lo.s32 	%r507, %r506, %r1207, %r503;
	cvta.to.global.u64 	%rd186, %rd646;
	mul.wide.s32 	%rd187, %r507, 4;
	add.s64 	%rd188, %rd186, %rd187;
	ld.global.f32 	%f8622, [%rd188];
	cvta.to.global.u64 	%rd189, %rd707;
	add.s64 	%rd190, %rd189, %rd187;
	ld.global.f32 	%f8626, [%rd190];
$L__BB0_59:
	bar.sync 	0;
$L__BB0_60:
	add.s32 	%r1405, %r1405, 1;
	and.b16  	%rs30, %rs77, 255;
	add.s16 	%rs77, %rs30, 1;
	and.b16  	%rs31, %rs77, 255;
	setp.eq.s16 	%p113, %rs31, %rs77;
	@%p113 bra 	$L__BB0_62;
	ld.param.u32 	%r1365, [_Z6kerneliiPKfS0_S0_S0_S0_S0_S0_S0_S0_PKiS2_S2_S2_PfS3_jjjjj_param_19];
	ld.param.u64 	%rd760, [_Z6kerneliiPKfS0_S0_S0_S0_S0_S0_S0_S0_PKiS2_S2_S2_PfS3_jjjjj_param_9];
	sub.s32 	%r510, %r1365, %r1405;
	mov.u32 	%r511, %tid.x;
	setp.lt.u32 	%p114, %r511, %r510;
	mul.wide.s32 	%rd192, %r1405, 4;
	mul.wide.u32 	%rd193, %r511, 4;
	add.s64 	%rd194, %rd760, %rd193;
	add.s64 	%rd191, %rd194, %rd192;
	selp.u32 	%r508, 1, 0, %p114;
	// begin inline asm
	{.reg .pred p;
 setp.ne.b32 p, %r508, 0;
 @p ld.global.nc.f32 %f3368, [%rd191];}

	// end inline asm
	bar.sync 	0;
	// begin inline asm
	st.shared.f32 [%r267], %f3368;

	// end inline asm
	bar.sync 	0;
	mov.b16 	%rs77, 0;
$L__BB0_62:
	and.b16  	%rs33, %rs77, 255;
	mul.wide.u16 	%r521, %rs33, 4;
	add.s32 	%r512, %r521, %r273;
	// begin inline asm
	ld.shared.f32 {%f3370}, [%r512];

	// end inline asm
	add.s32 	%r513, %r1481, 1584;
	// begin inline asm
	ld.shared.v4.f32 {%f3371, %f3372, %f3373, %f3374}, [%r513];

	// end inline asm
	add.s32 	%r514, %r1480, 1584;
	// begin inline asm
	ld.shared.v4.f32 {%f3375, %f3376, %f3377, %f3378}, [%r514];

	// end inline asm
	add.s32 	%r515, %r1481, 1648;
	// begin inline asm
	ld.shared.v4.f32 {%f3379, %f3380, %f3381, %f3382}, [%r515];

	// end inline asm
	add.s32 	%r516, %r1480, 1648;
	// begin inline asm
	ld.shared.v4.f32 {%f3383, %f3384, %f3385, %f3386}, [%r516];

	// end inline asm
	add.s32 	%r517, %r1479, 768;
	// begin inline asm
	ld.shared.v2.f32 {%f3387, %f3388}, [%r517];

	// end inline asm
	add.s32 	%r518, %r1478, 768;
	// begin inline asm
	ld.shared.v2.f32 {%f3389, %f3390}, [%r518];

	// end inline asm
	add.s32 	%r519, %r1479, 832;
	// begin inline asm
	ld.shared.v2.f32 {%f3391, %f3392}, [%r519];

	// end inline asm
	add.s32 	%r520, %r1478, 832;
	// begin inline asm
	ld.shared.v2.f32 {%f3393, %f3394}, [%r520];

	// end inline asm
	@%p94 bra 	$L__BB0_64;
	mul.f32 	%f3395, %f3020, %f3036;
	mul.f32 	%f3396, %f3024, %f3038;
	sub.f32 	%f3397, %f3395, %f3396;
	mul.f32 	%f3398, %f8625, %f3397;
	mul.f32 	%f3399, %f3024, %f3036;
	fma.rn.f32 	%f3400, %f3020, %f3038, %f3399;
	mul.f32 	%f3401, %f8629, %f3400;
	sub.f32 	%f3402, %f3398, %f3401;
	fma.rn.f32 	%f8661, %f3019, %f3402, %f8661;
	mul.f32 	%f3403, %f8629, %f3397;
	fma.rn.f32 	%f3404, %f8625, %f3400, %f3403;
	fma.rn.f32 	%f8693, %f3019, %f3404, %f8693;
	mul.f32 	%f3405, %f3020, %f3037;
	mul.f32 	%f3406, %f3024, %f3039;
	sub.f32 	%f3407, %f3405, %f3406;
	mul.f32 	%f3408, %f8625, %f3407;
	mul.f32 	%f3409, %f3024, %f3037;
	fma.rn.f32 	%f3410, %f3020, %f3039, %f3409;
	mul.f32 	%f3411, %f8629, %f3410;
	sub.f32 	%f3412, %f3408, %f3411;
	fma.rn.f32 	%f8660, %f3019, %f3412, %f8660;
	mul.f32 	%f3413, %f8629, %f3407;
	fma.rn.f32 	%f3414, %f8625, %f3410, %f3413;
	fma.rn.f32 	%f8692, %f3019, %f3414, %f8692;
	mul.f32 	%f3415, %f3020, %f3040;
	mul.f32 	%f3416, %f3024, %f3042;
	sub.f32 	%f3417, %f3415, %f3416;
	mul.f32 	%f3418, %f8624, %f3417;
	mul.f32 	%f3419, %f3024, %f3040;
	fma.rn.f32 	%f3420, %f3020, %f3042, %f3419;
	mul.f32 	%f3421, %f8628, %f3420;
	sub.f32 	%f3422, %f3418, %f3421;
	fma.rn.f32 	%f8659, %f3019, %f3422, %f8659;
	mul.f32 	%f3423, %f8628, %f3417;
	fma.rn.f32 	%f3424, %f8624, %f3420, %f3423;
	fma.rn.f32 	%f8691, %f3019, %f3424, %f8691;
	mul.f32 	%f3425, %f3020, %f3041;
	mul.f32 	%f3426, %f3024, %f3043;
	sub.f32 	%f3427, %f3425, %f3426;
	mul.f32 	%f3428, %f8624, %f3427;
	mul.f32 	%f3429, %f3024, %f3041;
	fma.rn.f32 	%f3430, %f3020, %f3043, %f3429;
	mul.f32 	%f3431, %f8628, %f3430;
	sub.f32 	%f3432, %f3428, %f3431;
	fma.rn.f32 	%f8658, %f3019, %f3432, %f8658;
	mul.f32 	%f3433, %f8628, %f3427;
	fma.rn.f32 	%f3434, %f8624, %f3430, %f3433;
	fma.rn.f32 	%f8690, %f3019, %f3434, %f8690;
	mul.f32 	%f3435, %f3021, %f3036;
	mul.f32 	%f3436, %f3025, %f3038;
	sub.f32 	%f3437, %f3435, %f3436;
	mul.f32 	%f3438, %f8625, %f3437;
	mul.f32 	%f3439, %f3025, %f3036;
	fma.rn.f32 	%f3440, %f3021, %f3038, %f3439;
	mul.f32 	%f3441, %f8629, %f3440;
	sub.f32 	%f3442, %f3438, %f3441;
	fma.rn.f32 	%f8657, %f3019, %f3442, %f8657;
	mul.f32 	%f3443, %f8629, %f3437;
	fma.rn.f32 	%f3444, %f8625, %f3440, %f3443;
	fma.rn.f32 	%f8689, %f3019, %f3444, %f8689;
	mul.f32 	%f3445, %f3021, %f3037;
	mul.f32 	%f3446, %f3025, %f3039;
	sub.f32 	%f3447, %f3445, %f3446;
	mul.f32 	%f3448, %f8625, %f3447;
	mul.f32 	%f3449, %f3025, %f3037;
	fma.rn.f32 	%f3450, %f3021, %f3039, %f3449;
	mul.f32 	%f3451, %f8629, %f3450;
	sub.f32 	%f3452, %f3448, %f3451;
	fma.rn.f32 	%f8656, %f3019, %f3452, %f8656;
	mul.f32 	%f3453, %f8629, %f3447;
	fma.rn.f32 	%f3454, %f8625, %f3450, %f3453;
	fma.rn.f32 	%f8688, %f3019, %f3454, %f8688;
	mul.f32 	%f3455, %f3021, %f3040;
	mul.f32 	%f3456, %f3025, %f3042;
	sub.f32 	%f3457, %f3455, %f3456;
	mul.f32 	%f3458, %f8624, %f3457;
	mul.f32 	%f3459, %f3025, %f3040;
	fma.rn.f32 	%f3460, %f3021, %f3042, %f3459;
	mul.f32 	%f3461, %f8628, %f3460;
	sub.f32 	%f3462, %f3458, %f3461;
	fma.rn.f32 	%f8655, %f3019, %f3462, %f8655;
	mul.f32 	%f3463, %f8628, %f3457;
	fma.rn.f32 	%f3464, %f8624, %f3460, %f3463;
	fma.rn.f32 	%f8687, %f3019, %f3464, %f8687;
	mul.f32 	%f3465, %f3021, %f3041;
	mul.f32 	%f3466, %f3025, %f3043;
	sub.f32 	%f3467, %f3465, %f3466;
	mul.f32 	%f3468, %f8624, %f3467;
	mul.f32 	%f3469, %f3025, %f3041;
	fma.rn.f32 	%f3470, %f3021, %f3043, %f3469;
	mul.f32 	%f3471, %f8628, %f3470;
	sub.f32 	%f3472, %f3468, %f3471;
	fma.rn.f32 	%f8654, %f3019, %f3472, %f8654;
	mul.f32 	%f3473, %f8628, %f3467;
	fma.rn.f32 	%f3474, %f8624, %f3470, %f3473;
	fma.rn.f32 	%f8686, %f3019, %f3474, %f8686;
	mul.f32 	%f3475, %f3022, %f3036;
	mul.f32 	%f3476, %f3026, %f3038;
	sub.f32 	%f3477, %f3475, %f3476;
	mul.f32 	%f3478, %f8625, %f3477;
	mul.f32 	%f3479, %f3026, %f3036;
	fma.rn.f32 	%f3480, %f3022, %f3038, %f3479;
	mul.f32 	%f3481, %f8629, %f3480;
	sub.f32 	%f3482, %f3478, %f3481;
	fma.rn.f32 	%f8653, %f3019, %f3482, %f8653;
	mul.f32 	%f3483, %f8629, %f3477;
	fma.rn.f32 	%f3484, %f8625, %f3480, %f3483;
	fma.rn.f32 	%f8685, %f3019, %f3484, %f8685;
	mul.f32 	%f3485, %f3022, %f3037;
	mul.f32 	%f3486, %f3026, %f3039;
	sub.f32 	%f3487, %f3485, %f3486;
	mul.f32 	%f3488, %f8625, %f3487;
	mul.f32 	%f3489, %f3026, %f3037;
	fma.rn.f32 	%f3490, %f3022, %f3039, %f3489;
	mul.f32 	%f3491, %f8629, %f3490;
	sub.f32 	%f3492, %f3488, %f3491;
	fma.rn.f32 	%f8652, %f3019, %f3492, %f8652;
	mul.f32 	%f3493, %f8629, %f3487;
	fma.rn.f32 	%f3494, %f8625, %f3490, %f3493;
	fma.rn.f32 	%f8684, %f3019, %f3494, %f8684;
	mul.f32 	%f3495, %f3022, %f3040;
	mul.f32 	%f3496, %f3026, %f3042;
	sub.f32 	%f3497, %f3495, %f3496;
	mul.f32 	%f3498, %f8624, %f3497;
	mul.f32 	%f3499, %f3026, %f3040;
	fma.rn.f32 	%f3500, %f3022, %f3042, %f3499;
	mul.f32 	%f3501, %f8628, %f3500;
	sub.f32 	%f3502, %f3498, %f3501;
	fma.rn.f32 	%f8651, %f3019, %f3502, %f8651;
	mul.f32 	%f3503, %f8628, %f3497;
	fma.rn.f32 	%f3504, %f8624, %f3500, %f3503;
	fma.rn.f32 	%f8683, %f3019, %f3504, %f8683;
	mul.f32 	%f3505, %f3022, %f3041;
	mul.f32 	%f3506, %f3026, %f3043;
	sub.f32 	%f3507, %f3505, %f3506;
	mul.f32 	%f3508, %f8624, %f3507;
	mul.f32 	%f3509, %f3026, %f3041;
	fma.rn.f32 	%f3510, %f3022, %f3043, %f3509;
	mul.f32 	%f3511, %f8628, %f3510;
	sub.f32 	%f3512, %f3508, %f3511;
	fma.rn.f32 	%f8650, %f3019, %f3512, %f8650;
	mul.f32 	%f3513, %f8628, %f3507;
	fma.rn.f32 	%f3514, %f8624, %f3510, %f3513;
	fma.rn.f32 	%f8682, %f3019, %f3514, %f8682;
	mul.f32 	%f3515, %f3023, %f3036;
	mul.f32 	%f3516, %f3027, %f3038;
	sub.f32 	%f3517, %f3515, %f3516;
	mul.f32 	%f3518, %f8625, %f3517;
	mul.f32 	%f3519, %f3027, %f3036;
	fma.rn.f32 	%f3520, %f3023, %f3038, %f3519;
	mul.f32 	%f3521, %f8629, %f3520;
	sub.f32 	%f3522, %f3518, %f3521;
	fma.rn.f32 	%f8649, %f3019, %f3522, %f8649;
	mul.f32 	%f3523, %f8629, %f3517;
	fma.rn.f32 	%f3524, %f8625, %f3520, %f3523;
	fma.rn.f32 	%f8681, %f3019, %f3524, %f8681;
	mul.f32 	%f3525, %f3023, %f3037;
	mul.f32 	%f3526, %f3027, %f3039;
	sub.f32 	%f3527, %f3525, %f3526;
	mul.f32 	%f3528, %f8625, %f3527;
	mul.f32 	%f3529, %f3027, %f3037;
	fma.rn.f32 	%f3530, %f3023, %f3039, %f3529;
	mul.f32 	%f3531, %f8629, %f3530;
	sub.f32 	%f3532, %f3528, %f3531;
	fma.rn.f32 	%f8648, %f3019, %f3532, %f8648;
	mul.f32 	%f3533, %f8629, %f3527;
	fma.rn.f32 	%f3534, %f8625, %f3530, %f3533;
	fma.rn.f32 	%f8680, %f3019, %f3534, %f8680;
	mul.f32 	%f3535, %f3023, %f3040;
	mul.f32 	%f3536, %f3027, %f3042;
	sub.f32 	%f3537, %f3535, %f3536;
	mul.f32 	%f3538, %f8624, %f3537;
	mul.f32 	%f3539, %f3027, %f3040;
	fma.rn.f32 	%f3540, %f3023, %f3042, %f3539;
	mul.f32 	%f3541, %f8628, %f3540;
	sub.f32 	%f3542, %f3538, %f3541;
	fma.rn.f32 	%f8647, %f3019, %f3542, %f8647;
	mul.f32 	%f3543, %f8628, %f3537;
	fma.rn.f32 	%f3544, %f8624, %f3540, %f3543;
	fma.rn.f32 	%f8679, %f3019, %f3544, %f8679;
	mul.f32 	%f3545, %f3023, %f3041;
	mul.f32 	%f3546, %f3027, %f3043;
	sub.f32 	%f3547, %f3545, %f3546;
	mul.f32 	%f3548, %f8624, %f3547;
	mul.f32 	%f3549, %f3027, %f3041;
	fma.rn.f32 	%f3550, %f3023, %f3043, %f3549;
	mul.f32 	%f3551, %f8628, %f3550;
	sub.f32 	%f3552, %f3548, %f3551;
	fma.rn.f32 	%f8646, %f3019, %f3552, %f8646;
	mul.f32 	%f3553, %f8628, %f3547;
	fma.rn.f32 	%f3554, %f8624, %f3550, %f3553;
	fma.rn.f32 	%f8678, %f3019, %f3554, %f8678;
	mul.f32 	%f3555, %f3028, %f3036;
	mul.f32 	%f3556, %f3032, %f3038;
	sub.f32 	%f3557, %f3555, %f3556;
	mul.f32 	%f3558, %f8623, %f3557;
	mul.f32 	%f3559, %f3032, %f3036;
	fma.rn.f32 	%f3560, %f3028, %f3038, %f3559;
	mul.f32 	%f3561, %f8627, %f3560;
	sub.f32 	%f3562, %f3558, %f3561;
	fma.rn.f32 	%f8645, %f3019, %f3562, %f8645;
	mul.f32 	%f3563, %f8627, %f3557;
	fma.rn.f32 	%f3564, %f8623, %f3560, %f3563;
	fma.rn.f32 	%f8677, %f3019, %f3564, %f8677;
	mul.f32 	%f3565, %f3028, %f3037;
	mul.f32 	%f3566, %f3032, %f3039;
	sub.f32 	%f3567, %f3565, %f3566;
	mul.f32 	%f3568, %f8623, %f3567;
	mul.f32 	%f3569, %f3032, %f3037;
	fma.rn.f32 	%f3570, %f3028, %f3039, %f3569;
	mul.f32 	%f3571, %f8627, %f3570;
	sub.f32 	%f3572, %f3568, %f3571;
	fma.rn.f32 	%f8644, %f3019, %f3572, %f8644;
	mul.f32 	%f3573, %f8627, %f3567;
	fma.rn.f32 	%f3574, %f8623, %f3570, %f3573;
	fma.rn.f32 	%f8676, %f3019, %f3574, %f8676;
	mul.f32 	%f3575, %f3028, %f3040;
	mul.f32 	%f3576, %f3032, %f3042;
	sub.f32 	%f3577, %f3575, %f3576;
	mul.f32 	%f3578, %f8622, %f3577;
	mul.f32 	%f3579, %f3032, %f3040;
	fma.rn.f32 	%f3580, %f3028, %f3042, %f3579;
	mul.f32 	%f3581, %f8626, %f3580;
	sub.f32 	%f3582, %f3578, %f3581;
	fma.rn.f32 	%f8643, %f3019, %f3582, %f8643;
	mul.f32 	%f3583, %f8626, %f3577;
	fma.rn.f32 	%f3584, %f8622, %f3580, %f3583;
	fma.rn.f32 	%f8675, %f3019, %f3584, %f8675;
	mul.f32 	%f3585, %f3028, %f3041;
	mul.f32 	%f3586, %f3032, %f3043;
	sub.f32 	%f3587, %f3585, %f3586;
	mul.f32 	%f3588, %f8622, %f3587;
	mul.f32 	%f3589, %f3032, %f3041;
	fma.rn.f32 	%f3590, %f3028, %f3043, %f3589;
	mul.f32 	%f3591, %f8626, %f3590;
	sub.f32 	%f3592, %f3588, %f3591;
	fma.rn.f32 	%f8642, %f3019, %f3592, %f8642;
	mul.f32 	%f3593, %f8626, %f3587;
	fma.rn.f32 	%f3594, %f8622, %f3590, %f3593;
	fma.rn.f32 	%f8674, %f3019, %f3594, %f8674;
	mul.f32 	%f3595, %f3029, %f3036;
	mul.f32 	%f3596, %f3033, %f3038;
	sub.f32 	%f3597, %f3595, %f3596;
	mul.f32 	%f3598, %f8623, %f3597;
	mul.f32 	%f3599, %f3033, %f3036;
	fma.rn.f32 	%f3600, %f3029, %f3038, %f3599;
	mul.f32 	%f3601, %f8627, %f3600;
	sub.f32 	%f3602, %f3598, %f3601;
	fma.rn.f32 	%f8641, %f3019, %f3602, %f8641;
	mul.f32 	%f3603, %f8627, %f3597;
	fma.rn.f32 	%f3604, %f8623, %f3600, %f3603;
	fma.rn.f32 	%f8673, %f3019, %f3604, %f8673;
	mul.f32 	%f3605, %f3029, %f3037;
	mul.f32 	%f3606, %f3033, %f3039;
	sub.f32 	%f3607, %f3605, %f3606;
	mul.f32 	%f3608, %f8623, %f3607;
	mul.f32 	%f3609, %f3033, %f3037;
	fma.rn.f32 	%f3610, %f3029, %f3039, %f3609;
	mul.f32 	%f3611, %f8627, %f3610;
	sub.f32 	%f3612, %f3608, %f3611;
	fma.rn.f32 	%f8640, %f3019, %f3612, %f8640;
	mul.f32 	%f3613, %f8627, %f3607;
	fma.rn.f32 	%f3614, %f8623, %f3610, %f3613;
	fma.rn.f32 	%f8672, %f3019, %f3614, %f8672;
	mul.f32 	%f3615, %f3029, %f3040;
	mul.f32 	%f3616, %f3033, %f3042;
	sub.f32 	%f3617, %f3615, %f3616;
	mul.f32 	%f3618, %f8622, %f3617;
	mul.f32 	%f3619, %f3033, %f3040;
	fma.rn.f32 	%f3620, %f3029, %f3042, %f3619;
	mul.f32 	%f3621, %f8626, %f3620;
	sub.f32 	%f3622, %f3618, %f3621;
	fma.rn.f32 	%f8639, %f3019, %f3622, %f8639;
	mul.f32 	%f3623, %f8626, %f3617;
	fma.rn.f32 	%f3624, %f8622, %f3620, %f3623;
	fma.rn.f32 	%f8671, %f3019, %f3624, %f8671;
	mul.f32 	%f3625, %f3029, %f3041;
	mul.f32 	%f3626, %f3033, %f3043;
	sub.f32 	%f3627, %f3625, %f3626;
	mul.f32 	%f3628, %f8622, %f3627;
	mul.f32 	%f3629, %f3033, %f3041;
	fma.rn.f32 	%f3630, %f3029, %f3043, %f3629;
	mul.f32 	%f3631, %f8626, %f3630;
	sub.f32 	%f3632, %f3628, %f3631;
	fma.rn.f32 	%f8638, %f3019, %f3632, %f8638;
	mul.f32 	%f3633, %f8626, %f3627;
	fma.rn.f32 	%f3634, %f8622, %f3630, %f3633;
	fma.rn.f32 	%f8670, %f3019, %f3634, %f8670;
	mul.f32 	%f3635, %f3030, %f3036;
	mul.f32 	%f3636, %f3034, %f3038;
	sub.f32 	%f3637, %f3635, %f3636;
	mul.f32 	%f3638, %f8623, %f3637;
	mul.f32 	%f3639, %f3034, %f3036;
	fma.rn.f32 	%f3640, %f3030, %f3038, %f3639;
	mul.f32 	%f3641, %f8627, %f3640;
	sub.f32 	%f3642, %f3638, %f3641;
	fma.rn.f32 	%f8637, %f3019, %f3642, %f8637;
	mul.f32 	%f3643, %f8627, %f3637;
	fma.rn.f32 	%f3644, %f8623, %f3640, %f3643;
	fma.rn.f32 	%f8669, %f3019, %f3644, %f8669;
	mul.f32 	%f3645, %f3030, %f3037;
	mul.f32 	%f3646, %f3034, %f3039;
	sub.f32 	%f3647, %f3645, %f3646;
	mul.f32 	%f3648, %f8623, %f3647;
	mul.f32 	%f3649, %f3034, %f3037;
	fma.rn.f32 	%f3650, %f3030, %f3039, %f3649;
	mul.f32 	%f3651, %f8627, %f3650;
	sub.f32 	%f3652, %f3648, %f3651;
	fma.rn.f32 	%f8636, %f3019, %f3652, %f8636;
	mul.f32 	%f3653, %f8627, %f3647;
	fma.rn.f32 	%f3654, %f8623, %f3650, %f3653;
	fma.rn.f32 	%f8668, %f3019, %f3654, %f8668;
	mul.f32 	%f3655, %f3030, %f3040;
	mul.f32 	%f3656, %f3034, %f3042;
	sub.f32 	%f3657, %f3655, %f3656;
	mul.f32 	%f3658, %f8622, %f3657;
	mul.f32 	%f3659, %f3034, %f3040;
	fma.rn.f32 	%f3660, %f3030, %f3042, %f3659;
	mul.f32 	%f3661, %f8626, %f3660;
	sub.f32 	%f3662, %f3658, %f3661;
	fma.rn.f32 	%f8635, %f3019, %f3662, %f8635;
	mul.f32 	%f3663, %f8626, %f3657;
	fma.rn.f32 	%f3664, %f8622, %f3660, %f3663;
	fma.rn.f32 	%f8667, %f3019, %f3664, %f8667;
	mul.f32 	%f3665, %f3030, %f3041;
	mul.f32 	%f3666, %f3034, %f3043;
	sub.f32 	%f3667, %f3665, %f3666;
	mul.f32 	%f3668, %f8622, %f3667;
	mul.f32 	%f3669, %f3034, %f3041;
	fma.rn.f32 	%f3670, %f3030, %f3043, %f3669;
	mul.f32 	%f3671, %f8626, %f3670;
	sub.f32 	%f3672, %f3668, %f3671;
	fma.rn.f32 	%f8634, %f3019, %f3672, %f8634;
	mul.f32 	%f3673, %f8626, %f3667;
	fma.rn.f32 	%f3674, %f8622, %f3670, %f3673;
	fma.rn.f32 	%f8666, %f3019, %f3674, %f8666;
	mul.f32 	%f3675, %f3031, %f3036;
	mul.f32 	%f3676, %f3035, %f3038;
	sub.f32 	%f3677, %f3675, %f3676;
	mul.f32 	%f3678, %f8623, %f3677;
	mul.f32 	%f3679, %f3035, %f3036;
	fma.rn.f32 	%f3680, %f3031, %f3038, %f3679;
	mul.f32 	%f3681, %f8627, %f3680;
	sub.f32 	%f3682, %f3678, %f3681;
	fma.rn.f32 	%f8633, %f3019, %f3682, %f8633;
	mul.f32 	%f3683, %f8627, %f3677;
	fma.rn.f32 	%f3684, %f8623, %f3680, %f3683;
	fma.rn.f32 	%f8665, %f3019, %f3684, %f8665;
	mul.f32 	%f3685, %f3031, %f3037;
	mul.f32 	%f3686, %f3035, %f3039;
	sub.f32 	%f3687, %f3685, %f3686;
	mul.f32 	%f3688, %f8623, %f3687;
	mul.f32 	%f3689, %f3035, %f3037;
	fma.rn.f32 	%f3690, %f3031, %f3039, %f3689;
	mul.f32 	%f3691, %f8627, %f3690;
	sub.f32 	%f3692, %f3688, %f3691;
	fma.rn.f32 	%f8632, %f3019, %f3692, %f8632;
	mul.f32 	%f3693, %f8627, %f3687;
	fma.rn.f32 	%f3694, %f8623, %f3690, %f3693;
	fma.rn.f32 	%f8664, %f3019, %f3694, %f8664;
	mul.f32 	%f3695, %f3031, %f3040;
	mul.f32 	%f3696, %f3035, %f3042;
	sub.f32 	%f3697, %f3695, %f3696;
	mul.f32 	%f3698, %f8622, %f3697;
	mul.f32 	%f3699, %f3035, %f3040;
	fma.rn.f32 	%f3700, %f3031, %f3042, %f3699;
	mul.f32 	%f3701, %f8626, %f3700;
	sub.f32 	%f3702, %f3698, %f3701;
	fma.rn.f32 	%f8631, %f3019, %f3702, %f8631;
	mul.f32 	%f3703, %f8626, %f3697;
	fma.rn.f32 	%f3704, %f8622, %f3700, %f3703;
	fma.rn.f32 	%f8663, %f3019, %f3704, %f8663;
	mul.f32 	%f3705, %f3031, %f3041;
	mul.f32 	%f3706, %f3035, %f3043;
	sub.f32 	%f3707, %f3705, %f3706;
	mul.f32 	%f3708, %f8622, %f3707;
	mul.f32 	%f3709, %f3035, %f3041;
	fma.rn.f32 	%f3710, %f3031, %f3043, %f3709;
	mul.f32 	%f3711, %f8626, %f3710;
	sub.f32 	%f3712, %f3708, %f3711;
	fma.rn.f32 	%f8630, %f3019, %f3712, %f8630;
	mul.f32 	%f3713, %f8626, %f3707;
	fma.rn.f32 	%f3714, %f8622, %f3710, %f3713;
	fma.rn.f32 	%f8662, %f3019, %f3714, %f8662;
$L__BB0_64:
	ld.param.u32 	%r1366, [_Z6kerneliiPKfS0_S0_S0_S0_S0_S0_S0_S0_PKiS2_S2_S2_PfS3_jjjjj_param_19];
	add.s32 	%r522, %r1366, 7;
	shr.u32 	%r523, %r522, 3;
	add.s32 	%r524, %r523, -1;
	setp.lt.u32 	%p116, %r1386, %r524;
	shl.b32 	%r525, %r524, 3;
	sub.s32 	%r526, %r1366, %r525;
	setp.gt.u32 	%p117, %r526, 3;
	or.pred  	%p4, %p116, %p117;
	not.pred 	%p118, %p4;
	@%p118 bra 	$L__BB0_80;
	setp.ne.s32 	%p119, %r1405, %r1407;
	@%p119 bra 	$L__BB0_78;
	ld.param.u32 	%r1208, [_Z6kerneliiPKfS0_S0_S0_S0_S0_S0_S0_S0_PKiS2_S2_S2_PfS3_jjjjj_param_0];
	add.s32 	%r528, %r1406, 1;
	setp.ge.s32 	%p120, %r528, %r1208;
	mov.b32 	%r1407, -1;
	mov.u32 	%r1431, %r1406;
	@%p120 bra 	$L__BB0_69;
	add.s32 	%r1428, %r1406, 1;
	mov.u32 	%r1431, %r1406;
$L__BB0_68:
	mov.u32 	%r1406, %r1428;
	ld.param.u64 	%rd778, [_Z6kerneliiPKfS0_S0_S0_S0_S0_S0_S0_S0_PKiS2_S2_S2_PfS3_jjjjj_param_14];
	ld.param.u32 	%r1209, [_Z6kerneliiPKfS0_S0_S0_S0_S0_S0_S0_S0_PKiS2_S2_S2_PfS3_jjjjj_param_0];
	cvta.to.global.u64 	%rd195, %rd778;
	mul.wide.s32 	%rd196, %r1406, 4;
	add.s64 	%rd197, %rd195, %rd196;
	ld.global.u32 	%r1407, [%rd197];
	setp.eq.s32 	%p121, %r1407, 0;
	selp.b32 	%r1431, %r1406, %r1431, %p121;
	add.s32 	%r1428, %r1406, 1;
	setp.lt.s32 	%p122, %r1428, %r1209;
	setp.lt.s32 	%p123, %r1407, 1;
	and.pred  	%p124, %p122, %p123;
	@%p124 bra 	$L__BB0_68;
$L__BB0_69:
	setp.lt.s32 	%p125, %r1, %r1431;
	setp.lt.s32 	%p126, %r1431, %r326;
	or.pred  	%p127, %p125, %p126;
	mov.f32 	%f8625, 0f00000000;
	mov.f32 	%f8629, %f8625;
	@%p127 bra 	$L__BB0_71;
	ld.param.u64 	%rd708, [_Z6kerneliiPKfS0_S0_S0_S0_S0_S0_S0_S0_PKiS2_S2_S2_PfS3_jjjjj_param_3];
	ld.param.u64 	%rd647, [_Z6kerneliiPKfS0_S0_S0_S0_S0_S0_S0_S0_PKiS2_S2_S2_PfS3_jjjjj_param_2];
	ld.param.u32 	%r1302, [_Z6kerneliiPKfS0_S0_S0_S0_S0_S0_S0_S0_PKiS2_S2_S2_PfS3_jjjjj_param_1];
	ld.param.u32 	%r1210, [_Z6kerneliiPKfS0_S0_S0_S0_S0_S0_S0_S0_PKiS2_S2_S2_PfS3_jjjjj_param_0];
	sub.s32 	%r530, %r1, %r1431;
	sub.s32 	%r531, %r1, %r1302;
	sub.s32 	%r532, %r1302, %r326;
	mad.lo.s32 	%r533, %r531, %r1210, %r532;
	mad.lo.s32 	%r534, %r533, %r1210, %r530;
	cvta.to.global.u64 	%rd198, %rd647;
	mul.wide.s32 	%rd199, %r534, 4;
	add.s64 	%rd200, %rd198, %rd199;
	ld.global.f32 	%f8625, [%rd200];
	cvta.to.global.u64 	%rd201, %rd708;
	add.s64 	%rd202, %rd201, %rd199;
	ld.global.f32 	%f8629, [%rd202];
$L__BB0_71:
	setp.lt.s32 	%p129, %r1431, %r4;
	or.pred  	%p130, %p125, %p129;
	mov.f32 	%f8624, 0f00000000;
	mov.f32 	%f8628, %f8624;
	@%p130 bra 	$L__BB0_73;
	ld.param.u64 	%rd709, [_Z6kerneliiPKfS0_S0_S0_S0_S0_S0_S0_S0_PKiS2_S2_S2_PfS3_jjjjj_param_3];
	ld.param.u64 	%rd648, [_Z6kerneliiPKfS0_S0_S0_S0_S0_S0_S0_S0_PKiS2_S2_S2_PfS3_jjjjj_param_2];
	ld.param.u32 	%r1303, [_Z6kerneliiPKfS0_S0_S0_S0_S0_S0_S0_S0_PKiS2_S2_S2_PfS3_jjjjj_param_1];
	ld.param.u32 	%r1211, [_Z6kerneliiPKfS0_S0_S0_S0_S0_S0_S0_S0_PKiS2_S2_S2_PfS3_jjjjj_param_0];
	sub.s32 	%r535, %r1, %r1431;
	sub.s32 	%r536, %r1, %r1303;
	sub.s32 	%r537, %r1303, %r4;
	mad.lo.s32 	%r538, %r536, %r1211, %r537;
	mad.lo.s32 	%r539, %r538, %r1211, %r535;
	cvta.to.global.u64 	%rd203, %rd648;
	mul.wide.s32 	%rd204, %r539, 4;
	add.s64 	%rd205, %rd203, %rd204;
	ld.global.f32 	%f8624, [%rd205];
	cvta.to.global.u64 	%rd206, %rd709;
	add.s64 	%rd207, %rd206, %rd204;
	ld.global.f32 	%f8628, [%rd207];
$L__BB0_73:
	setp.lt.s32 	%p132, %r2, %r1431;
	or.pred  	%p133, %p132, %p126;
	mov.f32 	%f8623, 0f00000000;
	mov.f32 	%f8627, %f8623;
	@%p133 bra 	$L__BB0_75;
	ld.param.u64 	%rd710, [_Z6kerneliiPKfS0_S0_S0_S0_S0_S0_S0_S0_PKiS2_S2_S2_PfS3_jjjjj_param_3];
	ld.param.u64 	%rd649, [_Z6kerneliiPKfS0_S0_S0_S0_S0_S0_S0_S0_PKiS2_S2_S2_PfS3_jjjjj_param_2];
	ld.param.u32 	%r1304, [_Z6kerneliiPKfS0_S0_S0_S0_S0_S0_S0_S0_PKiS2_S2_S2_PfS3_jjjjj_param_1];
	ld.param.u32 	%r1212, [_Z6kerneliiPKfS0_S0_S0_S0_S0_S0_S0_S0_PKiS2_S2_S2_PfS3_jjjjj_param_0];
	sub.s32 	%r540, %r2, %r1431;
	sub.s32 	%r541, %r2, %r1304;
	sub.s32 	%r542, %r1304, %r326;
	mad.lo.s32 	%r543, %r541, %r1212, %r542;
	mad.lo.s32 	%r544, %r543, %r1212, %r540;
	cvta.to.global.u64 	%rd208, %rd649;
	mul.wide.s32 	%rd209, %r544, 4;
	add.s64 	%rd210, %rd208, %rd209;
	ld.global.f32 	%f8623, [%rd210];
	cvta.to.global.u64 	%rd211, %rd710;
	add.s64 	%rd212, %rd211, %rd209;
	ld.global.f32 	%f8627, [%rd212];
$L__BB0_75:
	or.pred  	%p136, %p132, %p129;
	mov.f32 	%f8622, 0f00000000;
	mov.f32 	%f8626, %f8622;
	@%p136 bra 	$L__BB0_77;
	ld.param.u64 	%rd711, [_Z6kerneliiPKfS0_S0_S0_S0_S0_S0_S0_S0_PKiS2_S2_S2_PfS3_jjjjj_param_3];
	ld.param.u64 	%rd650, [_Z6kerneliiPKfS0_S0_S0_S0_S0_S0_S0_S0_PKiS2_S2_S2_PfS3_jjjjj_param_2];
	ld.param.u32 	%r1305, [_Z6kerneliiPKfS0_S0_S0_S0_S0_S0_S0_S0_PKiS2_S2_S2_PfS3_jjjjj_param_1];
	ld.param.u32 	%r1213, [_Z6kerneliiPKfS0_S0_S0_S0_S0_S0_S0_S0_PKiS2_S2_S2_PfS3_jjjjj_param_0];
	sub.s32 	%r545, %r2, %r1431;
	sub.s32 	%r546, %r2, %r1305;
	sub.s32 	%r547, %r1305, %r4;
	mad.lo.s32 	%r548, %r546, %r1213, %r547;
	mad.lo.s32 	%r549, %r548, %r1213, %r545;
	cvta.to.global.u64 	%rd213, %rd650;
	mul.wide.s32 	%rd214, %r549, 4;
	add.s64 	%rd215, %rd213, %rd214;
	ld.global.f32 	%f8622, [%rd215];
	cvta.to.global.u64 	%rd216, %rd711;
	add.s64 	%rd217, %rd216, %rd214;
	ld.global.f32 	%f8626, [%rd217];
$L__BB0_77:
	bar.sync 	0;
$L__BB0_78:
	add.s32 	%r1405, %r1405, 1;
	and.b16  	%rs34, %rs77, 255;
	add.s16 	%rs77, %rs34, 1;
	and.b16  	%rs35, %rs77, 255;
	setp.eq.s16 	%p137, %rs35, %rs77;
	@%p137 bra 	$L__BB0_80;
	ld.param.u32 	%r1367, [_Z6kerneliiPKfS0_S0_S0_S0_S0_S0_S0_S0_PKiS2_S2_S2_PfS3_jjjjj_param_19];
	ld.param.u64 	%rd761, [_Z6kerneliiPKfS0_S0_S0_S0_S0_S0_S0_S0_PKiS2_S2_S2_PfS3_jjjjj_param_9];
	sub.s32 	%r552, %r1367, %r1405;
	mov.u32 	%r553, %tid.x;
	setp.lt.u32 	%p138, %r553, %r552;
	mul.wide.s32 	%rd219, %r1405, 4;
	mul.wide.u32 	%rd220, %r553, 4;
	add.s64 	%rd221, %rd761, %rd220;
	add.s64 	%rd218, %rd221, %rd219;
	selp.u32 	%r550, 1, 0, %p138;
	// begin inline asm
	{.reg .pred p;
 setp.ne.b32 p, %r550, 0;
 @p ld.global.nc.f32 %f3719, [%rd218];}

	// end inline asm
	bar.sync 	0;
	// begin inline asm
	st.shared.f32 [%r267], %f3719;

	// end inline asm
	bar.sync 	0;
	mov.b16 	%rs77, 0;
$L__BB0_80:
	and.b16  	%rs37, %rs77, 255;
	mul.wide.u16 	%r563, %rs37, 4;
	add.s32 	%r554, %r563, %r273;
	// begin inline asm
	ld.shared.f32 {%f3721}, [%r554];

	// end inline asm
	add.s32 	%r555, %r1481, 2112;
	// begin inline asm
	ld.shared.v4.f32 {%f3722, %f3723, %f3724, %f3725}, [%r555];

	// end inline asm
	add.s32 	%r556, %r1480, 2112;
	// begin inline asm
	ld.shared.v4.f32 {%f3726, %f3727, %f3728, %f3729}, [%r556];

	// end inline asm
	add.s32 	%r557, %r1481, 2176;
	// begin inline asm
	ld.shared.v4.f32 {%f3730, %f3731, %f3732, %f3733}, [%r557];

	// end inline asm
	add.s32 	%r558, %r1480, 2176;
	// begin inline asm
	ld.shared.v4.f32 {%f3734, %f3735, %f3736, %f3737}, [%r558];

	// end inline asm
	add.s32 	%r559, %r1479, 1024;
	// begin inline asm
	ld.shared.v2.f32 {%f3738, %f3739}, [%r559];

	// end inline asm
	add.s32 	%r560, %r1478, 1024;
	// begin inline asm
	ld.shared.v2.f32 {%f3740, %f3741}, [%r560];

	// end inline asm
	add.s32 	%r561, %r1479, 1088;
	// begin inline asm
	ld.shared.v2.f32 {%f3742, %f3743}, [%r561];

	// end inline asm
	add.s32 	%r562, %r1478, 1088;
	// begin inline asm
	ld.shared.v2.f32 {%f3744, %f3745}, [%r562];

	// end inline asm
	@%p118 bra 	$L__BB0_82;
	mul.f32 	%f3746, %f3371, %f3387;
	mul.f32 	%f3747, %f3375, %f3389;
	sub.f32 	%f3748, %f3746, %f3747;
	mul.f32 	%f3749, %f8625, %f3748;
	mul.f32 	%f3750, %f3375, %f3387;
	fma.rn.f32 	%f3751, %f3371, %f3389, %f3750;
	mul.f32 	%f3752, %f8629, %f3751;
	sub.f32 	%f3753, %f3749, %f3752;
	fma.rn.f32 	%f8661, %f3370, %f3753, %f8661;
	mul.f32 	%f3754, %f8629, %f3748;
	fma.rn.f32 	%f3755, %f8625, %f3751, %f3754;
	fma.rn.f32 	%f8693, %f3370, %f3755, %f8693;
	mul.f32 	%f3756, %f3371, %f3388;
	mul.f32 	%f3757, %f3375, %f3390;
	sub.f32 	%f3758, %f3756, %f3757;
	mul.f32 	%f3759, %f8625, %f3758;
	mul.f32 	%f3760, %f3375, %f3388;
	fma.rn.f32 	%f3761, %f3371, %f3390, %f3760;
	mul.f32 	%f3762, %f8629, %f3761;
	sub.f32 	%f3763, %f3759, %f3762;
	fma.rn.f32 	%f8660, %f3370, %f3763, %f8660;
	mul.f32 	%f3764, %f8629, %f3758;
	fma.rn.f32 	%f3765, %f8625, %f3761, %f3764;
	fma.rn.f32 	%f8692, %f3370, %f3765, %f8692;
	mul.f32 	%f3766, %f3371, %f3391;
	mul.f32 	%f3767, %f3375, %f3393;
	sub.f32 	%f3768, %f3766, %f3767;
	mul.f32 	%f3769, %f8624, %f3768;
	mul.f32 	%f3770, %f3375, %f3391;
	fma.rn.f32 	%f3771, %f3371, %f3393, %f3770;
	mul.f32 	%f3772, %f8628, %f3771;
	sub.f32 	%f3773, %f3769, %f3772;
	fma.rn.f32 	%f8659, %f3370, %f3773, %f8659;
	mul.f32 	%f3774, %f8628, %f3768;
	fma.rn.f32 	%f3775, %f8624, %f3771, %f3774;
	fma.rn.f32 	%f8691, %f3370, %f3775, %f8691;
	mul.f32 	%f3776, %f3371, %f3392;
	mul.f32 	%f3777, %f3375, %f3394;
	sub.f32 	%f3778, %f3776, %f3777;
	mul.f32 	%f3779, %f8624, %f3778;
	mul.f32 	%f3780, %f3375, %f3392;
	fma.rn.f32 	%f3781, %f3371, %f3394, %f3780;
	mul.f32 	%f3782, %f8628, %f3781;
	sub.f32 	%f3783, %f3779, %f3782;
	fma.rn.f32 	%f8658, %f3370, %f3783, %f8658;
	mul.f32 	%f3784, %f8628, %f3778;
	fma.rn.f32 	%f3785, %f8624, %f3781, %f3784;
	fma.rn.f32 	%f8690, %f3370, %f3785, %f8690;
	mul.f32 	%f3786, %f3372, %f3387;
	mul.f32 	%f3787, %f3376, %f3389;
	sub.f32 	%f3788, %f3786, %f3787;
	mul.f32 	%f3789, %f8625, %f3788;
	mul.f32 	%f3790, %f3376, %f3387;
	fma.rn.f32 	%f3791, %f3372, %f3389, %f3790;
	mul.f32 	%f3792, %f8629, %f3791;
	sub.f32 	%f3793, %f3789, %f3792;
	fma.rn.f32 	%f8657, %f3370, %f3793, %f8657;
	mul.f32 	%f3794, %f8629, %f3788;
	fma.rn.f32 	%f3795, %f8625, %f3791, %f3794;
	fma.rn.f32 	%f8689, %f3370, %f3795, %f8689;
	mul.f32 	%f3796, %f3372, %f3388;
	mul.f32 	%f3797, %f3376, %f3390;
	sub.f32 	%f3798, %f3796, %f3797;
	mul.f32 	%f3799, %f8625, %f3798;
	mul.f32 	%f3800, %f3376, %f3388;
	fma.rn.f32 	%f3801, %f3372, %f3390, %f3800;
	mul.f32 	%f3802, %f8629, %f3801;
	sub.f32 	%f3803, %f3799, %f3802;
	fma.rn.f32 	%f8656, %f3370, %f3803, %f8656;
	mul.f32 	%f3804, %f8629, %f3798;
	fma.rn.f32 	%f3805, %f8625, %f3801, %f3804;
	fma.rn.f32 	%f8688, %f3370, %f3805, %f8688;
	mul.f32 	%f3806, %f3372, %f3391;
	mul.f32 	%f3807, %f3376, %f3393;
	sub.f32 	%f3808, %f3806, %f3807;
	mul.f32 	%f3809, %f8624, %f3808;
	mul.f32 	%f3810, %f3376, %f3391;
	fma.rn.f32 	%f3811, %f3372, %f3393, %f3810;
	mul.f32 	%f3812, %f8628, %f3811;
	sub.f32 	%f3813, %f3809, %f3812;
	fma.rn.f32 	%f8655, %f3370, %f3813, %f8655;
	mul.f32 	%f3814, %f8628, %f3808;
	fma.rn.f32 	%f3815, %f8624, %f3811, %f3814;
	fma.rn.f32 	%f8687, %f3370, %f3815, %f8687;
	mul.f32 	%f3816, %f3372, %f3392;
	mul.f32 	%f3817, %f3376, %f3394;
	sub.f32 	%f3818, %f3816, %f3817;
	mul.f32 	%f3819, %f8624, %f3818;
	mul.f32 	%f3820, %f3376, %f3392;
	fma.rn.f32 	%f3821, %f3372, %f3394, %f3820;
	mul.f32 	%f3822, %f8628, %f3821;
	sub.f32 	%f3823, %f3819, %f3822;
	fma.rn.f32 	%f8654, %f3370, %f3823, %f8654;
	mul.f32 	%f3824, %f8628, %f3818;
	fma.rn.f32 	%f3825, %f8624, %f3821, %f3824;
	fma.rn.f32 	%f8686, %f3370, %f3825, %f8686;
	mul.f32 	%f3826, %f3373, %f3387;
	mul.f32 	%f3827, %f3377, %f3389;
	sub.f32 	%f3828, %f3826, %f3827;
	mul.f32 	%f3829, %f8625, %f3828;
	mul.f32 	%f3830, %f3377, %f3387;
	fma.rn.f32 	%f3831, %f3373, %f3389, %f3830;
	mul.f32 	%f3832, %f8629, %f3831;
	sub.f32 	%f3833, %f3829, %f3832;
	fma.rn.f32 	%f8653, %f3370, %f3833, %f8653;
	mul.f32 	%f3834, %f8629, %f3828;
	fma.rn.f32 	%f3835, %f8625, %f3831, %f3834;
	fma.rn.f32 	%f8685, %f3370, %f3835, %f8685;
	mul.f32 	%f3836, %f3373, %f3388;
	mul.f32 	%f3837, %f3377, %f3390;
	sub.f32 	%f3838, %f3836, %f3837;
	mul.f32 	%f3839, %f8625, %f3838;
	mul.f32 	%f3840, %f3377, %f3388;
	fma.rn.f32 	%f3841, %f3373, %f3390, %f3840;
	mul.f32 	%f3842, %f8629, %f3841;
	sub.f32 	%f3843, %f3839, %f3842;
	fma.rn.f32 	%f8652, %f3370, %f3843, %f8652;
	mul.f32 	%f3844, %f8629, %f3838;
	fma.rn.f32 	%f3845, %f8625, %f3841, %f3844;
	fma.rn.f32 	%f8684, %f3370, %f3845, %f8684;
	mul.f32 	%f3846, %f3373, %f3391;
	mul.f32 	%f3847, %f3377, %f3393;
	sub.f32 	%f3848, %f3846, %f3847;
	mul.f32 	%f3849, %f8624, %f3848;
	mul.f32 	%f3850, %f3377, %f3391;
	fma.rn.f32 	%f3851, %f3373, %f3393, %f3850;
	mul.f32 	%f3852, %f8628, %f3851;
	sub.f32 	%f3853, %f3849, %f3852;
	fma.rn.f32 	%f8651, %f3370, %f3853, %f8651;
	mul.f32 	%f3854, %f8628, %f3848;
	fma.rn.f32 	%f3855, %f8624, %f3851, %f3854;
	fma.rn.f32 	%f8683, %f3370, %f3855, %f8683;
	mul.f32 	%f3856, %f3373, %f3392;
	mul.f32 	%f3857, %f3377, %f3394;
	sub.f32 	%f3858, %f3856, %f3857;
	mul.f32 	%f3859, %f8624, %f3858;
	mul.f32 	%f3860, %f3377, %f3392;
	fma.rn.f32 	%f3861, %f3373, %f3394, %f3860;
	mul.f32 	%f3862, %f8628, %f3861;
	sub.f32 	%f3863, %f3859, %f3862;
	fma.rn.f32 	%f8650, %f3370, %f3863, %f8650;
	mul.f32 	%f3864, %f8628, %f3858;
	fma.rn.f32 	%f3865, %f8624, %f3861, %f3864;
	fma.rn.f32 	%f8682, %f3370, %f3865, %f8682;
	mul.f32 	%f3866, %f3374, %f3387;
	mul.f32 	%f3867, %f3378, %f3389;
	sub.f32 	%f3868, %f3866, %f3867;
	mul.f32 	%f3869, %f8625, %f3868;
	mul.f32 	%f3870, %f3378, %f3387;
	fma.rn.f32 	%f3871, %f3374, %f3389, %f3870;
	mul.f32 	%f3872, %f8629, %f3871;
	sub.f32 	%f3873, %f3869, %f3872;
	fma.rn.f32 	%f8649, %f3370, %f3873, %f8649;
	mul.f32 	%f3874, %f8629, %f3868;
	fma.rn.f32 	%f3875, %f8625, %f3871, %f3874;
	fma.rn.f32 	%f8681, %f3370, %f3875, %f8681;
	mul.f32 	%f3876, %f3374, %f3388;
	mul.f32 	%f3877, %f3378, %f3390;
	sub.f32 	%f3878, %f3876, %f3877;
	mul.f32 	%f3879, %f8625, %f3878;
	mul.f32 	%f3880, %f3378, %f3388;
	fma.rn.f32 	%f3881, %f3374, %f3390, %f3880;
	mul.f32 	%f3882, %f8629, %f3881;
	sub.f32 	%f3883, %f3879, %f3882;
	fma.rn.f32 	%f8648, %f3370, %f3883, %f8648;
	mul.f32 	%f3884, %f8629, %f3878;
	fma.rn.f32 	%f3885, %f8625, %f3881, %f3884;
	fma.rn.f32 	%f8680, %f3370, %f3885, %f8680;
	mul.f32 	%f3886, %f3374, %f3391;
	mul.f32 	%f3887, %f3378, %f3393;
	sub.f32 	%f3888, %f3886, %f3887;
	mul.f32 	%f3889, %f8624, %f3888;
	mul.f32 	%f3890, %f3378, %f3391;
	fma.rn.f32 	%f3891, %f3374, %f3393, %f3890;
	mul.f32 	%f3892, %f8628, %f3891;
	sub.f32 	%f3893, %f3889, %f3892;
	fma.rn.f32 	%f8647, %f3370, %f3893, %f8647;
	mul.f32 	%f3894, %f8628, %f3888;
	fma.rn.f32 	%f3895, %f8624, %f3891, %f3894;
	fma.rn.f32 	%f8679, %f3370, %f3895, %f8679;
	mul.f32 	%f3896, %f3374, %f3392;
	mul.f32 	%f3897, %f3378, %f3394;
	sub.f32 	%f3898, %f3896, %f3897;
	mul.f32 	%f3899, %f8624, %f3898;
	mul.f32 	%f3900, %f3378, %f3392;
	fma.rn.f32 	%f3901, %f3374, %f3394, %f3900;
	mul.f32 	%f3902, %f8628, %f3901;
	sub.f32 	%f3903, %f3899, %f3902;
	fma.rn.f32 	%f8646, %f3370, %f3903, %f8646;
	mul.f32 	%f3904, %f8628, %f3898;
	fma.rn.f32 	%f3905, %f8624, %f3901, %f3904;
	fma.rn.f32 	%f8678, %f3370, %f3905, %f8678;
	mul.f32 	%f3906, %f3379, %f3387;
	mul.f32 	%f3907, %f3383, %f3389;
	sub.f32 	%f3908, %f3906, %f3907;
	mul.f32 	%f3909, %f8623, %f3908;
	mul.f32 	%f3910, %f3383, %f3387;
	fma.rn.f32 	%f3911, %f3379, %f3389, %f3910;
	mul.f32 	%f3912, %f8627, %f3911;
	sub.f32 	%f3913, %f3909, %f3912;
	fma.rn.f32 	%f8645, %f3370, %f3913, %f8645;
	mul.f32 	%f3914, %f8627, %f3908;
	fma.rn.f32 	%f3915, %f8623, %f3911, %f3914;
	fma.rn.f32 	%f8677, %f3370, %f3915, %f8677;
	mul.f32 	%f3916, %f3379, %f3388;
	mul.f32 	%f3917, %f3383, %f3390;
	sub.f32 	%f3918, %f3916, %f3917;
	mul.f32 	%f3919, %f8623, %f3918;
	mul.f32 	%f3920, %f3383, %f3388;
	fma.rn.f32 	%f3921, %f3379, %f3390, %f3920;
	mul.f32 	%f3922, %f8627, %f3921;
	sub.f32 	%f3923, %f3919, %f3922;
	fma.rn.f32 	%f8644, %f3370, %f3923, %f8644;
	mul.f32 	%f3924, %f8627, %f3918;
	fma.rn.f32 	%f3925, %f8623, %f3921, %f3924;
	fma.rn.f32 	%f8676, %f3370, %f3925, %f8676;
	mul.f32 	%f3926, %f3379, %f3391;
	mul.f32 	%f3927, %f3383, %f3393;
	sub.f32 	%f3928, %f3926, %f3927;
	mul.f32 	%f3929, %f8622, %f3928;
	mul.f32 	%f3930, %f3383, %f3391;
	fma.rn.f32 	%f3931, %f3379, %f3393, %f3930;
	mul.f32 	%f3932, %f8626, %f3931;
	sub.f32 	%f3933, %f3929, %f3932;
	fma.rn.f32 	%f8643, %f3370, %f3933, %f8643;
	mul.f32 	%f3934, %f8626, %f3928;
	fma.rn.f32 	%f3935, %f8622, %f3931, %f3934;
	fma.rn.f32 	%f8675, %f3370, %f3935, %f8675;
	mul.f32 	%f3936, %f3379, %f3392;
	mul.f32 	%f3937, %f3383, %f3394;
	sub.f32 	%f3938, %f3936, %f3937;
	mul.f32 	%f3939, %f8622, %f3938;
	mul.f32 	%f3940, %f3383, %f3392;
	fma.rn.f32 	%f3941, %f3379, %f3394, %f3940;
	mul.f32 	%f3942, %f8626, %f3941;
	sub.f32 	%f3943, %f3939, %f3942;
	fma.rn.f32 	%f8642, %f3370, %f3943, %f8642;
	mul.f32 	%f3944, %f8626, %f3938;
	fma.rn.f32 	%f3945, %f8622, %f3941, %f3944;
	fma.rn.f32 	%f8674, %f3370, %f3945, %f8674;
	mul.f32 	%f3946, %f3380, %f3387;
	mul.f32 	%f3947, %f3384, %f3389;
	sub.f32 	%f3948, %f3946, %f3947;
	mul.f32 	%f3949, %f8623, %f3948;
	mul.f32 	%f3950, %f3384, %f3387;
	fma.rn.f32 	%f3951, %f3380, %f3389, %f3950;
	mul.f32 	%f3952, %f8627, %f3951;
	sub.f32 	%f3953, %f3949, %f3952;
	fma.rn.f32 	%f8641, %f3370, %f3953, %f8641;
	mul.f32 	%f3954, %f8627, %f3948;
	fma.rn.f32 	%f3955, %f8623, %f3951, %f3954;
	fma.rn.f32 	%f8673, %f3370, %f3955, %f8673;
	mul.f32 	%f3956, %f3380, %f3388;
	mul.f32 	%f3957, %f3384, %f3390;
	sub.f32 	%f3958, %f3956, %f3957;
	mul.f32 	%f3959, %f8623, %f3958;
	mul.f32 	%f3960, %f3384, %f3388;
	fma.rn.f32 	%f3961, %f3380, %f3390, %f3960;
	mul.f32 	%f3962, %f8627, %f3961;
	sub.f32 	%f3963, %f3959, %f3962;
	fma.rn.f32 	%f8640, %f3370, %f3963, %f8640;
	mul.f32 	%f3964, %f8627, %f3958;
	fma.rn.f32 	%f3965, %f8623, %f3961, %f3964;
	fma.rn.f32 	%f8672, %f3370, %f3965, %f8672;
	mul.f32 	%f3966, %f3380, %f3391;
	mul.f32 	%f3967, %f3384, %f3393;
	sub.f32 	%f3968, %f3966, %f3967;
	mul.f32 	%f3969, %f8622, %f3968;
	mul.f32 	%f3970, %f3384, %f3391;
	fma.rn.f32 	%f3971, %f3380, %f3393, %f3970;
	mul.f32 	%f3972, %f8626, %f3971;
	sub.f32 	%f3973, %f3969, %f3972;
	fma.rn.f32 	%f8639, %f3370, %f3973, %f8639;
	mul.f32 	%f3974, %f8626, %f3968;
	fma.rn.f32 	%f3975, %f8622, %f3971, %f3974;
	fma.rn.f32 	%f8671, %f3370, %f3975, %f8671;
	mul.f32 	%f3976, %f3380, %f3392;
	mul.f32 	%f3977, %f3384, %f3394;
	sub.f32 	%f3978, %f3976, %f3977;
	mul.f32 	%f3979, %f8622, %f3978;
	mul.f32 	%f3980, %f3384, %f3392;
	fma.rn.f32 	%f3981, %f3380, %f3394, %f3980;
	mul.f32 	%f3982, %f8626, %f3981;
	sub.f32 	%f3983, %f3979, %f3982;
	fma.rn.f32 	%f8638, %f3370, %f3983, %f8638;
	mul.f32 	%f3984, %f8626, %f3978;
	fma.rn.f32 	%f3985, %f8622, %f3981, %f3984;
	fma.rn.f32 	%f8670, %f3370, %f3985, %f8670;
	mul.f32 	%f3986, %f3381, %f3387;
	mul.f32 	%f3987, %f3385, %f3389;
	sub.f32 	%f3988, %f3986, %f3987;
	mul.f32 	%f3989, %f8623, %f3988;
	mul.f32 	%f3990, %f3385, %f3387;
	fma.rn.f32 	%f3991, %f3381, %f3389, %f3990;
	mul.f32 	%f3992, %f8627, %f3991;
	sub.f32 	%f3993, %f3989, %f3992;
	fma.rn.f32 	%f8637, %f3370, %f3993, %f8637;
	mul.f32 	%f3994, %f8627, %f3988;
	fma.rn.f32 	%f3995, %f8623, %f3991, %f3994;
	fma.rn.f32 	%f8669, %f3370, %f3995, %f8669;
	mul.f32 	%f3996, %f3381, %f3388;
	mul.f32 	%f3997, %f3385, %f3390;
	sub.f32 	%f3998, %f3996, %f3997;
	mul.f32 	%f3999, %f8623, %f3998;
	mul.f32 	%f4000, %f3385, %f3388;
	fma.rn.f32 	%f4001, %f3381, %f3390, %f4000;
	mul.f32 	%f4002, %f8627, %f4001;
	sub.f32 	%f4003, %f3999, %f4002;
	fma.rn.f32 	%f8636, %f3370, %f4003, %f8636;
	mul.f32 	%f4004, %f8627, %f3998;
	fma.rn.f32 	%f4005, %f8623, %f4001, %f4004;
	fma.rn.f32 	%f8668, %f3370, %f4005, %f8668;
	mul.f32 	%f4006, %f3381, %f3391;
	mul.f32 	%f4007, %f3385, %f3393;
	sub.f32 	%f4008, %f4006, %f4007;
	mul.f32 	%f4009, %f8622, %f4008;
	mul.f32 	%f4010, %f3385, %f3391;
	fma.rn.f32 	%f4011, %f3381, %f3393, %f4010;
	mul.f32 	%f4012, %f8626, %f4011;
	sub.f32 	%f4013, %f4009, %f4012;
	fma.rn.f32 	%f8635, %f3370, %f4013, %f8635;
	mul.f32 	%f4014, %f8626, %f4008;
	fma.rn.f32 	%f4015, %f8622, %f4011, %f4014;
	fma.rn.f32 	%f8667, %f3370, %f4015, %f8667;
	mul.f32 	%f4016, %f3381, %f3392;
	mul.f32 	%f4017, %f3385, %f3394;
	sub.f32 	%f4018, %f4016, %f4017;
	mul.f32 	%f4019, %f8622, %f4018;
	mul.f32 	%f4020, %f3385, %f3392;
	fma.rn.f32 	%f4021, %f3381, %f3394, %f4020;
	mul.f32 	%f4022, %f8626, %f4021;
	sub.f32 	%f4023, %f4019, %f4022;
	fma.rn.f32 	%f8634, %f3370, %f4023, %f8634;
	mul.f32 	%f4024, %f8626, %f4018;
	fma.rn.f32 	%f4025, %f8622, %f4021, %f4024;
	fma.rn.f32 	%f8666, %f3370, %f4025, %f8666;
	mul.f32 	%f4026, %f3382, %f3387;
	mul.f32 	%f4027, %f3386, %f3389;
	sub.f32 	%f4028, %f4026, %f4027;
	mul.f32 	%f4029, %f8623, %f4028;
	mul.f32 	%f4030, %f3386, %f3387;
	fma.rn.f32 	%f4031, %f3382, %f3389, %f4030;
	mul.f32 	%f4032, %f8627, %f4031;
	sub.f32 	%f4033, %f4029, %f4032;
	fma.rn.f32 	%f8633, %f3370, %f4033, %f8633;
	mul.f32 	%f4034, %f8627, %f4028;
	fma.rn.f32 	%f4035, %f8623, %f4031, %f4034;
	fma.rn.f32 	%f8665, %f3370, %f4035, %f8665;
	mul.f32 	%f4036, %f3382, %f3388;
	mul.f32 	%f4037, %f3386, %f3390;
	sub.f32 	%f4038, %f4036, %f4037;
	mul.f32 	%f4039, %f8623, %f4038;
	mul.f32 	%f4040, %f3386, %f3388;
	fma.rn.f32 	%f4041, %f3382, %f3390, %f4040;
	mul.f32 	%f4042, %f8627, %f4041;
	sub.f32 	%f4043, %f4039, %f4042;
	fma.rn.f32 	%f8632, %f3370, %f4043, %f8632;
	mul.f32 	%f4044, %f8627, %f4038;
	fma.rn.f32 	%f4045, %f8623, %f4041, %f4044;
	fma.rn.f32 	%f8664, %f3370, %f4045, %f8664;
	mul.f32 	%f4046, %f3382, %f3391;
	mul.f32 	%f4047, %f3386, %f3393;
	sub.f32 	%f4048, %f4046, %f4047;
	mul.f32 	%f4049, %f8622, %f4048;
	mul.f32 	%f4050, %f3386, %f3391;
	fma.rn.f32 	%f4051, %f3382, %f3393, %f4050;
	mul.f32 	%f4052, %f8626, %f4051;
	sub.f32 	%f4053, %f4049, %f4052;
	fma.rn.f32 	%f8631, %f3370, %f4053, %f8631;
	mul.f32 	%f4054, %f8626, %f4048;
	fma.rn.f32 	%f4055, %f8622, %f4051, %f4054;
	fma.rn.f32 	%f8663, %f3370, %f4055, %f8663;
	mul.f32 	%f4056, %f3382, %f3392;
	mul.f32 	%f4057, %f3386, %f3394;
	sub.f32 	%f4058, %f4056, %f4057;
	mul.f32 	%f4059, %f8622, %f4058;
	mul.f32 	%f4060, %f3386, %f3392;
	fma.rn.f32 	%f4061, %f3382, %f3394, %f4060;
	mul.f32 	%f4062, %f8626, %f4061;
	sub.f32 	%f4063, %f4059, %f4062;
	fma.rn.f32 	%f8630, %f3370, %f4063, %f8630;
	mul.f32 	%f4064, %f8626, %f4058;
	fma.rn.f32 	%f4065, %f8622, %f4061, %f4064;
	fma.rn.f32 	%f8662, %f3370, %f4065, %f8662;
$L__BB0_82:
	ld.param.u32 	%r1368, [_Z6kerneliiPKfS0_S0_S0_S0_S0_S0_S0_S0_PKiS2_S2_S2_PfS3_jjjjj_param_19];
	add.s32 	%r564, %r1368, 7;
	shr.u32 	%r565, %r564, 3;
	add.s32 	%r566, %r565, -1;
	setp.lt.u32 	%p140, %r1386, %r566;
	shl.b32 	%r567, %r566, 3;
	sub.s32 	%r568, %r1368, %r567;
	setp.gt.u32 	%p141, %r568, 4;
	or.pred  	%p5, %p140, %p141;
	not.pred 	%p142, %p5;
	@%p142 bra 	$L__BB0_98;
	setp.ne.s32 	%p143, %r1405, %r1407;
	@%p143 bra 	$L__BB0_96;
	ld.param.u32 	%r1214, [_Z6kerneliiPKfS0_S0_S0_S0_S0_S0_S0_S0_PKiS2_S2_S2_PfS3_jjjjj_param_0];
	add.s32 	%r570, %r1406, 1;
	setp.ge.s32 	%p144, %r570, %r1214;
	mov.b32 	%r1407, -1;
	mov.u32 	%r1441, %r1406;
	@%p144 bra 	$L__BB0_87;
	add.s32 	%r1438, %r1406, 1;
	mov.u32 	%r1441, %r1406;
$L__BB0_86:
	mov.u32 	%r1406, %r1438;
	ld.param.u64 	%rd779, [_Z6kerneliiPKfS0_S0_S0_S0_S0_S0_S0_S0_PKiS2_S2_S2_PfS3_jjjjj_param_14];
	ld.param.u32 	%r1215, [_Z6kerneliiPKfS0_S0_S0_S0_S0_S0_S0_S0_PKiS2_S2_S2_PfS3_jjjjj_param_0];
	cvta.to.global.u64 	%rd222, %rd779;
	mul.wide.s32 	%rd223, %r1406, 4;
	add.s64 	%rd224, %rd222, %rd223;
	ld.global.u32 	%r1407, [%rd224];
	setp.eq.s32 	%p145, %r1407, 0;
	selp.b32 	%r1441, %r1406, %r1441, %p145;
	add.s32 	%r1438, %r1406, 1;
	setp.lt.s32 	%p146, %r1438, %r1215;
	setp.lt.s32 	%p147, %r1407, 1;
	and.pred  	%p148, %p146, %p147;
	@%p148 bra 	$L__BB0_86;
$L__BB0_87:
	setp.lt.s32 	%p149, %r1, %r1441;
	setp.lt.s32 	%p150, %r1441, %r326;
	or.pred  	%p151, %p149, %p150;
	mov.f32 	%f8625, 0f00000000;
	mov.f32 	%f8629, %f8625;
	@%p151 bra 	$L__BB0_89;
	ld.param.u64 	%rd712, [_Z6kerneliiPKfS0_S0_S0_S0_S0_S0_S0_S0_PKiS2_S2_S2_PfS3_jjjjj_param_3];
	ld.param.u64 	%rd651, [_Z6kerneliiPKfS0_S0_S0_S0_S0_S0_S0_S0_PKiS2_S2_S2_PfS3_jjjjj_param_2];
	ld.param.u32 	%r1306, [_Z6kerneliiPKfS0_S0_S0_S0_S0_S0_S0_S0_PKiS2_S2_S2_PfS3_jjjjj_param_1];
	ld.param.u32 	%r1216, [_Z6kerneliiPKfS0_S0_S0_S0_S0_S0_S0_S0_PKiS2_S2_S2_PfS3_jjjjj_param_0];
	sub.s32 	%r572, %r1, %r1441;
	sub.s32 	%r573, %r1, %r1306;
	sub.s32 	%r574, %r1306, %r326;
	mad.lo.s32 	%r575, %r573, %r1216, %r574;
	mad.lo.s32 	%r576, %r575, %r1216, %r572;
	cvta.to.global.u64 	%rd225, %rd651;
	mul.wide.s32 	%rd226, %r576, 4;
	add.s64 	%rd227, %rd225, %rd226;
	ld.global.f32 	%f8625, [%rd227];
	cvta.to.global.u64 	%rd228, %rd712;
	add.s64 	%rd229, %rd228, %rd226;
	ld.global.f32 	%f8629, [%rd229];
$L__BB0_89:
	setp.lt.s32 	%p153, %r1441, %r4;
	or.pred  	%p154, %p149, %p153;
	mov.f32 	%f8624, 0f00000000;
	mov.f32 	%f8628, %f8624;
	@%p154 bra 	$L__BB0_91;
	ld.param.u64 	%rd713, [_Z6kerneliiPKfS0_S0_S0_S0_S0_S0_S0_S0_PKiS2_S2_S2_PfS3_jjjjj_param_3];
	ld.param.u64 	%rd652, [_Z6kerneliiPKfS0_S0_S0_S0_S0_S0_S0_S0_PKiS2_S2_S2_PfS3_jjjjj_param_2];
	ld.param.u32 	%r1307, [_Z6kerneliiPKfS0_S0_S0_S0_S0_S0_S0_S0_PKiS2_S2_S2_PfS3_jjjjj_param_1];
	ld.param.u32 	%r1217, [_Z6kerneliiPKfS0_S0_S0_S0_S0_S0_S0_S0_PKiS2_S2_S2_PfS3_jjjjj_param_0];
	sub.s32 	%r577, %r1, %r1441;
	sub.s32 	%r578, %r1, %r1307;
	sub.s32 	%r579, %r1307, %r4;
	mad.lo.s32 	%r580, %r578, %r1217, %r579;
	mad.lo.s32 	%r581, %r580, %r1217, %r577;
	cvta.to.global.u64 	%rd230, %rd652;
	mul.wide.s32 	%rd231, %r581, 4;
	add.s64 	%rd232, %rd230, %rd231;
	ld.global.f32 	%f8624, [%rd232];
	cvta.to.global.u64 	%rd233, %rd713;
	add.s64 	%rd234, %rd233, %rd231;
	ld.global.f32 	%f8628, [%rd234];
$L__BB0_91:
	setp.lt.s32 	%p156, %r2, %r1441;
	or.pred  	%p157, %p156, %p150;
	mov.f32 	%f8623, 0f00000000;
	mov.f32 	%f8627, %f8623;
	@%p157 bra 	$L__BB0_93;
	ld.param.u64 	%rd714, [_Z6kerneliiPKfS0_S0_S0_S0_S0_S0_S0_S0_PKiS2_S2_S2_PfS3_jjjjj_param_3];
	ld.param.u64 	%rd653, [_Z6kerneliiPKfS0_S0_S0_S0_S0_S0_S0_S0_PKiS2_S2_S2_PfS3_jjjjj_param_2];
	ld.param.u32 	%r1308, [_Z6kerneliiPKfS0_S0_S0_S0_S0_S0_S0_S0_PKiS2_S2_S2_PfS3_jjjjj_param_1];
	ld.param.u32 	%r1218, [_Z6kerneliiPKfS0_S0_S0_S0_S0_S0_S0_S0_PKiS2_S2_S2_PfS3_jjjjj_param_0];
	sub.s32 	%r582, %r2, %r1441;
	sub.s32 	%r583, %r2, %r1308;
	sub.s32 	%r584, %r1308, %r326;
	mad.lo.s32 	%r585, %r583, %r1218, %r584;
	mad.lo.s32 	%r586, %r585, %r1218, %r582;
	cvta.to.global.u64 	%rd235, %rd653;
	mul.wide.s32 	%rd236, %r586, 4;
	add.s64 	%rd237, %rd235, %rd236;
	ld.global.f32 	%f8623, [%rd237];
	cvta.to.global.u64 	%rd238, %rd714;
	add.s64 	%rd239, %rd238, %rd236;
	ld.global.f32 	%f8627, [%rd239];
$L__BB0_93:
	or.pred  	%p160, %p156, %p153;
	mov.f32 	%f8622, 0f00000000;
	mov.f32 	%f8626, %f8622;
	@%p160 bra 	$L__BB0_95;
	ld.param.u64 	%rd715, [_Z6kerneliiPKfS0_S0_S0_S0_S0_S0_S0_S0_PKiS2_S2_S2_PfS3_jjjjj_param_3];
	ld.param.u64 	%rd654, [_Z6kerneliiPKfS0_S0_S0_S0_S0_S0_S0_S0_PKiS2_S2_S2_PfS3_jjjjj_param_2];
	ld.param.u32 	%r1309, [_Z6kerneliiPKfS0_S0_S0_S0_S0_S0_S0_S0_PKiS2_S2_S2_PfS3_jjjjj_param_1];
	ld.param.u32 	%r1219, [_Z6kerneliiPKfS0_S0_S0_S0_S0_S0_S0_S0_PKiS2_S2_S2_PfS3_jjjjj_param_0];
	sub.s32 	%r587, %r2, %r1441;
	sub.s32 	%r588, %r2, %r1309;
	sub.s32 	%r589, %r1309, %r4;
	mad.lo.s32 	%r590, %r588, %r1219, %r589;
	mad.lo.s32 	%r591, %r590, %r1219, %r587;
	cvta.to.global.u64 	%rd240, %rd654;
	mul.wide.s32 	%rd241, %r591, 4;
	add.s64 	%rd242, %rd240, %rd241;
	ld.global.f32 	%f8622, [%rd242];
	cvta.to.global.u64 	%rd243, %rd715;
	add.s64 	%rd244, %rd243, %rd241;
	ld.global.f32 	%f8626, [%rd244];
$L__BB0_95:
	bar.sync 	0;
$L__BB0_96:
	add.s32 	%r1405, %r1405, 1;
	and.b16  	%rs38, %rs77, 255;
	add.s16 	%rs77, %rs38, 1;
	and.b16  	%rs39, %rs77, 255;
	setp.eq.s16 	%p161, %rs39, %rs77;
	@%p161 bra 	$L__BB0_98;
	ld.param.u32 	%r1369, [_Z6kerneliiPKfS0_S0_S0_S0_S0_S0_S0_S0_PKiS2_S2_S2_PfS3_jjjjj_param_19];
	ld.param.u64 	%rd762, [_Z6kerneliiPKfS0_S0_S0_S0_S0_S0_S0_S0_PKiS2_S2_S2_PfS3_jjjjj_param_9];
	sub.s32 	%r594, %r1369, %r1405;
	mov.u32 	%r595, %tid.x;
	setp.lt.u32 	%p162, %r595, %r594;
	mul.wide.s32 	%rd246, %r1405, 4;
	mul.wide.u32 	%rd247, %r595, 4;
	add.s64 	%rd248, %rd762, %rd247;
	add.s64 	%rd245, %rd248, %rd246;
	selp.u32 	%r592, 1, 0, %p162;
	// begin inline asm
	{.reg .pred p;
 setp.ne.b32 p, %r592, 0;
 @p ld.global.nc.f32 %f4070, [%rd245];}

	// end inline asm
	bar.sync 	0;
	// begin inline asm
	st.shared.f32 [%r267], %f4070;

	// end inline asm
	bar.sync 	0;
	mov.b16 	%rs77, 0;
$L__BB0_98:
	and.b16  	%rs41, %rs77, 255;
	mul.wide.u16 	%r605, %rs41, 4;
	add.s32 	%r596, %r605, %r273;
	// begin inline asm
	ld.shared.f32 {%f4072}, [%r596];

	// end inline asm
	add.s32 	%r597, %r1481, 2640;
	// begin inline asm
	ld.shared.v4.f32 {%f4073, %f4074, %f4075, %f4076}, [%r597];

	// end inline asm
	add.s32 	%r598, %r1480, 2640;
	// begin inline asm
	ld.shared.v4.f32 {%f4077, %f4078, %f4079, %f4080}, [%r598];

	// end inline asm
	add.s32 	%r599, %r1481, 2704;
	// begin inline asm
	ld.shared.v4.f32 {%f4081, %f4082, %f4083, %f4084}, [%r599];

	// end inline asm
	add.s32 	%r600, %r1480, 2704;
	// begin inline asm
	ld.shared.v4.f32 {%f4085, %f4086, %f4087, %f4088}, [%r600];

	// end inline asm
	add.s32 	%r601, %r1479, 1280;
	// begin inline asm
	ld.shared.v2.f32 {%f4089, %f4090}, [%r601];

	// end inline asm
	add.s32 	%r602, %r1478, 1280;
	// begin inline asm
	ld.shared.v2.f32 {%f4091, %f4092}, [%r602];

	// end inline asm
	add.s32 	%r603, %r1479, 1344;
	// begin inline asm
	ld.shared.v2.f32 {%f4093, %f4094}, [%r603];

	// end inline asm
	add.s32 	%r604, %r1478, 1344;
	// begin inline asm
	ld.shared.v2.f32 {%f4095, %f4096}, [%r604];

	// end inline asm
	@%p142 bra 	$L__BB0_100;
	mul.f32 	%f4097, %f3722, %f3738;
	mul.f32 	%f4098, %f3726, %f3740;
	sub.f32 	%f4099, %f4097, %f4098;
	mul.f32 	%f4100, %f8625, %f4099;
	mul.f32 	%f4101, %f3726, %f3738;
	fma.rn.f32 	%f4102, %f3722, %f3740, %f4101;
	mul.f32 	%f4103, %f8629, %f4102;
	sub.f32 	%f4104, %f4100, %f4103;
	fma.rn.f32 	%f8661, %f3721, %f4104, %f8661;
	mul.f32 	%f4105, %f8629, %f4099;
	fma.rn.f32 	%f4106, %f8625, %f4102, %f4105;
	fma.rn.f32 	%f8693, %f3721, %f4106, %f8693;
	mul.f32 	%f4107, %f3722, %f3739;
	mul.f32 	%f4108, %f3726, %f3741;
	sub.f32 	%f4109, %f4107, %f4108;
	mul.f32 	%f4110, %f8625, %f4109;
	mul.f32 	%f4111, %f3726, %f3739;
	fma.rn.f32 	%f4112, %f3722, %f3741, %f4111;
	mul.f32 	%f4113, %f8629, %f4112;
	sub.f32 	%f4114, %f4110, %f4113;
	fma.rn.f32 	%f8660, %f3721, %f4114, %f8660;
	mul.f32 	%f4115, %f8629, %f4109;
	fma.rn.f32 	%f4116, %f8625, %f4112, %f4115;
	fma.rn.f32 	%f8692, %f3721, %f4116, %f8692;
	mul.f32 	%f4117, %f3722, %f3742;
	mul.f32 	%f4118, %f3726, %f3744;
	sub.f32 	%f4119, %f4117, %f4118;
	mul.f32 	%f4120, %f8624, %f4119;
	mul.f32 	%f4121, %f3726, %f3742;
	fma.rn.f32 	%f4122, %f3722, %f3744, %f4121;
	mul.f32 	%f4123, %f8628, %f4122;
	sub.f32 	%f4124, %f4120, %f4123;
	fma.rn.f32 	%f8659, %f3721, %f4124, %f8659;
	mul.f32 	%f4125, %f8628, %f4119;
	fma.rn.f32 	%f4126, %f8624, %f4122, %f4125;
	fma.rn.f32 	%f8691, %f3721, %f4126, %f8691;
	mul.f32 	%f4127, %f3722, %f3743;
	mul.f32 	%f4128, %f3726, %f3745;
	sub.f32 	%f4129, %f4127, %f4128;
	mul.f32 	%f4130, %f8624, %f4129;
	mul.f32 	%f4131, %f3726, %f3743;
	fma.rn.f32 	%f4132, %f3722, %f3745, %f4131;
	mul.f32 	%f4133, %f8628, %f4132;
	sub.f32 	%f4134, %f4130, %f4133;
	fma.rn.f32 	%f8658, %f3721, %f4134, %f8658;
	mul.f32 	%f4135, %f8628, %f4129;
	fma.rn.f32 	%f4136, %f8624, %f4132, %f4135;
	fma.rn.f32 	%f8690, %f3721, %f4136, %f8690;
	mul.f32 	%f4137, %f3723, %f3738;
	mul.f32 	%f4138, %f3727, %f3740;
	sub.f32 	%f4139, %f4137, %f4138;
	mul.f32 	%f4140, %f8625, %f4139;
	mul.f32 	%f4141, %f3727, %f3738;
	fma.rn.f32 	%f4142, %f3723, %f3740, %f4141;
	mul.f32 	%f4143, %f8629, %f4142;
	sub.f32 	%f4144, %f4140, %f4143;
	fma.rn.f32 	%f8657, %f3721, %f4144, %f8657;
	mul.f32 	%f4145, %f8629, %f4139;
	fma.rn.f32 	%f4146, %f8625, %f4142, %f4145;
	fma.rn.f32 	%f8689, %f3721, %f4146, %f8689;
	mul.f32 	%f4147, %f3723, %f3739;
	mul.f32 	%f4148, %f3727, %f3741;
	sub.f32 	%f4149, %f4147, %f4148;
	mul.f32 	%f4150, %f8625, %f4149;
	mul.f32 	%f4151, %f3727, %f3739;
	fma.rn.f32 	%f4152, %f3723, %f3741, %f4151;
	mul.f32 	%f4153, %f8629, %f4152;
	sub.f32 	%f4154, %f4150, %f4153;
	fma.rn.f32 	%f8656, %f3721, %f4154, %f8656;
	mul.f32 	%f4155, %f8629, %f4149;
	fma.rn.f32 	%f4156, %f8625, %f4152, %f4155;
	fma.rn.f32 	%f8688, %f3721, %f4156, %f8688;
	mul.f32 	%f4157, %f3723, %f3742;
	mul.f32 	%f4158, %f3727, %f3744;
	sub.f32 	%f4159, %f4157, %f4158;
	mul.f32 	%f4160, %f8624, %f4159;
	mul.f32 	%f4161, %f3727, %f3742;
	fma.rn.f32 	%f4162, %f3723, %f3744, %f4161;
	mul.f32 	%f4163, %f8628, %f4162;
	sub.f32 	%f4164, %f4160, %f4163;
	fma.rn.f32 	%f8655, %f3721, %f4164, %f8655;
	mul.f32 	%f4165, %f8628, %f4159;
	fma.rn.f32 	%f4166, %f8624, %f4162, %f4165;
	fma.rn.f32 	%f8687, %f3721, %f4166, %f8687;
	mul.f32 	%f4167, %f3723, %f3743;
	mul.f32 	%f4168, %f3727, %f3745;
	sub.f32 	%f4169, %f4167, %f4168;
	mul.f32 	%f4170, %f8624, %f4169;
	mul.f32 	%f4171, %f3727, %f3743;
	fma.rn.f32 	%f4172, %f3723, %f3745, %f4171;
	mul.f32 	%f4173, %f8628, %f4172;
	sub.f32 	%f4174, %f4170, %f4173;
	fma.rn.f32 	%f8654, %f3721, %f4174, %f8654;
	mul.f32 	%f4175, %f8628, %f4169;
	fma.rn.f32 	%f4176, %f8624, %f4172, %f4175;
	fma.rn.f32 	%f8686, %f3721, %f4176, %f8686;
	mul.f32 	%f4177, %f3724, %f3738;
	mul.f32 	%f4178, %f3728, %f3740;
	sub.f32 	%f4179, %f4177, %f4178;
	mul.f32 	%f4180, %f8625, %f4179;
	mul.f32 	%f4181, %f3728, %f3738;
	fma.rn.f32 	%f4182, %f3724, %f3740, %f4181;
	mul.f32 	%f4183, %f8629, %f4182;
	sub.f32 	%f4184, %f4180, %f4183;
	fma.rn.f32 	%f8653, %f3721, %f4184, %f8653;
	mul.f32 	%f4185, %f8629, %f4179;
	fma.rn.f32 	%f4186, %f8625, %f4182, %f4185;
	fma.rn.f32 	%f8685, %f3721, %f4186, %f8685;
	mul.f32 	%f4187, %f3724, %f3739;
	mul.f32 	%f4188, %f3728, %f3741;
	sub.f32 	%f4189, %f4187, %f4188;
	mul.f32 	%f4190, %f8625, %f4189;
	mul.f32 	%f4191, %f3728, %f3739;
	fma.rn.f32 	%f4192, %f3724, %f3741, %f4191;
	mul.f32 	%f4193, %f8629, %f4192;
	sub.f32 	%f4194, %f4190, %f4193;
	fma.rn.f32 	%f8652, %f3721, %f4194, %f8652;
	mul.f32 	%f4195, %f8629, %f4189;
	fma.rn.f32 	%f4196, %f8625, %f4192, %f4195;
	fma.rn.f32 	%f8684, %f3721, %f4196, %f8684;
	mul.f32 	%f4197, %f3724, %f3742;
	mul.f32 	%f4198, %f3728, %f3744;
	sub.f32 	%f4199, %f4197, %f4198;
	mul.f32 	%f4200, %f8624, %f4199;
	mul.f32 	%f4201, %f3728, %f3742;
	fma.rn.f32 	%f4202, %f3724, %f3744, %f4201;
	mul.f32 	%f4203, %f8628, %f4202;
	sub.f32 	%f4204, %f4200, %f4203;
	fma.rn.f32 	%f8651, %f3721, %f4204, %f8651;
	mul.f32 	%f4205, %f8628, %f4199;
	fma.rn.f32 	%f4206, %f8624, %f4202, %f4205;
	fma.rn.f32 	%f8683, %f3721, %f4206, %f8683;
	mul.f32 	%f4207, %f3724, %f3743;
	mul.f32 	%f4208, %f3728, %f3745;
	sub.f32 	%f4209, %f4207, %f4208;
	mul.f32 	%f4210, %f8624, %f4209;
	mul.f32 	%f4211, %f3728, %f3743;
	fma.rn.f32 	%f4212, %f3724, %f3745, %f4211;
	mul.f32 	%f4213, %f8628, %f4212;
	sub.f32 	%f4214, %f4210, %f4213;
	fma.rn.f32 	%f8650, %f3721, %f4214, %f8650;
	mul.f32 	%f4215, %f8628, %f4209;
	fma.rn.f32 	%f4216, %f8624, %f4212, %f4215;
	fma.rn.f32 	%f8682, %f3721, %f4216, %f8682;
	mul.f32 	%f4217, %f3725, %f3738;
	mul.f32 	%f4218, %f3729, %f3740;
	sub.f32 	%f4219, %f4217, %f4218;
	mul.f32 	%f4220, %f8625, %f4219;
	mul.f32 	%f4221, %f3729, %f3738;
	fma.rn.f32 	%f4222, %f3725, %f3740, %f4221;
	mul.f32 	%f4223, %f8629, %f4222;
	sub.f32 	%f4224, %f4220, %f4223;
	fma.rn.f32 	%f8649, %f3721, %f4224, %f8649;
	mul.f32 	%f4225, %f8629, %f4219;
	fma.rn.f32 	%f4226, %f8625, %f4222, %f4225;
	fma.rn.f32 	%f8681, %f3721, %f4226, %f8681;
	mul.f32 	%f4227, %f3725, %f3739;
	mul.f32 	%f4228, %f3729, %f3741;
	sub.f32 	%f4229, %f4227, %f4228;
	mul.f32 	%f4230, %f8625, %f4229;
	mul.f32 	%f4231, %f3729, %f3739;
	fma.rn.f32 	%f4232, %f3725, %f3741, %f4231;
	mul.f32 	%f4233, %f8629, %f4232;
	sub.f32 	%f4234, %f4230, %f4233;
	fma.rn.f32 	%f8648, %f3721, %f4234, %f8648;
	mul.f32 	%f4235, %f8629, %f4229;
	fma.rn.f32 	%f4236, %f8625, %f4232, %f4235;
	fma.rn.f32 	%f8680, %f3721, %f4236, %f8680;
	mul.f32 	%f4237, %f3725, %f3742;
	mul.f32 	%f4238, %f3729, %f3744;
	sub.f32 	%f4239, %f4237, %f4238;
	mul.f32 	%f4240, %f8624, %f4239;
	mul.f32 	%f4241, %f3729, %f3742;
	fma.rn.f32 	%f4242, %f3725, %f3744, %f4241;
	mul.f32 	%f4243, %f8628, %f4242;
	sub.f32 	%f4244, %f4240, %f4243;
	fma.rn.f32 	%f8647, %f3721, %f4244, %f8647;
	mul.f32 	%f4245, %f8628, %f4239;
	fma.rn.f32 	%f4246, %f8624, %f4242, %f4245;
	fma.rn.f32 	%f8679, %f3721, %f4246, %f8679;
	mul.f32 	%f4247, %f3725, %f3743;
	mul.f32 	%f4248, %f3729, %f3745;
	sub.f32 	%f4249, %f4247, %f4248;
	mul.f32 	%f4250, %f8624, %f4249;
	mul.f32 	%f4251, %f3729, %f3743;
	fma.rn.f32 	%f4252, %f3725, %f3745, %f4251;
	mul.f32 	%f4253, %f8628, %f4252;
	sub.f32 	%f4254, %f4250, %f4253;
	fma.rn.f32 	%f8646, %f3721, %f4254, %f8646;
	mul.f32 	%f4255, %f8628, %f4249;
	fma.rn.f32 	%f4256, %f8624, %f4252, %f4255;
	fma.rn.f32 	%f8678, %f3721, %f4256, %f8678;
	mul.f32 	%f4257, %f3730, %f3738;
	mul.f32 	%f4258, %f3734, %f3740;
	sub.f32 	%f4259, %f4257, %f4258;
	mul.f32 	%f4260, %f8623, %f4259;
	mul.f32 	%f4261, %f3734, %f3738;
	fma.rn.f32 	%f4262, %f3730, %f3740, %f4261;
	mul.f32 	%f4263, %f8627, %f4262;
	sub.f32 	%f4264, %f4260, %f4263;
	fma.rn.f32 	%f8645, %f3721, %f4264, %f8645;
	mul.f32 	%f4265, %f8627, %f4259;
	fma.rn.f32 	%f4266, %f8623, %f4262, %f4265;
	fma.rn.f32 	%f8677, %f3721, %f4266, %f8677;
	mul.f32 	%f4267, %f3730, %f3739;
	mul.f32 	%f4268, %f3734, %f3741;
	sub.f32 	%f4269, %f4267, %f4268;
	mul.f32 	%f4270, %f8623, %f4269;
	mul.f32 	%f4271, %f3734, %f3739;
	fma.rn.f32 	%f4272, %f3730, %f3741, %f4271;
	mul.f32 	%f4273, %f8627, %f4272;
	sub.f32 	%f4274, %f4270, %f4273;
	fma.rn.f32 	%f8644, %f3721, %f4274, %f8644;
	mul.f32 	%f4275, %f8627, %f4269;
	fma.rn.f32 	%f4276, %f8623, %f4272, %f4275;
	fma.rn.f32 	%f8676, %f3721, %f4276, %f8676;
	mul.f32 	%f4277, %f3730, %f3742;
	mul.f32 	%f4278, %f3734, %f3744;
	sub.f32 	%f4279, %f4277, %f4278;
	mul.f32 	%f4280, %f8622, %f4279;
	mul.f32 	%f4281, %f3734, %f3742;
	fma.rn.f32 	%f4282, %f3730, %f3744, %f4281;
	mul.f32 	%f4283, %f8626, %f4282;
	sub.f32 	%f4284, %f4280, %f4283;
	fma.rn.f32 	%f8643, %f3721, %f4284, %f8643;
	mul.f32 	%f4285, %f8626, %f4279;
	fma.rn.f32 	%f4286, %f8622, %f4282, %f4285;
	fma.rn.f32 	%f8675, %f3721, %f4286, %f8675;
	mul.f32 	%f4287, %f3730, %f3743;
	mul.f32 	%f4288, %f3734, %f3745;
	sub.f32 	%f4289, %f4287, %f4288;
	mul.f32 	%f4290, %f8622, %f4289;
	mul.f32 	%f4291, %f3734, %f3743;
	fma.rn.f32 	%f4292, %f3730, %f3745, %f4291;
	mul.f32 	%f4293, %f8626, %f4292;
	sub.f32 	%f4294, %f4290, %f4293;
	fma.rn.f32 	%f8642, %f3721, %f4294, %f8642;
	mul.f32 	%f4295, %f8626, %f4289;
	fma.rn.f32 	%f4296, %f8622, %f4292, %f4295;
	fma.rn.f32 	%f8674, %f3721, %f4296, %f8674;
	mul.f32 	%f4297, %f3731, %f3738;
	mul.f32 	%f4298, %f3735, %f3740;
	sub.f32 	%f4299, %f4297, %f4298;
	mul.f32 	%f4300, %f8623, %f4299;
	mul.f32 	%f4301, %f3735, %f3738;
	fma.rn.f32 	%f4302, %f3731, %f3740, %f4301;
	mul.f32 	%f4303, %f8627, %f4302;
	sub.f32 	%f4304, %f4300, %f4303;
	fma.rn.f32 	%f8641, %f3721, %f4304, %f8641;
	mul.f32 	%f4305, %f8627, %f4299;
	fma.rn.f32 	%f4306, %f8623, %f4302, %f4305;
	fma.rn.f32 	%f8673, %f3721, %f4306, %f8673;
	mul.f32 	%f4307, %f3731, %f3739;
	mul.f32 	%f4308, %f3735, %f3741;
	sub.f32 	%f4309, %f4307, %f4308;
	mul.f32 	%f4310, %f8623, %f4309;
	mul.f32 	%f4311, %f3735, %f3739;
	fma.rn.f32 	%f4312, %f3731, %f3741, %f4311;
	mul.f32 	%f4313, %f8627, %f4312;
	sub.f32 	%f4314, %f4310, %f4313;
	fma.rn.f32 	%f8640, %f3721, %f4314, %f8640;
	mul.f32 	%f4315, %f8627, %f4309;
	fma.rn.f32 	%f4316, %f8623, %f4312, %f4315;
	fma.rn.f32 	%f8672, %f3721, %f4316, %f8672;
	mul.f32 	%f4317, %f3731, %f3742;
	mul.f32 	%f4318, %f3735, %f3744;
	sub.f32 	%f4319, %f4317, %f4318;
	mul.f32 	%f4320, %f8622, %f4319;
	mul.f32 	%f4321, %f3735, %f3742;
	fma.rn.f32 	%f4322, %f3731, %f3744, %f4321;
	mul.f32 	%f4323, %f8626, %f4322;
	sub.f32 	%f4324, %f4320, %f4323;
	fma.rn.f32 	%f8639, %f3721, %f4324, %f8639;
	mul.f32 	%f4325, %f8626, %f4319;
	fma.rn.f32 	%f4326, %f8622, %f4322, %f4325;
	fma.rn.f32 	%f8671, %f3721, %f4326, %f8671;
	mul.f32 	%f4327, %f3731, %f3743;
	mul.f32 	%f4328, %f3735, %f3745;
	sub.f32 	%f4329, %f4327, %f4328;
	mul.f32 	%f4330, %f8622, %f4329;
	mul.f32 	%f4331, %f3735, %f3743;
	fma.rn.f32 	%f4332, %f3731, %f3745, %f4331;
	mul.f32 	%f4333, %f8626, %f4332;
	sub.f32 	%f4334, %f4330, %f4333;
	fma.rn.f32 	%f8638, %f3721, %f4334, %f8638;
	mul.f32 	%f4335, %f8626, %f4329;
	fma.rn.f32 	%f4336, %f8622, %f4332, %f4335;
	fma.rn.f32 	%f8670, %f3721, %f4336, %f8670;
	mul.f32 	%f4337, %f3732, %f3738;
	mul.f32 	%f4338, %f3736, %f3740;
	sub.f32 	%f4339, %f4337, %f4338;
	mul.f32 	%f4340, %f8623, %f4339;
	mul.f32 	%f4341, %f3736, %f3738;
	fma.rn.f32 	%f4342, %f3732, %f3740, %f4341;
	mul.f32 	%f4343, %f8627, %f4342;
	sub.f32 	%f4344, %f4340, %f4343;
	fma.rn.f32 	%f8637, %f3721, %f4344, %f8637;
	mul.f32 	%f4345, %f8627, %f4339;
	fma.rn.f32 	%f4346, %f8623, %f4342, %f4345;
	fma.rn.f32 	%f8669, %f3721, %f4346, %f8669;
	mul.f32 	%f4347, %f3732, %f3739;
	mul.f32 	%f4348, %f3736, %f3741;
	sub.f32 	%f4349, %f4347, %f4348;
	mul.f32 	%f4350, %f8623, %f4349;
	mul.f32 	%f4351, %f3736, %f3739;
	fma.rn.f32 	%f4352, %f3732, %f3741, %f4351;
	mul.f32 	%f4353, %f8627, %f4352;
	sub.f32 	%f4354, %f4350, %f4353;
	fma.rn.f32 	%f8636, %f3721, %f4354, %f8636;
	mul.f32 	%f4355, %f8627, %f4349;
	fma.rn.f32 	%f4356, %f8623, %f4352, %f4355;
	fma.rn.f32 	%f8668, %f3721, %f4356, %f8668;
	mul.f32 	%f4357, %f3732, %f3742;
	mul.f32 	%f4358, %f3736, %f3744;
	sub.f32 	%f4359, %f4357, %f4358;
	mul.f32 	%f4360, %f8622, %f4359;
	mul.f32 	%f4361, %f3736, %f3742;
	fma.rn.f32 	%f4362, %f3732, %f3744, %f4361;
	mul.f32 	%f4363, %f8626, %f4362;
	sub.f32 	%f4364, %f4360, %f4363;
	fma.rn.f32 	%f8635, %f3721, %f4364, %f8635;
	mul.f32 	%f4365, %f8626, %f4359;
	fma.rn.f32 	%f4366, %f8622, %f4362, %f4365;
	fma.rn.f32 	%f8667, %f3721, %f4366, %f8667;
	mul.f32 	%f4367, %f3732, %f3743;
	mul.f32 	%f4368, %f3736, %f3745;
	sub.f32 	%f4369, %f4367, %f4368;
	mul.f32 	%f4370, %f8622, %f4369;
	mul.f32 	%f4371, %f3736, %f3743;
	fma.rn.f32 	%f4372, %f3732, %f3745, %f4371;
	mul.f32 	%f4373, %f8626, %f4372;
	sub.f32 	%f4374, %f4370, %f4373;
	fma.rn.f32 	%f8634, %f3721, %f4374, %f8634;
	mul.f32 	%f4375, %f8626, %f4369;
	fma.rn.f32 	%f4376, %f8622, %f4372, %f4375;
	fma.rn.f32 	%f8666, %f3721, %f4376, %f8666;
	mul.f32 	%f4377, %f3733, %f3738;
	mul.f32 	%f4378, %f3737, %f3740;
	sub.f32 	%f4379, %f4377, %f4378;
	mul.f32 	%f4380, %f8623, %f4379;
	mul.f32 	%f4381, %f3737, %f3738;
	fma.rn.f32 	%f4382, %f3733, %f3740, %f4381;
	mul.f32 	%f4383, %f8627, %f4382;
	sub.f32 	%f4384, %f4380, %f4383;
	fma.rn.f32 	%f8633, %f3721, %f4384, %f8633;
	mul.f32 	%f4385, %f8627, %f4379;
	fma.rn.f32 	%f4386, %f8623, %f4382, %f4385;
	fma.rn.f32 	%f8665, %f3721, %f4386, %f8665;
	mul.f32 	%f4387, %f3733, %f3739;
	mul.f32 	%f4388, %f3737, %f3741;
	sub.f32 	%f4389, %f4387, %f4388;
	mul.f32 	%f4390, %f8623, %f4389;
	mul.f32 	%f4391, %f3737, %f3739;
	fma.rn.f32 	%f4392, %f3733, %f3741, %f4391;
	mul.f32 	%f4393, %f8627, %f4392;
	sub.f32 	%f4394, %f4390, %f4393;
	fma.rn.f32 	%f8632, %f3721, %f4394, %f8632;
	mul.f32 	%f4395, %f8627, %f4389;
	fma.rn.f32 	%f4396, %f8623, %f4392, %f4395;
	fma.rn.f32 	%f8664, %f3721, %f4396, %f8664;
	mul.f32 	%f4397, %f3733, %f3742;
	mul.f32 	%f4398, %f3737, %f3744;
	sub.f32 	%f4399, %f4397, %f4398;
	mul.f32 	%f4400, %f8622, %f4399;
	mul.f32 	%f4401, %f3737, %f3742;
	fma.rn.f32 	%f4402, %f3733, %f3744, %f4401;
	mul.f32 	%f4403, %f8626, %f4402;
	sub.f32 	%f4404, %f4400, %f4403;
	fma.rn.f32 	%f8631, %f3721, %f4404, %f8631;
	mul.f32 	%f4405, %f8626, %f4399;
	fma.rn.f32 	%f4406, %f8622, %f4402, %f4405;
	fma.rn.f32 	%f8663, %f3721, %f4406, %f8663;
	mul.f32 	%f4407, %f3733, %f3743;
	mul.f32 	%f4408, %f3737, %f3745;
	sub.f32 	%f4409, %f4407, %f4408;
	mul.f32 	%f4410, %f8622, %f4409;
	mul.f32 	%f4411, %f3737, %f3743;
	fma.rn.f32 	%f4412, %f3733, %f3745, %f4411;
	mul.f32 	%f4413, %f8626, %f4412;
	sub.f32 	%f4414, %f4410, %f4413;
	fma.rn.f32 	%f8630, %f3721, %f4414, %f8630;
	mul.f32 	%f4415, %f8626, %f4409;
	fma.rn.f32 	%f4416, %f8622, %f4412, %f4415;
	fma.rn.f32 	%f8662, %f3721, %f4416, %f8662;
$L__BB0_100:
	ld.param.u32 	%r1370, [_Z6kerneliiPKfS0_S0_S0_S0_S0_S0_S0_S0_PKiS2_S2_S2_PfS3_jjjjj_param_19];
	add.s32 	%r606, %r1370, 7;
	shr.u32 	%r607, %r606, 3;
	add.s32 	%r608, %r607, -1;
	setp.lt.u32 	%p164, %r1386, %r608;
	shl.b32 	%r609, %r608, 3;
	sub.s32 	%r610, %r1370, %r609;
	setp.gt.u32 	%p165, %r610, 5;
	or.pred  	%p6, %p164, %p165;
	not.pred 	%p166, %p6;
	@%p166 bra 	$L__BB0_116;
	setp.ne.s32 	%p167, %r1405, %r1407;
	@%p167 bra 	$L__BB0_114;
	ld.param.u32 	%r1220, [_Z6kerneliiPKfS0_S0_S0_S0_S0_S0_S0_S0_PKiS2_S2_S2_PfS3_jjjjj_param_0];
	add.s32 	%r612, %r1406, 1;
	setp.ge.s32 	%p168, %r612, %r1220;
	mov.b32 	%r1407, -1;
	mov.u32 	%r1451, %r1406;
	@%p168 bra 	$L__BB0_105;
	add.s32 	%r1448, %r1406, 1;
	mov.u32 	%r1451, %r1406;
$L__BB0_104:
	mov.u32 	%r1406, %r1448;
	ld.param.u64 	%rd780, [_Z6kerneliiPKfS0_S0_S0_S0_S0_S0_S0_S0_PKiS2_S2_S2_PfS3_jjjjj_param_14];
	ld.param.u32 	%r1221, [_Z6kerneliiPKfS0_S0_S0_S0_S0_S0_S0_S0_PKiS2_S2_S2_PfS3_jjjjj_param_0];
	cvta.to.global.u64 	%rd249, %rd780;
	mul.wide.s32 	%rd250, %r1406, 4;
	add.s64 	%rd251, %rd249, %rd250;
	ld.global.u32 	%r1407, [%rd251];
	setp.eq.s32 	%p169, %r1407, 0;
	selp.b32 	%r1451, %r1406, %r1451, %p169;
	add.s32 	%r1448, %r1406, 1;
	setp.lt.s32 	%p170, %r1448, %r1221;
	setp.lt.s32 	%p171, %r1407, 1;
	and.pred  	%p172, %p170, %p171;
	@%p172 bra 	$L__BB0_104;
$L__BB0_105:
	setp.lt.s32 	%p173, %r1, %r1451;
	setp.lt.s32 	%p174, %r1451, %r326;
	or.pred  	%p175, %p173, %p174;
	mov.f32 	%f8625, 0f00000000;
	mov.f32 	%f8629, %f8625;
	@%p175 bra 	$L__BB0_107;
	ld.param.u64 	%rd716, [_Z6kerneliiPKfS0_S0_S0_S0_S0_S0_S0_S0_PKiS2_S2_S2_PfS3_jjjjj_param_3];
	ld.param.u64 	%rd655, [_Z6kerneliiPKfS0_S0_S0_S0_S0_S0_S0_S0_PKiS2_S2_S2_PfS3_jjjjj_param_2];
	ld.param.u32 	%r1310, [_Z6kerneliiPKfS0_S0_S0_S0_S0_S0_S0_S0_PKiS2_S2_S2_PfS3_jjjjj_param_1];
	ld.param.u32 	%r1222, [_Z6kerneliiPKfS0_S0_S0_S0_S0_S0_S0_S0_PKiS2_S2_S2_PfS3_jjjjj_param_0];
	sub.s32 	%r614, %r1, %r1451;
	sub.s32 	%r615, %r1, %r1310;
	sub.s32 	%r616, %r1310, %r326;
	mad.lo.s32 	%r617, %r615, %r1222, %r616;
	mad.lo.s32 	%r618, %r617, %r1222, %r614;
	cvta.to.global.u64 	%rd252, %rd655;
	mul.wide.s32 	%rd253, %r618, 4;
	add.s64 	%rd254, %rd252, %rd253;
	ld.global.f32 	%f8625, [%rd254];
	cvta.to.global.u64 	%rd255, %rd716;
	add.s64 	%rd256, %rd255, %rd253;
	ld.global.f32 	%f8629, [%rd256];
$L__BB0_107:
	setp.lt.s32 	%p177, %r1451, %r4;
	or.pred  	%p178, %p173, %p177;
	mov.f32 	%f8624, 0f00000000;
	mov.f32 	%f8628, %f8624;
	@%p178 bra 	$L__BB0_109;
	ld.param.u64 	%rd717, [_Z6kerneliiPKfS0_S0_S0_S0_S0_S0_S0_S0_PKiS2_S2_S2_PfS3_jjjjj_param_3];
	ld.param.u64 	%rd656, [_Z6kerneliiPKfS0_S0_S0_S0_S0_S0_S0_S0_PKiS2_S2_S2_PfS3_jjjjj_param_2];
	ld.param.u32 	%r1311, [_Z6kerneliiPKfS0_S0_S0_S0_S0_S0_S0_S0_PKiS2_S2_S2_PfS3_jjjjj_param_1];
	ld.param.u32 	%r1223, [_Z6kerneliiPKfS0_S0_S0_S0_S0_S0_S0_S0_PKiS2_S2_S2_PfS3_jjjjj_param_0];
	sub.s32 	%r619, %r1, %r1451;
	sub.s32 	%r620, %r1, %r1311;
	sub.s32 	%r621, %r1311, %r4;
	mad.lo.s32 	%r622, %r620, %r1223, %r621;
	mad.lo.s32 	%r623, %r622, %r1223, %r619;
	cvta.to.global.u64 	%rd257, %rd656;
	mul.wide.s32 	%rd258, %r623, 4;
	add.s64 	%rd259, %rd257, %rd258;
	ld.global.f32 	%f8624, [%rd259];
	cvta.to.global.u64 	%rd260, %rd717;
	add.s64 	%rd261, %rd260, %rd258;
	ld.global.f32 	%f8628, [%rd261];
$L__BB0_109:
	setp.lt.s32 	%p180, %r2, %r1451;
	or.pred  	%p181, %p180, %p174;
	mov.f32 	%f8623, 0f00000000;
	mov.f32 	%f8627, %f8623;
	@%p181 bra 	$L__BB0_111;
	ld.param.u64 	%rd718, [_Z6kerneliiPKfS0_S0_S0_S0_S0_S0_S0_S0_PKiS2_S2_S2_PfS3_jjjjj_param_3];
	ld.param.u64 	%rd657, [_Z6kerneliiPKfS0_S0_S0_S0_S0_S0_S0_S0_PKiS2_S2_S2_PfS3_jjjjj_param_2];
	ld.param.u32 	%r1312, [_Z6kerneliiPKfS0_S0_S0_S0_S0_S0_S0_S0_PKiS2_S2_S2_PfS3_jjjjj_param_1];
	ld.param.u32 	%r1224, [_Z6kerneliiPKfS0_S0_S0_S0_S0_S0_S0_S0_PKiS2_S2_S2_PfS3_jjjjj_param_0];
	sub.s32 	%r624, %r2, %r1451;
	sub.s32 	%r625, %r2, %r1312;
	sub.s32 	%r626, %r1312, %r326;
	mad.lo.s32 	%r627, %r625, %r1224, %r626;
	mad.lo.s32 	%r628, %r627, %r1224, %r624;
	cvta.to.global.u64 	%rd262, %rd657;
	mul.wide.s32 	%rd263, %r628, 4;
	add.s64 	%rd264, %rd262, %rd263;
	ld.global.f32 	%f8623, [%rd264];
	cvta.to.global.u64 	%rd265, %rd718;
	add.s64 	%rd266, %rd265, %rd263;
	ld.global.f32 	%f8627, [%rd266];
$L__BB0_111:
	or.pred  	%p184, %p180, %p177;
	mov.f32 	%f8622, 0f00000000;
	mov.f32 	%f8626, %f8622;
	@%p184 bra 	$L__BB0_113;
	ld.param.u64 	%rd719, [_Z6kerneliiPKfS0_S0_S0_S0_S0_S0_S0_S0_PKiS2_S2_S2_PfS3_jjjjj_param_3];
	ld.param.u64 	%rd658, [_Z6kerneliiPKfS0_S0_S0_S0_S0_S0_S0_S0_PKiS2_S2_S2_PfS3_jjjjj_param_2];
	ld.param.u32 	%r1313, [_Z6kerneliiPKfS0_S0_S0_S0_S0_S0_S0_S0_PKiS2_S2_S2_PfS3_jjjjj_param_1];
	ld.param.u32 	%r1225, [_Z6kerneliiPKfS0_S0_S0_S0_S0_S0_S0_S0_PKiS2_S2_S2_PfS3_jjjjj_param_0];
	sub.s32 	%r629, %r2, %r1451;
	sub.s32 	%r630, %r2, %r1313;
	sub.s32 	%r631, %r1313, %r4;
	mad.lo.s32 	%r632, %r630, %r1225, %r631;
	mad.lo.s32 	%r633, %r632, %r1225, %r629;
	cvta.to.global.u64 	%rd267, %rd658;
	mul.wide.s32 	%rd268, %r633, 4;
	add.s64 	%rd269, %rd267, %rd268;
	ld.global.f32 	%f8622, [%rd269];
	cvta.to.global.u64 	%rd270, %rd719;
	add.s64 	%rd271, %rd270, %rd268;
	ld.global.f32 	%f8626, [%rd271];
$L__BB0_113:
	bar.sync 	0;
$L__BB0_114:
	add.s32 	%r1405, %r1405, 1;
	and.b16  	%rs42, %rs77, 255;
	add.s16 	%rs77, %rs42, 1;
	and.b16  	%rs43, %rs77, 255;
	setp.eq.s16 	%p185, %rs43, %rs77;
	@%p185 bra 	$L__BB0_116;
	ld.param.u32 	%r1371, [_Z6kerneliiPKfS0_S0_S0_S0_S0_S0_S0_S0_PKiS2_S2_S2_PfS3_jjjjj_param_19];
	ld.param.u64 	%rd763, [_Z6kerneliiPKfS0_S0_S0_S0_S0_S0_S0_S0_PKiS2_S2_S2_PfS3_jjjjj_param_9];
	sub.s32 	%r636, %r1371, %r1405;
	mov.u32 	%r637, %tid.x;
	setp.lt.u32 	%p186, %r637, %r636;
	mul.wide.s32 	%rd273, %r1405, 4;
	mul.wide.u32 	%rd274, %r637, 4;
	add.s64 	%rd275, %rd763, %rd274;
	add.s64 	%rd272, %rd275, %rd273;
	selp.u32 	%r634, 1, 0, %p186;
	// begin inline asm
	{.reg .pred p;
 setp.ne.b32 p, %r634, 0;
 @p ld.global.nc.f32 %f4421, [%rd272];}

	// end inline asm
	bar.sync 	0;
	// begin inline asm
	st.shared.f32 [%r267], %f4421;

	// end inline asm
	bar.sync 	0;
	mov.b16 	%rs77, 0;
$L__BB0_116:
	and.b16  	%rs45, %rs77, 255;
	mul.wide.u16 	%r647, %rs45, 4;
	add.s32 	%r638, %r647, %r273;
	// begin inline asm
	ld.shared.f32 {%f4423}, [%r638];

	// end inline asm
	add.s32 	%r639, %r1481, 3168;
	// begin inline asm
	ld.shared.v4.f32 {%f4424, %f4425, %f4426, %f4427}, [%r639];

	// end inline asm
	add.s32 	%r640, %r1480, 3168;
	// begin inline asm
	ld.shared.v4.f32 {%f4428, %f4429, %f4430, %f4431}, [%r640];

	// end inline asm
	add.s32 	%r641, %r1481, 3232;
	// begin inline asm
	ld.shared.v4.f32 {%f4432, %f4433, %f4434, %f4435}, [%r641];

	// end inline asm
	add.s32 	%r642, %r1480, 3232;
	// begin inline asm
	ld.shared.v4.f32 {%f4436, %f4437, %f4438, %f4439}, [%r642];

	// end inline asm
	add.s32 	%r643, %r1479, 1536;
	// begin inline asm
	ld.shared.v2.f32 {%f4440, %f4441}, [%r643];

	// end inline asm
	add.s32 	%r644, %r1478, 1536;
	// begin inline asm
	ld.shared.v2.f32 {%f4442, %f4443}, [%r644];

	// end inline asm
	add.s32 	%r645, %r1479, 1600;
	// begin inline asm
	ld.shared.v2.f32 {%f4444, %f4445}, [%r645];

	// end inline asm
	add.s32 	%r646, %r1478, 1600;
	// begin inline asm
	ld.shared.v2.f32 {%f4446, %f4447}, [%r646];

	// end inline asm
	@%p166 bra 	$L__BB0_118;
	mul.f32 	%f4448, %f4073, %f4089;
	mul.f32 	%f4449, %f4077, %f4091;
	sub.f32 	%f4450, %f4448, %f4449;
	mul.f32 	%f4451, %f8625, %f4450;
	mul.f32 	%f4452, %f4077, %f4089;
	fma.rn.f32 	%f4453, %f4073, %f4091, %f4452;
	mul.f32 	%f4454, %f8629, %f4453;
	sub.f32 	%f4455, %f4451, %f4454;
	fma.rn.f32 	%f8661, %f4072, %f4455, %f8661;
	mul.f32 	%f4456, %f8629, %f4450;
	fma.rn.f32 	%f4457, %f8625, %f4453, %f4456;
	fma.rn.f32 	%f8693, %f4072, %f4457, %f8693;
	mul.f32 	%f4458, %f4073, %f4090;
	mul.f32 	%f4459, %f4077, %f4092;
	sub.f32 	%f4460, %f4458, %f4459;
	mul.f32 	%f4461, %f8625, %f4460;
	mul.f32 	%f4462, %f4077, %f4090;
	fma.rn.f32 	%f4463, %f4073, %f4092, %f4462;
	mul.f32 	%f4464, %f8629, %f4463;
	sub.f32 	%f4465, %f4461, %f4464;
	fma.rn.f32 	%f8660, %f4072, %f4465, %f8660;
	mul.f32 	%f4466, %f8629, %f4460;
	fma.rn.f32 	%f4467, %f8625, %f4463, %f4466;
	fma.rn.f32 	%f8692, %f4072, %f4467, %f8692;
	mul.f32 	%f4468, %f4073, %f4093;
	mul.f32 	%f4469, %f4077, %f4095;
	sub.f32 	%f4470, %f4468, %f4469;
	mul.f32 	%f4471, %f8624, %f4470;
	mul.f32 	%f4472, %f4077, %f4093;
	fma.rn.f32 	%f4473, %f4073, %f4095, %f4472;
	mul.f32 	%f4474, %f8628, %f4473;
	sub.f32 	%f4475, %f4471, %f4474;
	fma.rn.f32 	%f8659, %f4072, %f4475, %f8659;
	mul.f32 	%f4476, %f8628, %f4470;
	fma.rn.f32 	%f4477, %f8624, %f4473, %f4476;
	fma.rn.f32 	%f8691, %f4072, %f4477, %f8691;
	mul.f32 	%f4478, %f4073, %f4094;
	mul.f32 	%f4479, %f4077, %f4096;
	sub.f32 	%f4480, %f4478, %f4479;
	mul.f32 	%f4481, %f8624, %f4480;
	mul.f32 	%f4482, %f4077, %f4094;
	fma.rn.f32 	%f4483, %f4073, %f4096, %f4482;
	mul.f32 	%f4484, %f8628, %f4483;
	sub.f32 	%f4485, %f4481, %f4484;
	fma.rn.f32 	%f8658, %f4072, %f4485, %f8658;
	mul.f32 	%f4486, %f8628, %f4480;
	fma.rn.f32 	%f4487, %f8624, %f4483, %f4486;
	fma.rn.f32 	%f8690, %f4072, %f4487, %f8690;
	mul.f32 	%f4488, %f4074, %f4089;
	mul.f32 	%f4489, %f4078, %f4091;
	sub.f32 	%f4490, %f4488, %f4489;
	mul.f32 	%f4491, %f8625, %f4490;
	mul.f32 	%f4492, %f4078, %f4089;
	fma.rn.f32 	%f4493, %f4074, %f4091, %f4492;
	mul.f32 	%f4494, %f8629, %f4493;
	sub.f32 	%f4495, %f4491, %f4494;
	fma.rn.f32 	%f8657, %f4072, %f4495, %f8657;
	mul.f32 	%f4496, %f8629, %f4490;
	fma.rn.f32 	%f4497, %f8625, %f4493, %f4496;
	fma.rn.f32 	%f8689, %f4072, %f4497, %f8689;
	mul.f32 	%f4498, %f4074, %f4090;
	mul.f32 	%f4499, %f4078, %f4092;
	sub.f32 	%f4500, %f4498, %f4499;
	mul.f32 	%f4501, %f8625, %f4500;
	mul.f32 	%f4502, %f4078, %f4090;
	fma.rn.f32 	%f4503, %f4074, %f4092, %f4502;
	mul.f32 	%f4504, %f8629, %f4503;
	sub.f32 	%f4505, %f4501, %f4504;
	fma.rn.f32 	%f8656, %f4072, %f4505, %f8656;
	mul.f32 	%f4506, %f8629, %f4500;
	fma.rn.f32 	%f4507, %f8625, %f4503, %f4506;
	fma.rn.f32 	%f8688, %f4072, %f4507, %f8688;
	mul.f32 	%f4508, %f4074, %f4093;
	mul.f32 	%f4509, %f4078, %f4095;
	sub.f32 	%f4510, %f4508, %f4509;
	mul.f32 	%f4511, %f8624, %f4510;
	mul.f32 	%f4512, %f4078, %f4093;
	fma.rn.f32 	%f4513, %f4074, %f4095, %f4512;
	mul.f32 	%f4514, %f8628, %f4513;
	sub.f32 	%f4515, %f4511, %f4514;
	fma.rn.f32 	%f8655, %f4072, %f4515, %f8655;
	mul.f32 	%f4516, %f8628, %f4510;
	fma.rn.f32 	%f4517, %f8624, %f4513, %f4516;
	fma.rn.f32 	%f8687, %f4072, %f4517, %f8687;
	mul.f32 	%f4518, %f4074, %f4094;
	mul.f32 	%f4519, %f4078, %f4096;
	sub.f32 	%f4520, %f4518, %f4519;
	mul.f32 	%f4521, %f8624, %f4520;
	mul.f32 	%f4522, %f4078, %f4094;
	fma.rn.f32 	%f4523, %f4074, %f4096, %f4522;
	mul.f32 	%f4524, %f8628, %f4523;
	sub.f32 	%f4525, %f4521, %f4524;
	fma.rn.f32 	%f8654, %f4072, %f4525, %f8654;
	mul.f32 	%f4526, %f8628, %f4520;
	fma.rn.f32 	%f4527, %f8624, %f4523, %f4526;
	fma.rn.f32 	%f8686, %f4072, %f4527, %f8686;
	mul.f32 	%f4528, %f4075, %f4089;
	mul.f32 	%f4529, %f4079, %f4091;
	sub.f32 	%f4530, %f4528, %f4529;
	mul.f32 	%f4531, %f8625, %f4530;
	mul.f32 	%f4532, %f4079, %f4089;
	fma.rn.f32 	%f4533, %f4075, %f4091, %f4532;
	mul.f32 	%f4534, %f8629, %f4533;
	sub.f32 	%f4535, %f4531, %f4534;
	fma.rn.f32 	%f8653, %f4072, %f4535, %f8653;
	mul.f32 	%f4536, %f8629, %f4530;
	fma.rn.f32 	%f4537, %f8625, %f4533, %f4536;
	fma.rn.f32 	%f8685, %f4072, %f4537, %f8685;
	mul.f32 	%f4538, %f4075, %f4090;
	mul.f32 	%f4539, %f4079, %f4092;
	sub.f32 	%f4540, %f4538, %f4539;
	mul.f32 	%f4541, %f8625, %f4540;
	mul.f32 	%f4542, %f4079, %f4090;
	fma.rn.f32 	%f4543, %f4075, %f4092, %f4542;
	mul.f32 	%f4544, %f8629, %f4543;
	sub.f32 	%f4545, %f4541, %f4544;
	fma.rn.f32 	%f8652, %f4072, %f4545, %f8652;
	mul.f32 	%f4546, %f8629, %f4540;
	fma.rn.f32 	%f4547, %f8625, %f4543, %f4546;
	fma.rn.f32 	%f8684, %f4072, %f4547, %f8684;
	mul.f32 	%f4548, %f4075, %f4093;
	mul.f32 	%f4549, %f4079, %f4095;
	sub.f32 	%f4550, %f4548, %f4549;
	mul.f32 	%f4551, %f8624, %f4550;
	mul.f32 	%f4552, %f4079, %f4093;
	fma.rn.f32 	%f4553, %f4075, %f4095, %f4552;
	mul.f32 	%f4554, %f8628, %f4553;
	sub.f32 	%f4555, %f4551, %f4554;
	fma.rn.f32 	%f8651, %f4072, %f4555, %f8651;
	mul.f32 	%f4556, %f8628, %f4550;
	fma.rn.f32 	%f4557, %f8624, %f4553, %f4556;
	fma.rn.f32 	%f8683, %f4072, %f4557, %f8683;
	mul.f32 	%f4558, %f4075, %f4094;
	mul.f32 	%f4559, %f4079, %f4096;
	sub.f32 	%f4560, %f4558, %f4559;
	mul.f32 	%f4561, %f8624, %f4560;
	mul.f32 	%f4562, %f4079, %f4094;
	fma.rn.f32 	%f4563, %f4075, %f4096, %f4562;
	mul.f32 	%f4564, %f8628, %f4563;
	sub.f32 	%f4565, %f4561, %f4564;
	fma.rn.f32 	%f8650, %f4072, %f4565, %f8650;
	mul.f32 	%f4566, %f8628, %f4560;
	fma.rn.f32 	%f4567, %f8624, %f4563, %f4566;
	fma.rn.f32 	%f8682, %f4072, %f4567, %f8682;
	mul.f32 	%f4568, %f4076, %f4089;
	mul.f32 	%f4569, %f4080, %f4091;
	sub.f32 	%f4570, %f4568, %f4569;
	mul.f32 	%f4571, %f8625, %f4570;
	mul.f32 	%f4572, %f4080, %f4089;
	fma.rn.f32 	%f4573, %f4076, %f4091, %f4572;
	mul.f32 	%f4574, %f8629, %f4573;
	sub.f32 	%f4575, %f4571, %f4574;
	fma.rn.f32 	%f8649, %f4072, %f4575, %f8649;
	mul.f32 	%f4576, %f8629, %f4570;
	fma.rn.f32 	%f4577, %f8625, %f4573, %f4576;
	fma.rn.f32 	%f8681, %f4072, %f4577, %f8681;
	mul.f32 	%f4578, %f4076, %f4090;
	mul.f32 	%f4579, %f4080, %f4092;
	sub.f32 	%f4580, %f4578, %f4579;
	mul.f32 	%f4581, %f8625, %f4580;
	mul.f32 	%f4582, %f4080, %f4090;
	fma.rn.f32 	%f4583, %f4076, %f4092, %f4582;
	mul.f32 	%f4584, %f8629, %f4583;
	sub.f32 	%f4585, %f4581, %f4584;
	fma.rn.f32 	%f8648, %f4072, %f4585, %f8648;
	mul.f32 	%f4586, %f8629, %f4580;
	fma.rn.f32 	%f4587, %f8625, %f4583, %f4586;
	fma.rn.f32 	%f8680, %f4072, %f4587, %f8680;
	mul.f32 	%f4588, %f4076, %f4093;
	mul.f32 	%f4589, %f4080, %f4095;
	sub.f32 	%f4590, %f4588, %f4589;
	mul.f32 	%f4591, %f8624, %f4590;
	mul.f32 	%f4592, %f4080, %f4093;
	fma.rn.f32 	%f4593, %f4076, %f4095, %f4592;
	mul.f32 	%f4594, %f8628, %f4593;
	sub.f32 	%f4595, %f4591, %f4594;
	fma.rn.f32 	%f8647, %f4072, %f4595, %f8647;
	mul.f32 	%f4596, %f8628, %f4590;
	fma.rn.f32 	%f4597, %f8624, %f4593, %f4596;
	fma.rn.f32 	%f8679, %f4072, %f4597, %f8679;
	mul.f32 	%f4598, %f4076, %f4094;
	mul.f32 	%f4599, %f4080, %f4096;
	sub.f32 	%f4600, %f4598, %f4599;
	mul.f32 	%f4601, %f8624, %f4600;
	mul.f32 	%f4602, %f4080, %f4094;
	fma.rn.f32 	%f4603, %f4076, %f4096, %f4602;
	mul.f32 	%f4604, %f8628, %f4603;
	sub.f32 	%f4605, %f4601, %f4604;
	fma.rn.f32 	%f8646, %f4072, %f4605, %f8646;
	mul.f32 	%f4606, %f8628, %f4600;
	fma.rn.f32 	%f4607, %f8624, %f4603, %f4606;
	fma.rn.f32 	%f8678, %f4072, %f4607, %f8678;
	mul.f32 	%f4608, %f4081, %f4089;
	mul.f32 	%f4609, %f4085, %f4091;
	sub.f32 	%f4610, %f4608, %f4609;
	mul.f32 	%f4611, %f8623, %f4610;
	mul.f32 	%f4612, %f4085, %f4089;
	fma.rn.f32 	%f4613, %f4081, %f4091, %f4612;
	mul.f32 	%f4614, %f8627, %f4613;
	sub.f32 	%f4615, %f4611, %f4614;
	fma.rn.f32 	%f8645, %f4072, %f4615, %f8645;
	mul.f32 	%f4616, %f8627, %f4610;
	fma.rn.f32 	%f4617, %f8623, %f4613, %f4616;
	fma.rn.f32 	%f8677, %f4072, %f4617, %f8677;
	mul.f32 	%f4618, %f4081, %f4090;
	mul.f32 	%f4619, %f4085, %f4092;
	sub.f32 	%f4620, %f4618, %f4619;
	mul.f32 	%f4621, %f8623, %f4620;
	mul.f32 	%f4622, %f4085, %f4090;
	fma.rn.f32 	%f4623, %f4081, %f4092, %f4622;
	mul.f32 	%f4624, %f8627, %f4623;
	sub.f32 	%f4625, %f4621, %f4624;
	fma.rn.f32 	%f8644, %f4072, %f4625, %f8644;
	mul.f32 	%f4626, %f8627, %f4620;
	fma.rn.f32 	%f4627, %f8623, %f4623, %f4626;
	fma.rn.f32 	%f8676, %f4072, %f4627, %f8676;
	mul.f32 	%f4628, %f4081, %f4093;
	mul.f32 	%f4629, %f4085, %f4095;
	sub.f32 	%f4630, %f4628, %f4629;
	mul.f32 	%f4631, %f8622, %f4630;
	mul.f32 	%f4632, %f4085, %f4093;
	fma.rn.f32 	%f4633, %f4081, %f4095, %f4632;
	mul.f32 	%f4634, %f8626, %f4633;
	sub.f32 	%f4635, %f4631, %f4634;
	fma.rn.f32 	%f8643, %f4072, %f4635, %f8643;
	mul.f32 	%f4636, %f8626, %f4630;
	fma.rn.f32 	%f4637, %f8622, %f4633, %f4636;
	fma.rn.f32 	%f8675, %f4072, %f4637, %f8675;
	mul.f32 	%f4638, %f4081, %f4094;
	mul.f32 	%f4639, %f4085, %f4096;
	sub.f32 	%f4640, %f4638, %f4639;
	mul.f32 	%f4641, %f8622, %f4640;
	mul.f32 	%f4642, %f4085, %f4094;
	fma.rn.f32 	%f4643, %f4081, %f4096, %f4642;
	mul.f32 	%f4644, %f8626, %f4643;
	sub.f32 	%f4645, %f4641, %f4644;
	fma.rn.f32 	%f8642, %f4072, %f4645, %f8642;
	mul.f32 	%f4646, %f8626, %f4640;
	fma.rn.f32 	%f4647, %f8622, %f4643, %f4646;
	fma.rn.f32 	%f8674, %f4072, %f4647, %f8674;
	mul.f32 	%f4648, %f4082, %f4089;
	mul.f32 	%f4649, %f4086, %f4091;
	sub.f32 	%f4650, %f4648, %f4649;
	mul.f32 	%f4651, %f8623, %f4650;
	mul.f32 	%f4652, %f4086, %f4089;
	fma.rn.f32 	%f4653, %f4082, %f4091, %f4652;
	mul.f32 	%f4654, %f8627, %f4653;
	sub.f32 	%f4655, %f4651, %f4654;
	fma.rn.f32 	%f8641, %f4072, %f4655, %f8641;
	mul.f32 	%f4656, %f8627, %f4650;
	fma.rn.f32 	%f4657, %f8623, %f4653, %f4656;
	fma.rn.f32 	%f8673, %f4072, %f4657, %f8673;
	mul.f32 	%f4658, %f4082, %f4090;
	mul.f32 	%f4659, %f4086, %f4092;
	sub.f32 	%f4660, %f4658, %f4659;
	mul.f32 	%f4661, %f8623, %f4660;
	mul.f32 	%f4662, %f4086, %f4090;
	fma.rn.f32 	%f4663, %f4082, %f4092, %f4662;
	mul.f32 	%f4664, %f8627, %f4663;
	sub.f32 	%f4665, %f4661, %f4664;
	fma.rn.f32 	%f8640, %f4072, %f4665, %f8640;
	mul.f32 	%f4666, %f8627, %f4660;
	fma.rn.f32 	%f4667, %f8623, %f4663, %f4666;
	fma.rn.f32 	%f8672, %f4072, %f4667, %f8672;
	mul.f32 	%f4668, %f4082, %f4093;
	mul.f32 	%f4669, %f4086, %f4095;
	sub.f32 	%f4670, %f4668, %f4669;
	mul.f32 	%f4671, %f8622, %f4670;
	mul.f32 	%f4672, %f4086, %f4093;
	fma.rn.f32 	%f4673, %f4082, %f4095, %f4672;
	mul.f32 	%f4674, %f8626, %f4673;
	sub.f32 	%f4675, %f4671, %f4674;
	fma.rn.f32 	%f8639, %f4072, %f4675, %f8639;
	mul.f32 	%f4676, %f8626, %f4670;
	fma.rn.f32 	%f4677, %f8622, %f4673, %f4676;
	fma.rn.f32 	%f8671, %f4072, %f4677, %f8671;
	mul.f32 	%f4678, %f4082, %f4094;
	mul.f32 	%f4679, %f4086, %f4096;
	sub.f32 	%f4680, %f4678, %f4679;
	mul.f32 	%f4681, %f8622, %f4680;
	mul.f32 	%f4682, %f4086, %f4094;
	fma.rn.f32 	%f4683, %f4082, %f4096, %f4682;
	mul.f32 	%f4684, %f8626, %f4683;
	sub.f32 	%f4685, %f4681, %f4684;
	fma.rn.f32 	%f8638, %f4072, %f4685, %f8638;
	mul.f32 	%f4686, %f8626, %f4680;
	fma.rn.f32 	%f4687, %f8622, %f4683, %f4686;
	fma.rn.f32 	%f8670, %f4072, %f4687, %f8670;
	mul.f32 	%f4688, %f4083, %f4089;
	mul.f32 	%f4689, %f4087, %f4091;
	sub.f32 	%f4690, %f4688, %f4689;
	mul.f32 	%f4691, %f8623, %f4690;
	mul.f32 	%f4692, %f4087, %f4089;
	fma.rn.f32 	%f4693, %f4083, %f4091, %f4692;
	mul.f32 	%f4694, %f8627, %f4693;
	sub.f32 	%f4695, %f4691, %f4694;
	fma.rn.f32 	%f8637, %f4072, %f4695, %f8637;
	mul.f32 	%f4696, %f8627, %f4690;
	fma.rn.f32 	%f4697, %f8623, %f4693, %f4696;
	fma.rn.f32 	%f8669, %f4072, %f4697, %f8669;
	mul.f32 	%f4698, %f4083, %f4090;
	mul.f32 	%f4699, %f4087, %f4092;
	sub.f32 	%f4700, %f4698, %f4699;
	mul.f32 	%f4701, %f8623, %f4700;
	mul.f32 	%f4702, %f4087, %f4090;
	fma.rn.f32 	%f4703, %f4083, %f4092, %f4702;
	mul.f32 	%f4704, %f8627, %f4703;
	sub.f32 	%f4705, %f4701, %f4704;
	fma.rn.f32 	%f8636, %f4072, %f4705, %f8636;
	mul.f32 	%f4706, %f8627, %f4700;
	fma.rn.f32 	%f4707, %f8623, %f4703, %f4706;
	fma.rn.f32 	%f8668, %f4072, %f4707, %f8668;
	mul.f32 	%f4708, %f4083, %f4093;
	mul.f32 	%f4709, %f4087, %f4095;
	sub.f32 	%f4710, %f4708, %f4709;
	mul.f32 	%f4711, %f8622, %f4710;
	mul.f32 	%f4712, %f4087, %f4093;
	fma.rn.f32 	%f4713, %f4083, %f4095, %f4712;
	mul.f32 	%f4714, %f8626, %f4713;
	sub.f32 	%f4715, %f4711, %f4714;
	fma.rn.f32 	%f8635, %f4072, %f4715, %f8635;
	mul.f32 	%f4716, %f8626, %f4710;
	fma.rn.f32 	%f4717, %f8622, %f4713, %f4716;
	fma.rn.f32 	%f8667, %f4072, %f4717, %f8667;
	mul.f32 	%f4718, %f4083, %f4094;
	mul.f32 	%f4719, %f4087, %f4096;
	sub.f32 	%f4720, %f4718, %f4719;
	mul.f32 	%f4721, %f8622, %f4720;
	mul.f32 	%f4722, %f4087, %f4094;
	fma.rn.f32 	%f4723, %f4083, %f4096, %f4722;
	mul.f32 	%f4724, %f8626, %f4723;
	sub.f32 	%f4725, %f4721, %f4724;
	fma.rn.f32 	%f8634, %f4072, %f4725, %f8634;
	mul.f32 	%f4726, %f8626, %f4720;
	fma.rn.f32 	%f4727, %f8622, %f4723, %f4726;
	fma.rn.f32 	%f8666, %f4072, %f4727, %f8666;
	mul.f32 	%f4728, %f4084, %f4089;
	mul.f32 	%f4729, %f4088, %f4091;
	sub.f32 	%f4730, %f4728, %f4729;
	mul.f32 	%f4731, %f8623, %f4730;
	mul.f32 	%f4732, %f4088, %f4089;
	fma.rn.f32 	%f4733, %f4084, %f4091, %f4732;
	mul.f32 	%f4734, %f8627, %f4733;
	sub.f32 	%f4735, %f4731, %f4734;
	fma.rn.f32 	%f8633, %f4072, %f4735, %f8633;
	mul.f32 	%f4736, %f8627, %f4730;
	fma.rn.f32 	%f4737, %f8623, %f4733, %f4736;
	fma.rn.f32 	%f8665, %f4072, %f4737, %f8665;
	mul.f32 	%f4738, %f4084, %f4090;
	mul.f32 	%f4739, %f4088, %f4092;
	sub.f32 	%f4740, %f4738, %f4739;
	mul.f32 	%f4741, %f8623, %f4740;
	mul.f32 	%f4742, %f4088, %f4090;
	fma.rn.f32 	%f4743, %f4084, %f4092, %f4742;
	mul.f32 	%f4744, %f8627, %f4743;
	sub.f32 	%f4745, %f4741, %f4744;
	fma.rn.f32 	%f8632, %f4072, %f4745, %f8632;
	mul.f32 	%f4746, %f8627, %f4740;
	fma.rn.f32 	%f4747, %f8623, %f4743, %f4746;
	fma.rn.f32 	%f8664, %f4072, %f4747, %f8664;
	mul.f32 	%f4748, %f4084, %f4093;
	mul.f32 	%f4749, %f4088, %f4095;
	sub.f32 	%f4750, %f4748, %f4749;
	mul.f32 	%f4751, %f8622, %f4750;
	mul.f32 	%f4752, %f4088, %f4093;
	fma.rn.f32 	%f4753, %f4084, %f4095, %f4752;
	mul.f32 	%f4754, %f8626, %f4753;
	sub.f32 	%f4755, %f4751, %f4754;
	fma.rn.f32 	%f8631, %f4072, %f4755, %f8631;
	mul.f32 	%f4756, %f8626, %f4750;
	fma.rn.f32 	%f4757, %f8622, %f4753, %f4756;
	fma.rn.f32 	%f8663, %f4072, %f4757, %f8663;
	mul.f32 	%f4758, %f4084, %f4094;
	mul.f32 	%f4759, %f4088, %f4096;
	sub.f32 	%f4760, %f4758, %f4759;
	mul.f32 	%f4761, %f8622, %f4760;
	mul.f32 	%f4762, %f4088, %f4094;
	fma.rn.f32 	%f4763, %f4084, %f4096, %f4762;
	mul.f32 	%f4764, %f8626, %f4763;
	sub.f32 	%f4765, %f4761, %f4764;
	fma.rn.f32 	%f8630, %f4072, %f4765, %f8630;
	mul.f32 	%f4766, %f8626, %f4760;
	fma.rn.f32 	%f4767, %f8622, %f4763, %f4766;
	fma.rn.f32 	%f8662, %f4072, %f4767, %f8662;
$L__BB0_118:
	ld.param.u32 	%r1372, [_Z6kerneliiPKfS0_S0_S0_S0_S0_S0_S0_S0_PKiS2_S2_S2_PfS3_jjjjj_param_19];
	add.s32 	%r648, %r1372, 7;
	shr.u32 	%r649, %r648, 3;
	add.s32 	%r650, %r649, -1;
	setp.lt.u32 	%p188, %r1386, %r650;
	shl.b32 	%r651, %r650, 3;
	sub.s32 	%r652, %r1372, %r651;
	setp.gt.u32 	%p189, %r652, 6;
	or.pred  	%p7, %p188, %p189;
	not.pred 	%p190, %p7;
	@%p190 bra 	$L__BB0_134;
	setp.ne.s32 	%p191, %r1405, %r1407;
	@%p191 bra 	$L__BB0_132;
	ld.param.u32 	%r1226, [_Z6kerneliiPKfS0_S0_S0_S0_S0_S0_S0_S0_PKiS2_S2_S2_PfS3_jjjjj_param_0];
	add.s32 	%r654, %r1406, 1;
	setp.ge.s32 	%p192, %r654, %r1226;
	mov.b32 	%r1407, -1;
	mov.u32 	%r1461, %r1406;
	@%p192 bra 	$L__BB0_123;
	add.s32 	%r1458, %r1406, 1;
	mov.u32 	%r1461, %r1406;
$L__BB0_122:
	mov.u32 	%r1406, %r1458;
	ld.param.u64 	%rd781, [_Z6kerneliiPKfS0_S0_S0_S0_S0_S0_S0_S0_PKiS2_S2_S2_PfS3_jjjjj_param_14];
	ld.param.u32 	%r1227, [_Z6kerneliiPKfS0_S0_S0_S0_S0_S0_S0_S0_PKiS2_S2_S2_PfS3_jjjjj_param_0];
	cvta.to.global.u64 	%rd276, %rd781;
	mul.wide.s32 	%rd277, %r1406, 4;
	add.s64 	%rd278, %rd276, %rd277;
	ld.global.u32 	%r1407, [%rd278];
	setp.eq.s32 	%p193, %r1407, 0;
	selp.b32 	%r1461, %r1406, %r1461, %p193;
	add.s32 	%r1458, %r1406, 1;
	setp.lt.s32 	%p194, %r1458, %r1227;
	setp.lt.s32 	%p195, %r1407, 1;
	and.pred  	%p196, %p194, %p195;
	@%p196 bra 	$L__BB0_122;
$L__BB0_123:
	setp.lt.s32 	%p197, %r1, %r1461;
	setp.lt.s32 	%p198, %r1461, %r326;
	or.pred  	%p199, %p197, %p198;
	mov.f32 	%f8625, 0f00000000;
	mov.f32 	%f8629, %f8625;
	@%p199 bra 	$L__BB0_125;
	ld.param.u64 	%rd720, [_Z6kerneliiPKfS0_S0_S0_S0_S0_S0_S0_S0_PKiS2_S2_S2_PfS3_jjjjj_param_3];
	ld.param.u64 	%rd659, [_Z6kerneliiPKfS0_S0_S0_S0_S0_S0_S0_S0_PKiS2_S2_S2_PfS3_jjjjj_param_2];
	ld.param.u32 	%r1314, [_Z6kerneliiPKfS0_S0_S0_S0_S0_S0_S0_S0_PKiS2_S2_S2_PfS3_jjjjj_param_1];
	ld.param.u32 	%r1228, [_Z6kerneliiPKfS0_S0_S0_S0_S0_S0_S0_S0_PKiS2_S2_S2_PfS3_jjjjj_param_0];
	sub.s32 	%r656, %r1, %r1461;
	sub.s32 	%r657, %r1, %r1314;
	sub.s32 	%r658, %r1314, %r326;
	mad.lo.s32 	%r659, %r657, %r1228, %r658;
	mad.lo.s32 	%r660, %r659, %r1228, %r656;
	cvta.to.global.u64 	%rd279, %rd659;
	mul.wide.s32 	%rd280, %r660, 4;
	add.s64 	%rd281, %rd279, %rd280;
	ld.global.f32 	%f8625, [%rd281];
	cvta.to.global.u64 	%rd282, %rd720;
	add.s64 	%rd283, %rd282, %rd280;
	ld.global.f32 	%f8629, [%rd283];
$L__BB0_125:
	setp.lt.s32 	%p201, %r1461, %r4;
	or.pred  	%p202, %p197, %p201;
	mov.f32 	%f8624, 0f00000000;
	mov.f32 	%f8628, %f8624;
	@%p202 bra 	$L__BB0_127;
	ld.param.u64 	%rd721, [_Z6kerneliiPKfS0_S0_S0_S0_S0_S0_S0_S0_PKiS2_S2_S2_PfS3_jjjjj_param_3];
	ld.param.u64 	%rd660, [_Z6kerneliiPKfS0_S0_S0_S0_S0_S0_S0_S0_PKiS2_S2_S2_PfS3_jjjjj_param_2];
	ld.param.u32 	%r1315, [_Z6kerneliiPKfS0_S0_S0_S0_S0_S0_S0_S0_PKiS2_S2_S2_PfS3_jjjjj_param_1];
	ld.param.u32 	%r1229, [_Z6kerneliiPKfS0_S0_S0_S0_S0_S0_S0_S0_PKiS2_S2_S2_PfS3_jjjjj_param_0];
	sub.s32 	%r661, %r1, %r1461;
	sub.s32 	%r662, %r1, %r1315;
	sub.s32 	%r663, %r1315, %r4;
	mad.lo.s32 	%r664, %r662, %r1229, %r663;
	mad.lo.s32 	%r665, %r664, %r1229, %r661;
	cvta.to.global.u64 	%rd284, %rd660;
	mul.wide.s32 	%rd285, %r665, 4;
	add.s64 	%rd286, %rd284, %rd285;
	ld.global.f32 	%f8624, [%rd286];
	cvta.to.global.u64 	%rd287, %rd721;
	add.s64 	%rd288, %rd287, %rd285;
	ld.global.f32 	%f8628, [%rd288];
$L__BB0_127:
	setp.lt.s32 	%p204, %r2, %r1461;
	or.pred  	%p205, %p204, %p198;
	mov.f32 	%f8623, 0f00000000;
	mov.f32 	%f8627, %f8623;
	@%p205 bra 	$L__BB0_129;
	ld.param.u64 	%rd722, [_Z6kerneliiPKfS0_S0_S0_S0_S0_S0_S0_S0_PKiS2_S2_S2_PfS3_jjjjj_param_3];
	ld.param.u64 	%rd661, [_Z6kerneliiPKfS0_S0_S0_S0_S0_S0_S0_S0_PKiS2_S2_S2_PfS3_jjjjj_param_2];
	ld.param.u32 	%r1316, [_Z6kerneliiPKfS0_S0_S0_S0_S0_S0_S0_S0_PKiS2_S2_S2_PfS3_jjjjj_param_1];
	ld.param.u32 	%r1230, [_Z6kerneliiPKfS0_S0_S0_S0_S0_S0_S0_S0_PKiS2_S2_S2_PfS3_jjjjj_param_0];
	sub.s32 	%r666, %r2, %r1461;
	sub.s32 	%r667, %r2, %r1316;
	sub.s32 	%r668, %r1316, %r326;
	mad.lo.s32 	%r669, %r667, %r1230, %r668;
	mad.lo.s32 	%r670, %r669, %r1230, %r666;
	cvta.to.global.u64 	%rd289, %rd661;
	mul.wide.s32 	%rd290, %r670, 4;
	add.s64 	%rd291, %rd289, %rd290;
	ld.global.f32 	%f8623, [%rd291];
	cvta.to.global.u64 	%rd292, %rd722;
	add.s64 	%rd293, %rd292, %rd290;
	ld.global.f32 	%f8627, [%rd293];
$L__BB0_129:
	or.pred  	%p208, %p204, %p201;
	mov.f32 	%f8622, 0f00000000;
	mov.f32 	%f8626, %f8622;
	@%p208 bra 	$L__BB0_131;
	ld.param.u64 	%rd723, [_Z6kerneliiPKfS0_S0_S0_S0_S0_S0_S0_S0_PKiS2_S2_S2_PfS3_jjjjj_param_3];
	ld.param.u64 	%rd662, [_Z6kerneliiPKfS0_S0_S0_S0_S0_S0_S0_S0_PKiS2_S2_S2_PfS3_jjjjj_param_2];
	ld.param.u32 	%r1317, [_Z6kerneliiPKfS0_S0_S0_S0_S0_S0_S0_S0_PKiS2_S2_S2_PfS3_jjjjj_param_1];
	ld.param.u32 	%r1231, [_Z6kerneliiPKfS0_S0_S0_S0_S0_S0_S0_S0_PKiS2_S2_S2_PfS3_jjjjj_param_0];
	sub.s32 	%r671, %r2, %r1461;
	sub.s32 	%r672, %r2, %r1317;
	sub.s32 	%r673, %r1317, %r4;
	mad.lo.s32 	%r674, %r672, %r1231, %r673;
	mad.lo.s32 	%r675, %r674, %r1231, %r671;
	cvta.to.global.u64 	%rd294, %rd662;
	mul.wide.s32 	%rd295, %r675, 4;
	add.s64 	%rd296, %rd294, %rd295;
	ld.global.f32 	%f8622, [%rd296];
	cvta.to.global.u64 	%rd297, %rd723;
	add.s64 	%rd298, %rd297, %rd295;
	ld.global.f32 	%f8626, [%rd298];
$L__BB0_131:
	bar.sync 	0;
$L__BB0_132:
	add.s32 	%r1405, %r1405, 1;
	and.b16  	%rs46, %rs77, 255;
	add.s16 	%rs77, %rs46, 1;
	and.b16  	%rs47, %rs77, 255;
	setp.eq.s16 	%p209, %rs47, %rs77;
	@%p209 bra 	$L__BB0_134;
	ld.param.u32 	%r1373, [_Z6kerneliiPKfS0_S0_S0_S0_S0_S0_S0_S0_PKiS2_S2_S2_PfS3_jjjjj_param_19];
	ld.param.u64 	%rd764, [_Z6kerneliiPKfS0_S0_S0_S0_S0_S0_S0_S0_PKiS2_S2_S2_PfS3_jjjjj_param_9];
	sub.s32 	%r678, %r1373, %r1405;
	mov.u32 	%r679, %tid.x;
	setp.lt.u32 	%p210, %r679, %r678;
	mul.wide.s32 	%rd300, %r1405, 4;
	mul.wide.u32 	%rd301, %r679, 4;
	add.s64 	%rd302, %rd764, %rd301;
	add.s64 	%rd299, %rd302, %rd300;
	selp.u32 	%r676, 1, 0, %p210;
	// begin inline asm
	{.reg .pred p;
 setp.ne.b32 p, %r676, 0;
 @p ld.global.nc.f32 %f4772, [%rd299];}

	// end inline asm
	bar.sync 	0;
	// begin inline asm
	st.shared.f32 [%r267], %f4772;

	// end inline asm
	bar.sync 	0;
	mov.b16 	%rs77, 0;
$L__BB0_134:
	and.b16  	%rs49, %rs77, 255;
	mul.wide.u16 	%r689, %rs49, 4;
	add.s32 	%r680, %r689, %r273;
	// begin inline asm
	ld.shared.f32 {%f4774}, [%r680];

	// end inline asm
	add.s32 	%r681, %r1481, 3696;
	// begin inline asm
	ld.shared.v4.f32 {%f4775, %f4776, %f4777, %f4778}, [%r681];

	// end inline asm
	add.s32 	%r682, %r1480, 3696;
	// begin inline asm
	ld.shared.v4.f32 {%f4779, %f4780, %f4781, %f4782}, [%r682];

	// end inline asm
	add.s32 	%r683, %r1481, 3760;
	// begin inline asm
	ld.shared.v4.f32 {%f4783, %f4784, %f4785, %f4786}, [%r683];

	// end inline asm
	add.s32 	%r684, %r1480, 3760;
	// begin inline asm
	ld.shared.v4.f32 {%f4787, %f4788, %f4789, %f4790}, [%r684];

	// end inline asm
	add.s32 	%r685, %r1479, 1792;
	// begin inline asm
	ld.shared.v2.f32 {%f4791, %f4792}, [%r685];

	// end inline asm
	add.s32 	%r686, %r1478, 1792;
	// begin inline asm
	ld.shared.v2.f32 {%f4793, %f4794}, [%r686];

	// end inline asm
	add.s32 	%r687, %r1479, 1856;
	// begin inline asm
	ld.shared.v2.f32 {%f4795, %f4796}, [%r687];

	// end inline asm
	add.s32 	%r688, %r1478, 1856;
	// begin inline asm
	ld.shared.v2.f32 {%f4797, %f4798}, [%r688];

	// end inline asm
	@%p190 bra 	$L__BB0_136;
	mul.f32 	%f4799, %f4424, %f4440;
	mul.f32 	%f4800, %f4428, %f4442;
	sub.f32 	%f4801, %f4799, %f4800;
	mul.f32 	%f4802, %f8625, %f4801;
	mul.f32 	%f4803, %f4428, %f4440;
	fma.rn.f32 	%f4804, %f4424, %f4442, %f4803;
	mul.f32 	%f4805, %f8629, %f4804;
	sub.f32 	%f4806, %f4802, %f4805;
	fma.rn.f32 	%f8661, %f4423, %f4806, %f8661;
	mul.f32 	%f4807, %f8629, %f4801;
	fma.rn.f32 	%f4808, %f8625, %f4804, %f4807;
	fma.rn.f32 	%f8693, %f4423, %f4808, %f8693;
	mul.f32 	%f4809, %f4424, %f4441;
	mul.f32 	%f4810, %f4428, %f4443;
	sub.f32 	%f4811, %f4809, %f4810;
	mul.f32 	%f4812, %f8625, %f4811;
	mul.f32 	%f4813, %f4428, %f4441;
	fma.rn.f32 	%f4814, %f4424, %f4443, %f4813;
	mul.f32 	%f4815, %f8629, %f4814;
	sub.f32 	%f4816, %f4812, %f4815;
	fma.rn.f32 	%f8660, %f4423, %f4816, %f8660;
	mul.f32 	%f4817, %f8629, %f4811;
	fma.rn.f32 	%f4818, %f8625, %f4814, %f4817;
	fma.rn.f32 	%f8692, %f4423, %f4818, %f8692;
	mul.f32 	%f4819, %f4424, %f4444;
	mul.f32 	%f4820, %f4428, %f4446;
	sub.f32 	%f4821, %f4819, %f4820;
	mul.f32 	%f4822, %f8624, %f4821;
	mul.f32 	%f4823, %f4428, %f4444;
	fma.rn.f32 	%f4824, %f4424, %f4446, %f4823;
	mul.f32 	%f4825, %f8628, %f4824;
	sub.f32 	%f4826, %f4822, %f4825;
	fma.rn.f32 	%f8659, %f4423, %f4826, %f8659;
	mul.f32 	%f4827, %f8628, %f4821;
	fma.rn.f32 	%f4828, %f8624, %f4824, %f4827;
	fma.rn.f32 	%f8691, %f4423, %f4828, %f8691;
	mul.f32 	%f4829, %f4424, %f4445;
	mul.f32 	%f4830, %f4428, %f4447;
	sub.f32 	%f4831, %f4829, %f4830;
	mul.f32 	%f4832, %f8624, %f4831;
	mul.f32 	%f4833, %f4428, %f4445;
	fma.rn.f32 	%f4834, %f4424, %f4447, %f4833;
	mul.f32 	%f4835, %f8628, %f4834;
	sub.f32 	%f4836, %f4832, %f4835;
	fma.rn.f32 	%f8658, %f4423, %f4836, %f8658;
	mul.f32 	%f4837, %f8628, %f4831;
	fma.rn.f32 	%f4838, %f8624, %f4834, %f4837;
	fma.rn.f32 	%f8690, %f4423, %f4838, %f8690;
	mul.f32 	%f4839, %f4425, %f4440;
	mul.f32 	%f4840, %f4429, %f4442;
	sub.f32 	%f4841, %f4839, %f4840;
	mul.f32 	%f4842, %f8625, %f4841;
	mul.f32 	%f4843, %f4429, %f4440;
	fma.rn.f32 	%f4844, %f4425, %f4442, %f4843;
	mul.f32 	%f4845, %f8629, %f4844;
	sub.f32 	%f4846, %f4842, %f4845;
	fma.rn.f32 	%f8657, %f4423, %f4846, %f8657;
	mul.f32 	%f4847, %f8629, %f4841;
	fma.rn.f32 	%f4848, %f8625, %f4844, %f4847;
	fma.rn.f32 	%f8689, %f4423, %f4848, %f8689;
	mul.f32 	%f4849, %f4425, %f4441;
	mul.f32 	%f4850, %f4429, %f4443;
	sub.f32 	%f4851, %f4849, %f4850;
	mul.f32 	%f4852, %f8625, %f4851;
	mul.f32 	%f4853, %f4429, %f4441;
	fma.rn.f32 	%f4854, %f4425, %f4443, %f4853;
	mul.f32 	%f4855, %f8629, %f4854;
	sub.f32 	%f4856, %f4852, %f4855;
	fma.rn.f32 	%f8656, %f4423, %f4856, %f8656;
	mul.f32 	%f4857, %f8629, %f4851;
	fma.rn.f32 	%f4858, %f8625, %f4854, %f4857;
	fma.rn.f32 	%f8688, %f4423, %f4858, %f8688;
	mul.f32 	%f4859, %f4425, %f4444;
	mul.f32 	%f4860, %f4429, %f4446;
	sub.f32 	%f4861, %f4859, %f4860;
	mul.f32 	%f4862, %f8624, %f4861;
	mul.f32 	%f4863, %f4429, %f4444;
	fma.rn.f32 	%f4864, %f4425, %f4446, %f4863;
	mul.f32 	%f4865, %f8628, %f4864;
	sub.f32 	%f4866, %f4862, %f4865;
	fma.rn.f32 	%f8655, %f4423, %f4866, %f8655;
	mul.f32 	%f4867, %f8628, %f4861;
	fma.rn.f32 	%f4868, %f8624, %f4864, %f4867;
	fma.rn.f32 	%f8687, %f4423, %f4868, %f8687;
	mul.f32 	%f4869, %f4425, %f4445;
	mul.f32 	%f4870, %f4429, %f4447;
	sub.f32 	%f4871, %f4869, %f4870;
	mul.f32 	%f4872, %f8624, %f4871;
	mul.f32 	%f4873, %f4429, %f4445;
	fma.rn.f32 	%f4874, %f4425, %f4447, %f4873;
	mul.f32 	%f4875, %f8628, %f4874;
	sub.f32 	%f4876, %f4872, %f4875;
	fma.rn.f32 	%f8654, %f4423, %f4876, %f8654;
	mul.f32 	%f4877, %f8628, %f4871;
	fma.rn.f32 	%f4878, %f8624, %f4874, %f4877;
	fma.rn.f32 	%f8686, %f4423, %f4878, %f8686;
	mul.f32 	%f4879, %f4426, %f4440;
	mul.f32 	%f4880, %f4430, %f4442;
	sub.f32 	%f4881, %f4879, %f4880;
	mul.f32 	%f4882, %f8625, %f4881;
	mul.f32 	%f4883, %f4430, %f4440;
	fma.rn.f32 	%f4884, %f4426, %f4442, %f4883;
	mul.f32 	%f4885, %f8629, %f4884;
	sub.f32 	%f4886, %f4882, %f4885;
	fma.rn.f32 	%f8653, %f4423, %f4886, %f8653;
	mul.f32 	%f4887, %f8629, %f4881;
	fma.rn.f32 	%f4888, %f8625, %f4884, %f4887;
	fma.rn.f32 	%f8685, %f4423, %f4888, %f8685;
	mul.f32 	%f4889, %f4426, %f4441;
	mul.f32 	%f4890, %f4430, %f4443;
	sub.f32 	%f4891, %f4889, %f4890;
	mul.f32 	%f4892, %f8625, %f4891;
	mul.f32 	%f4893, %f4430, %f4441;
	fma.rn.f32 	%f4894, %f4426, %f4443, %f4893;
	mul.f32 	%f4895, %f8629, %f4894;
	sub.f32 	%f4896, %f4892, %f4895;
	fma.rn.f32 	%f8652, %f4423, %f4896, %f8652;
	mul.f32 	%f4897, %f8629, %f4891;
	fma.rn.f32 	%f4898, %f8625, %f4894, %f4897;
	fma.rn.f32 	%f8684, %f4423, %f4898, %f8684;
	mul.f32 	%f4899, %f4426, %f4444;
	mul.f32 	%f4900, %f4430, %f4446;
	sub.f32 	%f4901, %f4899, %f4900;
	mul.f32 	%f4902, %f8624, %f4901;
	mul.f32 	%f4903, %f4430, %f4444;
	fma.rn.f32 	%f4904, %f4426, %f4446, %f4903;
	mul.f32 	%f4905, %f8628, %f4904;
	sub.f32 	%f4906, %f4902, %f4905;
	fma.rn.f32 	%f8651, %f4423, %f4906, %f8651;
	mul.f32 	%f4907, %f8628, %f4901;
	fma.rn.f32 	%f4908, %f8624, %f4904, %f4907;
	fma.rn.f32 	%f8683, %f4423, %f4908, %f8683;
	mul.f32 	%f4909, %f4426, %f4445;
	mul.f32 	%f4910, %f4430, %f4447;
	sub.f32 	%f4911, %f4909, %f4910;
	mul.f32 	%f4912, %f8624, %f4911;
	mul.f32 	%f4913, %f4430, %f4445;
	fma.rn.f32 	%f4914, %f4426, %f4447, %f4913;
	mul.f32 	%f4915, %f8628, %f4914;
	sub.f32 	%f4916, %f4912, %f4915;
	fma.rn.f32 	%f8650, %f4423, %f4916, %f8650;
	mul.f32 	%f4917, %f8628, %f4911;
	fma.rn.f32 	%f4918, %f8624, %f4914, %f4917;
	fma.rn.f32 	%f8682, %f4423, %f4918, %f8682;
	mul.f32 	%f4919, %f4427, %f4440;
	mul.f32 	%f4920, %f4431, %f4442;
	sub.f32 	%f4921, %f4919, %f4920;
	mul.f32 	%f4922, %f8625, %f4921;
	mul.f32 	%f4923, %f4431, %f4440;
	fma.rn.f32 	%f4924, %f4427, %f4442, %f4923;
	mul.f32 	%f4925, %f8629, %f4924;
	sub.f32 	%f4926, %f4922, %f4925;
	fma.rn.f32 	%f8649, %f4423, %f4926, %f8649;
	mul.f32 	%f4927, %f8629, %f4921;
	fma.rn.f32 	%f4928, %f8625, %f4924, %f4927;
	fma.rn.f32 	%f8681, %f4423, %f4928, %f8681;
	mul.f32 	%f4929, %f4427, %f4441;
	mul.f32 	%f4930, %f4431, %f4443;
	sub.f32 	%f4931, %f4929, %f4930;
	mul.f32 	%f4932, %f8625, %f4931;
	mul.f32 	%f4933, %f4431, %f4441;
	fma.rn.f32 	%f4934, %f4427, %f4443, %f4933;
	mul.f32 	%f4935, %f8629, %f4934;
	sub.f32 	%f4936, %f4932, %f4935;
	fma.rn.f32 	%f8648, %f4423, %f4936, %f8648;
	mul.f32 	%f4937, %f8629, %f4931;
	fma.rn.f32 	%f4938, %f8625, %f4934, %f4937;
	fma.rn.f32 	%f8680, %f4423, %f4938, %f8680;
	mul.f32 	%f4939, %f4427, %f4444;
	mul.f32 	%f4940, %f4431, %f4446;
	sub.f32 	%f4941, %f4939, %f4940;
	mul.f32 	%f4942, %f8624, %f4941;
	mul.f32 	%f4943, %f4431, %f4444;
	fma.rn.f32 	%f4944, %f4427, %f4446, %f4943;
	mul.f32 	%f4945, %f8628, %f4944;
	sub.f32 	%f4946, %f4942, %f4945;
	fma.rn.f32 	%f8647, %f4423, %f4946, %f8647;
	mul.f32 	%f4947, %f8628, %f4941;
	fma.rn.f32 	%f4948, %f8624, %f4944, %f4947;
	fma.rn.f32 	%f8679, %f4423, %f4948, %f8679;
	mul.f32 	%f4949, %f4427, %f4445;
	mul.f32 	%f4950, %f4431, %f4447;
	sub.f32 	%f4951, %f4949, %f4950;
	mul.f32 	%f4952, %f8624, %f4951;
	mul.f32 	%f4953, %f4431, %f4445;
	fma.rn.f32 	%f4954, %f4427, %f4447, %f4953;
	mul.f32 	%f4955, %f8628, %f4954;
	sub.f32 	%f4956, %f4952, %f4955;
	fma.rn.f32 	%f8646, %f4423, %f4956, %f8646;
	mul.f32 	%f4957, %f8628, %f4951;
	fma.rn.f32 	%f4958, %f8624, %f4954, %f4957;
	fma.rn.f32 	%f8678, %f4423, %f4958, %f8678;
	mul.f32 	%f4959, %f4432, %f4440;
	mul.f32 	%f4960, %f4436, %f4442;
	sub.f32 	%f4961, %f4959, %f4960;
	mul.f32 	%f4962, %f8623, %f4961;
	mul.f32 	%f4963, %f4436, %f4440;
	fma.rn.f32 	%f4964, %f4432, %f4442, %f4963;
	mul.f32 	%f4965, %f8627, %f4964;
	sub.f32 	%f4966, %f4962, %f4965;
	fma.rn.f32 	%f8645, %f4423, %f4966, %f8645;
	mul.f32 	%f4967, %f8627, %f4961;
	fma.rn.f32 	%f4968, %f8623, %f4964, %f4967;
	fma.rn.f32 	%f8677, %f4423, %f4968, %f8677;
	mul.f32 	%f4969, %f4432, %f4441;
	mul.f32 	%f4970, %f4436, %f4443;
	sub.f32 	%f4971, %f4969, %f4970;
	mul.f32 	%f4972, %f8623, %f4971;
	mul.f32 	%f4973, %f4436, %f4441;
	fma.rn.f32 	%f4974, %f4432, %f4443, %f4973;
	mul.f32 	%f4975, %f8627, %f4974;
	sub.f32 	%f4976, %f4972, %f4975;
	fma.rn.f32 	%f8644, %f4423, %f4976, %f8644;
	mul.f32 	%f4977, %f8627, %f4971;
	fma.rn.f32 	%f4978, %f8623, %f4974, %f4977;
	fma.rn.f32 	%f8676, %f4423, %f4978, %f8676;
	mul.f32 	%f4979, %f4432, %f4444;
	mul.f32 	%f4980, %f4436, %f4446;
	sub.f32 	%f4981, %f4979, %f4980;
	mul.f32 	%f4982, %f8622, %f4981;
	mul.f32 	%f4983, %f4436, %f4444;
	fma.rn.f32 	%f4984, %f4432, %f4446, %f4983;
	mul.f32 	%f4985, %f8626, %f4984;
	sub.f32 	%f4986, %f4982, %f4985;
	fma.rn.f32 	%f8643, %f4423, %f4986, %f8643;
	mul.f32 	%f4987, %f8626, %f4981;
	fma.rn.f32 	%f4988, %f8622, %f4984, %f4987;
	fma.rn.f32 	%f8675, %f4423, %f4988, %f8675;
	mul.f32 	%f4989, %f4432, %f4445;
	mul.f32 	%f4990, %f4436, %f4447;
	sub.f32 	%f4991, %f4989, %f4990;
	mul.f32 	%f4992, %f8622, %f4991;
	mul.f32 	%f4993, %f4436, %f4445;
	fma.rn.f32 	%f4994, %f4432, %f4447, %f4993;
	mul.f32 	%f4995, %f8626, %f4994;
	sub.f32 	%f4996, %f4992, %f4995;
	fma.rn.f32 	%f8642, %f4423, %f4996, %f8642;
	mul.f32 	%f4997, %f8626, %f4991;
	fma.rn.f32 	%f4998, %f8622, %f4994, %f4997;
	fma.rn.f32 	%f8674, %f4423, %f4998, %f8674;
	mul.f32 	%f4999, %f4433, %f4440;
	mul.f32 	%f5000, %f4437, %f4442;
	sub.f32 	%f5001, %f4999, %f5000;
	mul.f32 	%f5002, %f8623, %f5001;
	mul.f32 	%f5003, %f4437, %f4440;
	fma.rn.f32 	%f5004, %f4433, %f4442, %f5003;
	mul.f32 	%f5005, %f8627, %f5004;
	sub.f32 	%f5006, %f5002, %f5005;
	fma.rn.f32 	%f8641, %f4423, %f5006, %f8641;
	mul.f32 	%f5007, %f8627, %f5001;
	fma.rn.f32 	%f5008, %f8623, %f5004, %f5007;
	fma.rn.f32 	%f8673, %f4423, %f5008, %f8673;
	mul.f32 	%f5009, %f4433, %f4441;
	mul.f32 	%f5010, %f4437, %f4443;
	sub.f32 	%f5011, %f5009, %f5010;
	mul.f32 	%f5012, %f8623, %f5011;
	mul.f32 	%f5013, %f4437, %f4441;
	fma.rn.f32 	%f5014, %f4433, %f4443, %f5013;
	mul.f32 	%f5015, %f8627, %f5014;
	sub.f32 	%f5016, %f5012, %f5015;
	fma.rn.f32 	%f8640, %f4423, %f5016, %f8640;
	mul.f32 	%f5017, %f8627, %f5011;
	fma.rn.f32 	%f5018, %f8623, %f5014, %f5017;
	fma.rn.f32 	%f8672, %f4423, %f5018, %f8672;
	mul.f32 	%f5019, %f4433, %f4444;
	mul.f32 	%f5020, %f4437, %f4446;
	sub.f32 	%f5021, %f5019, %f5020;
	mul.f32 	%f5022, %f8622, %f5021;
	mul.f32 	%f5023, %f4437, %f4444;
	fma.rn.f32 	%f5024, %f4433, %f4446, %f5023;
	mul.f32 	%f5025, %f8626, %f5024;
	sub.f32 	%f5026, %f5022, %f5025;
	fma.rn.f32 	%f8639, %f4423, %f5026, %f8639;
	mul.f32 	%f5027, %f8626, %f5021;
	fma.rn.f32 	%f5028, %f8622, %f5024, %f5027;
	fma.rn.f32 	%f8671, %f4423, %f5028, %f8671;
	mul.f32 	%f5029, %f4433, %f4445;
	mul.f32 	%f5030, %f4437, %f4447;
	sub.f32 	%f5031, %f5029, %f5030;
	mul.f32 	%f5032, %f8622, %f5031;
	mul.f32 	%f5033, %f4437, %f4445;
	fma.rn.f32 	%f5034, %f4433, %f4447, %f5033;
	mul.f32 	%f5035, %f8626, %f5034;
	sub.f32 	%f5036, %f5032, %f5035;
	fma.rn.f32 	%f8638, %f4423, %f5036, %f8638;
	mul.f32 	%f5037, %f8626, %f5031;
	fma.rn.f32 	%f5038, %f8622, %f5034, %f5037;
	fma.rn.f32 	%f8670, %f4423, %f5038, %f8670;
	mul.f32 	%f5039, %f4434, %f4440;
	mul.f32 	%f5040, %f4438, %f4442;
	sub.f32 	%f5041, %f5039, %f5040;
	mul.f32 	%f5042, %f8623, %f5041;
	mul.f32 	%f5043, %f4438, %f4440;
	fma.rn.f32 	%f5044, %f4434, %f4442, %f5043;
	mul.f32 	%f5045, %f8627, %f5044;
	sub.f32 	%f5046, %f5042, %f5045;
	fma.rn.f32 	%f8637, %f4423, %f5046, %f8637;
	mul.f32 	%f5047, %f8627, %f5041;
	fma.rn.f32 	%f5048, %f8623, %f5044, %f5047;
	fma.rn.f32 	%f8669, %f4423, %f5048, %f8669;
	mul.f32 	%f5049, %f4434, %f4441;
	mul.f32 	%f5050, %f4438, %f4443;
	sub.f32 	%f5051, %f5049, %f5050;
	mul.f32 	%f5052, %f8623, %f5051;
	mul.f32 	%f5053, %f4438, %f4441;
	fma.rn.f32 	%f5054, %f4434, %f4443, %f5053;
	mul.f32 	%f5055, %f8627, %f5054;
	sub.f32 	%f5056, %f5052, %f5055;
	fma.rn.f32 	%f8636, %f4423, %f5056, %f8636;
	mul.f32 	%f5057, %f8627, %f5051;
	fma.rn.f32 	%f5058, %f8623, %f5054, %f5057;
	fma.rn.f32 	%f8668, %f4423, %f5058, %f8668;
	mul.f32 	%f5059, %f4434, %f4444;
	mul.f32 	%f5060, %f4438, %f4446;
	sub.f32 	%f5061, %f5059, %f5060;
	mul.f32 	%f5062, %f8622, %f5061;
	mul.f32 	%f5063, %f4438, %f4444;
	fma.rn.f32 	%f5064, %f4434, %f4446, %f5063;
	mul.f32 	%f5065, %f8626, %f5064;
	sub.f32 	%f5066, %f5062, %f5065;
	fma.rn.f32 	%f8635, %f4423, %f5066, %f8635;
	mul.f32 	%f5067, %f8626, %f5061;
	fma.rn.f32 	%f5068, %f8622, %f5064, %f5067;
	fma.rn.f32 	%f8667, %f4423, %f5068, %f8667;
	mul.f32 	%f5069, %f4434, %f4445;
	mul.f32 	%f5070, %f4438, %f4447;
	sub.f32 	%f5071, %f5069, %f5070;
	mul.f32 	%f5072, %f8622, %f5071;
	mul.f32 	%f5073, %f4438, %f4445;
	fma.rn.f32 	%f5074, %f4434, %f4447, %f5073;
	mul.f32 	%f5075, %f8626, %f5074;
	sub.f32 	%f5076, %f5072, %f5075;
	fma.rn.f32 	%f8634, %f4423, %f5076, %f8634;
	mul.f32 	%f5077, %f8626, %f5071;
	fma.rn.f32 	%f5078, %f8622, %f5074, %f5077;
	fma.rn.f32 	%f8666, %f4423, %f5078, %f8666;
	mul.f32 	%f5079, %f4435, %f4440;
	mul.f32 	%f5080, %f4439, %f4442;
	sub.f32 	%f5081, %f5079, %f5080;
	mul.f32 	%f5082, %f8623, %f5081;
	mul.f32 	%f5083, %f4439, %f4440;
	fma.rn.f32 	%f5084, %f4435, %f4442, %f5083;
	mul.f32 	%f5085, %f8627, %f5084;
	sub.f32 	%f5086, %f5082, %f5085;
	fma.rn.f32 	%f8633, %f4423, %f5086, %f8633;
	mul.f32 	%f5087, %f8627, %f5081;
	fma.rn.f32 	%f5088, %f8623, %f5084, %f5087;
	fma.rn.f32 	%f8665, %f4423, %f5088, %f8665;
	mul.f32 	%f5089, %f4435, %f4441;
	mul.f32 	%f5090, %f4439, %f4443;
	sub.f32 	%f5091, %f5089, %f5090;
	mul.f32 	%f5092, %f8623, %f5091;
	mul.f32 	%f5093, %f4439, %f4441;
	fma.rn.f32 	%f5094, %f4435, %f4443, %f5093;
	mul.f32 	%f5095, %f8627, %f5094;
	sub.f32 	%f5096, %f5092, %f5095;
	fma.rn.f32 	%f8632, %f4423, %f5096, %f8632;
	mul.f32 	%f5097, %f8627, %f5091;
	fma.rn.f32 	%f5098, %f8623, %f5094, %f5097;
	fma.rn.f32 	%f8664, %f4423, %f5098, %f8664;
	mul.f32 	%f5099, %f4435, %f4444;
	mul.f32 	%f5100, %f4439, %f4446;
	sub.f32 	%f5101, %f5099, %f5100;
	mul.f32 	%f5102, %f8622, %f5101;
	mul.f32 	%f5103, %f4439, %f4444;
	fma.rn.f32 	%f5104, %f4435, %f4446, %f5103;
	mul.f32 	%f5105, %f8626, %f5104;
	sub.f32 	%f5106, %f5102, %f5105;
	fma.rn.f32 	%f8631, %f4423, %f5106, %f8631;
	mul.f32 	%f5107, %f8626, %f5101;
	fma.rn.f32 	%f5108, %f8622, %f5104, %f5107;
	fma.rn.f32 	%f8663, %f4423, %f5108, %f8663;
	mul.f32 	%f5109, %f4435, %f4445;
	mul.f32 	%f5110, %f4439, %f4447;
	sub.f32 	%f5111, %f5109, %f5110;
	mul.f32 	%f5112, %f8622, %f5111;
	mul.f32 	%f5113, %f4439, %f4445;
	fma.rn.f32 	%f5114, %f4435, %f4447, %f5113;
	mul.f32 	%f5115, %f8626, %f5114;
	sub.f32 	%f5116, %f5112, %f5115;
	fma.rn.f32 	%f8630, %f4423, %f5116, %f8630;
	mul.f32 	%f5117, %f8626, %f5111;
	fma.rn.f32 	%f5118, %f8622, %f5114, %f5117;
	fma.rn.f32 	%f8662, %f4423, %f5118, %f8662;
$L__BB0_136:
	ld.param.u32 	%r1374, [_Z6kerneliiPKfS0_S0_S0_S0_S0_S0_S0_S0_PKiS2_S2_S2_PfS3_jjjjj_param_19];
	add.s32 	%r690, %r1374, 7;
	shr.u32 	%r691, %r690, 3;
	add.s32 	%r692, %r691, -1;
	setp.lt.u32 	%p212, %r1386, %r692;
	shl.b32 	%r693, %r692, 3;
	sub.s32 	%r694, %r1374, %r693;
	setp.gt.u32 	%p213, %r694, 7;
	or.pred  	%p8, %p212, %p213;
	not.pred 	%p214, %p8;
	@%p214 bra 	$L__BB0_152;
	setp.ne.s32 	%p215, %r1405, %r1407;
	@%p215 bra 	$L__BB0_150;
	ld.param.u32 	%r1232, [_Z6kerneliiPKfS0_S0_S0_S0_S0_S0_S0_S0_PKiS2_S2_S2_PfS3_jjjjj_param_0];
	add.s32 	%r696, %r1406, 1;
	setp.ge.s32 	%p216, %r696, %r1232;
	mov.b32 	%r1407, -1;
	mov.u32 	%r1471, %r1406;
	@%p216 bra 	$L__BB0_141;
	add.s32 	%r1468, %r1406, 1;
	mov.u32 	%r1471, %r1406;
$L__BB0_140:
	mov.u32 	%r1406, %r1468;
	ld.param.u64 	%rd782, [_Z6kerneliiPKfS0_S0_S0_S0_S0_S0_S0_S0_PKiS2_S2_S2_PfS3_jjjjj_param_14];
	ld.param.u32 	%r1233, [_Z6kerneliiPKfS0_S0_S0_S0_S0_S0_S0_S0_PKiS2_S2_S2_PfS3_jjjjj_param_0];
	cvta.to.global.u64 	%rd303, %rd782;
	mul.wide.s32 	%rd304, %r1406, 4;
	add.s64 	%rd305, %rd303, %rd304;
	ld.global.u32 	%r1407, [%rd305];
	setp.eq.s32 	%p217, %r1407, 0;
	selp.b32 	%r1471, %r1406, %r1471, %p217;
	add.s32 	%r1468, %r1406, 1;
	setp.lt.s32 	%p218, %r1468, %r1233;
	setp.lt.s32 	%p219, %r1407, 1;
	and.pred  	%p220, %p218, %p219;
	@%p220 bra 	$L__BB0_140;
$L__BB0_141:
	setp.lt.s32 	%p221, %r1, %r1471;
	setp.lt.s32 	%p222, %r1471, %r326;
	or.pred  	%p223, %p221, %p222;
	mov.f32 	%f8625, 0f00000000;
	mov.f32 	%f8629, %f8625;
	@%p223 bra 	$L__BB0_143;
	ld.param.u64 	%rd724, [_Z6kerneliiPKfS0_S0_S0_S0_S0_S0_S0_S0_PKiS2_S2_S2_PfS3_jjjjj_param_3];
	ld.param.u64 	%rd663, [_Z6kerneliiPKfS0_S0_S0_S0_S0_S0_S0_S0_PKiS2_S2_S2_PfS3_jjjjj_param_2];
	ld.param.u32 	%r1318, [_Z6kerneliiPKfS0_S0_S0_S0_S0_S0_S0_S0_PKiS2_S2_S2_PfS3_jjjjj_param_1];
	ld.param.u32 	%r1234, [_Z6kerneliiPKfS0_S0_S0_S0_S0_S0_S0_S0_PKiS2_S2_S2_PfS3_jjjjj_param_0];
	sub.s32 	%r698, %r1, %r1471;
	sub.s32 	%r699, %r1, %r1318;
	sub.s32 	%r700, %r1318, %r326;
	mad.lo.s32 	%r701, %r699, %r1234, %r700;
	mad.lo.s32 	%r702, %r701, %r1234, %r698;
	cvta.to.global.u64 	%rd306, %rd663;
	mul.wide.s32 	%rd307, %r702, 4;
	add.s64 	%rd308, %rd306, %rd307;
	ld.global.f32 	%f8625, [%rd308];
	cvta.to.global.u64 	%rd309, %rd724;
	add.s64 	%rd310, %rd309, %rd307;
	ld.global.f32 	%f8629, [%rd310];
$L__BB0_143:
	setp.lt.s32 	%p225, %r1471, %r4;
	or.pred  	%p226, %p221, %p225;
	mov.f32 	%f8624, 0f00000000;
	mov.f32 	%f8628, %f8624;
	@%p226 bra 	$L__BB0_145;
	ld.param.u64 	%rd725, [_Z6kerneliiPKfS0_S0_S0_S0_S0_S0_S0_S0_PKiS2_S2_S2_PfS3_jjjjj_param_3];
	ld.param.u64 	%rd664, [_Z6kerneliiPKfS0_S0_S0_S0_S0_S0_S0_S0_PKiS2_S2_S2_PfS3_jjjjj_param_2];
	ld.param.u32 	%r1319, [_Z6kerneliiPKfS0_S0_S0_S0_S0_S0_S0_S0_PKiS2_S2_S2_PfS3_jjjjj_param_1];
	ld.param.u32 	%r1235, [_Z6kerneliiPKfS0_S0_S0_S0_S0_S0_S0_S0_PKiS2_S2_S2_PfS3_jjjjj_param_0];
	sub.s32 	%r703, %r1, %r1471;
	sub.s32 	%r704, %r1, %r1319;
	sub.s32 	%r705, %r1319, %r4;
	mad.lo.s32 	%r706, %r704, %r1235, %r705;
	mad.lo.s32 	%r707, %r706, %r1235, %r703;
	cvta.to.global.u64 	%rd311, %rd664;
	mul.wide.s32 	%rd312, %r707, 4;
	add.s64 	%rd313, %rd311, %rd312;
	ld.global.f32 	%f8624, [%rd313];
	cvta.to.global.u64 	%rd314, %rd725;
	add.s64 	%rd315, %rd314, %rd312;
	ld.global.f32 	%f8628, [%rd315];
$L__BB0_145:
	setp.lt.s32 	%p228, %r2, %r1471;
	or.pred  	%p229, %p228, %p222;
	mov.f32 	%f8623, 0f00000000;
	mov.f32 	%f8627, %f8623;
	@%p229 bra 	$L__BB0_147;
	ld.param.u64 	%rd726, [_Z6kerneliiPKfS0_S0_S0_S0_S0_S0_S0_S0_PKiS2_S2_S2_PfS3_jjjjj_param_3];
	ld.param.u64 	%rd665, [_Z6kerneliiPKfS0_S0_S0_S0_S0_S0_S0_S0_PKiS2_S2_S2_PfS3_jjjjj_param_2];
	ld.param.u32 	%r1320, [_Z6kerneliiPKfS0_S0_S0_S0_S0_S0_S0_S0_PKiS2_S2_S2_PfS3_jjjjj_param_1];
	ld.param.u32 	%r1236, [_Z6kerneliiPKfS0_S0_S0_S0_S0_S0_S0_S0_PKiS2_S2_S2_PfS3_jjjjj_param_0];
	sub.s32 	%r708, %r2, %r1471;
	sub.s32 	%r709, %r2, %r1320;
	sub.s32 	%r710, %r1320, %r326;
	mad.lo.s32 	%r711, %r709, %r1236, %r710;
	mad.lo.s32 	%r712, %r711, %r1236, %r708;
	cvta.to.global.u64 	%rd316, %rd665;
	mul.wide.s32 	%rd317, %r712, 4;
	add.s64 	%rd318, %rd316, %rd317;
	ld.global.f32 	%f8623, [%rd318];
	cvta.to.global.u64 	%rd319, %rd726;
	add.s64 	%rd320, %rd319, %rd317;
	ld.global.f32 	%f8627, [%rd320];
$L__BB0_147:
	or.pred  	%p232, %p228, %p225;
	mov.f32 	%f8622, 0f00000000;
	mov.f32 	%f8626, %f8622;
	@%p232 bra 	$L__BB0_149;
	ld.param.u64 	%rd727, [_Z6kerneliiPKfS0_S0_S0_S0_S0_S0_S0_S0_PKiS2_S2_S2_PfS3_jjjjj_param_3];
	ld.param.u64 	%rd666, [_Z6kerneliiPKfS0_S0_S0_S0_S0_S0_S0_S0_PKiS2_S2_S2_PfS3_jjjjj_param_2];
	ld.param.u32 	%r1321, [_Z6kerneliiPKfS0_S0_S0_S0_S0_S0_S0_S0_PKiS2_S2_S2_PfS3_jjjjj_param_1];
	ld.param.u32 	%r1237, [_Z6kerneliiPKfS0_S0_S0_S0_S0_S0_S0_S0_PKiS2_S2_S2_PfS3_jjjjj_param_0];
	sub.s32 	%r713, %r2, %r1471;
	sub.s32 	%r714, %r2, %r1321;
	sub.s32 	%r715, %r1321, %r4;
	mad.lo.s32 	%r716, %r714, %r1237, %r715;
	mad.lo.s32 	%r717, %r716, %r1237, %r713;
	cvta.to.global.u64 	%rd321, %rd666;
	mul.wide.s32 	%rd322, %r717, 4;
	add.s64 	%rd323, %rd321, %rd322;
	ld.global.f32 	%f8622, [%rd323];
	cvta.to.global.u64 	%rd324, %rd727;
	add.s64 	%rd325, %rd324, %rd322;
	ld.global.f32 	%f8626, [%rd325];
$L__BB0_149:
	bar.sync 	0;
$L__BB0_150:
	add.s32 	%r1405, %r1405, 1;
	and.b16  	%rs50, %rs77, 255;
	add.s16 	%rs77, %rs50, 1;
	and.b16  	%rs51, %rs77, 255;
	setp.eq.s16 	%p233, %rs51, %rs77;
	@%p233 bra 	$L__BB0_152;
	ld.param.u32 	%r1375, [_Z6kerneliiPKfS0_S0_S0_S0_S0_S0_S0_S0_PKiS2_S2_S2_PfS3_jjjjj_param_19];
	ld.param.u64 	%rd765, [_Z6kerneliiPKfS0_S0_S0_S0_S0_S0_S0_S0_PKiS2_S2_S2_PfS3_jjjjj_param_9];
	sub.s32 	%r720, %r1375, %r1405;
	mov.u32 	%r721, %tid.x;
	setp.lt.u32 	%p234, %r721, %r720;
	mul.wide.s32 	%rd327, %r1405, 4;
	mul.wide.u32 	%rd328, %r721, 4;
	add.s64 	%rd329, %rd765, %rd328;
	add.s64 	%rd326, %rd329, %rd327;
	selp.u32 	%r718, 1, 0, %p234;
	// begin inline asm
	{.reg .pred p;
 setp.ne.b32 p, %r718, 0;
 @p ld.global.nc.f32 %f5123, [%rd326];}

	// end inline asm
	bar.sync 	0;
	// begin inline asm
	st.shared.f32 [%r267], %f5123;

	// end inline asm
	bar.sync 	0;
	mov.b16 	%rs77, 0;
$L__BB0_152:
	// begin inline asm
	st.shared.v4.f32 [%r1392], {%f2681, %f2683, %f2685, %f2687};

	// end inline asm
	// begin inline asm
	st.shared.v4.f32 [%r1393], {%f2682, %f2684, %f2686, %f2688};

	// end inline asm
	// begin inline asm
	st.shared.f32 [%r1391], %f2689;

	// end inline asm
	// begin inline asm
	st.shared.f32 [%r1390], %f2690;

	// end inline asm
	add.s32 	%r726, %r1391, 128;
	// begin inline asm
	st.shared.f32 [%r726], %f2691;

	// end inline asm
	add.s32 	%r727, %r1390, 128;
	// begin inline asm
	st.shared.f32 [%r727], %f2692;

	// end inline asm
	bar.sync 	0;
	xor.b32  	%r1481, %r1481, 8192;
	xor.b32  	%r1480, %r1480, 8192;
	xor.b32  	%r1479, %r1479, 2048;
	xor.b32  	%r1478, %r1478, 2048;
	and.b16  	%rs53, %rs77, 255;
	mul.wide.u16 	%r737, %rs53, 4;
	add.s32 	%r728, %r737, %r273;
	// begin inline asm
	ld.shared.f32 {%f9406}, [%r728];

	// end inline asm
	// begin inline asm
	ld.shared.v4.f32 {%f9317, %f9316, %f9315, %f9314}, [%r1481];

	// end inline asm
	// begin inline asm
	ld.shared.v4.f32 {%f9325, %f9324, %f9323, %f9322}, [%r1480];

	// end inline asm
	add.s32 	%r731, %r1481, 64;
	// begin inline asm
	ld.shared.v4.f32 {%f9313, %f9312, %f9311, %f9310}, [%r731];

	// end inline asm
	add.s32 	%r732, %r1480, 64;
	// begin inline asm
	ld.shared.v4.f32 {%f9321, %f9320, %f9319, %f9318}, [%r732];

	// end inline asm
	// begin inline asm
	ld.shared.v2.f32 {%f9329, %f9328}, [%r1479];

	// end inline asm
	// begin inline asm
	ld.shared.v2.f32 {%f9333, %f9332}, [%r1478];

	// end inline asm
	add.s32 	%r735, %r1479, 64;
	// begin inline asm
	ld.shared.v2.f32 {%f9327, %f9326}, [%r735];

	// end inline asm
	add.s32 	%r736, %r1478, 64;
	// begin inline asm
	ld.shared.v2.f32 {%f9331, %f9330}, [%r736];

	// end inline asm
	@%p214 bra 	$L__BB0_154;
	mul.f32 	%f5162, %f4775, %f4791;
	mul.f32 	%f5163, %f4779, %f4793;
	sub.f32 	%f5164, %f5162, %f5163;
	mul.f32 	%f5165, %f8625, %f5164;
	mul.f32 	%f5166, %f4779, %f4791;
	fma.rn.f32 	%f5167, %f4775, %f4793, %f5166;
	mul.f32 	%f5168, %f8629, %f5167;
	sub.f32 	%f5169, %f5165, %f5168;
	fma.rn.f32 	%f8661, %f4774, %f5169, %f8661;
	mul.f32 	%f5170, %f8629, %f5164;
	fma.rn.f32 	%f5171, %f8625, %f5167, %f5170;
	fma.rn.f32 	%f8693, %f4774, %f5171, %f8693;
	mul.f32 	%f5172, %f4775, %f4792;
	mul.f32 	%f5173, %f4779, %f4794;
	sub.f32 	%f5174, %f5172, %f5173;
	mul.f32 	%f5175, %f8625, %f5174;
	mul.f32 	%f5176, %f4779, %f4792;
	fma.rn.f32 	%f5177, %f4775, %f4794, %f5176;
	mul.f32 	%f5178, %f8629, %f5177;
	sub.f32 	%f5179, %f5175, %f5178;
	fma.rn.f32 	%f8660, %f4774, %f5179, %f8660;
	mul.f32 	%f5180, %f8629, %f5174;
	fma.rn.f32 	%f5181, %f8625, %f5177, %f5180;
	fma.rn.f32 	%f8692, %f4774, %f5181, %f8692;
	mul.f32 	%f5182, %f4775, %f4795;
	mul.f32 	%f5183, %f4779, %f4797;
	sub.f32 	%f5184, %f5182, %f5183;
	mul.f32 	%f5185, %f8624, %f5184;
	mul.f32 	%f5186, %f4779, %f4795;
	fma.rn.f32 	%f5187, %f4775, %f4797, %f5186;
	mul.f32 	%f5188, %f8628, %f5187;
	sub.f32 	%f5189, %f5185, %f5188;
	fma.rn.f32 	%f8659, %f4774, %f5189, %f8659;
	mul.f32 	%f5190, %f8628, %f5184;
	fma.rn.f32 	%f5191, %f8624, %f5187, %f5190;
	fma.rn.f32 	%f8691, %f4774, %f5191, %f8691;
	mul.f32 	%f5192, %f4775, %f4796;
	mul.f32 	%f5193, %f4779, %f4798;
	sub.f32 	%f5194, %f5192, %f5193;
	mul.f32 	%f5195, %f8624, %f5194;
	mul.f32 	%f5196, %f4779, %f4796;
	fma.rn.f32 	%f5197, %f4775, %f4798, %f5196;
	mul.f32 	%f5198, %f8628, %f5197;
	sub.f32 	%f5199, %f5195, %f5198;
	fma.rn.f32 	%f8658, %f4774, %f5199, %f8658;
	mul.f32 	%f5200, %f8628, %f5194;
	fma.rn.f32 	%f5201, %f8624, %f5197, %f5200;
	fma.rn.f32 	%f8690, %f4774, %f5201, %f8690;
	mul.f32 	%f5202, %f4776, %f4791;
	mul.f32 	%f5203, %f4780, %f4793;
	sub.f32 	%f5204, %f5202, %f5203;
	mul.f32 	%f5205, %f8625, %f5204;
	mul.f32 	%f5206, %f4780, %f4791;
	fma.rn.f32 	%f5207, %f4776, %f4793, %f5206;
	mul.f32 	%f5208, %f8629, %f5207;
	sub.f32 	%f5209, %f5205, %f5208;
	fma.rn.f32 	%f8657, %f4774, %f5209, %f8657;
	mul.f32 	%f5210, %f8629, %f5204;
	fma.rn.f32 	%f5211, %f8625, %f5207, %f5210;
	fma.rn.f32 	%f8689, %f4774, %f5211, %f8689;
	mul.f32 	%f5212, %f4776, %f4792;
	mul.f32 	%f5213, %f4780, %f4794;
	sub.f32 	%f5214, %f5212, %f5213;
	mul.f32 	%f5215, %f8625, %f5214;
	mul.f32 	%f5216, %f4780, %f4792;
	fma.rn.f32 	%f5217, %f4776, %f4794, %f5216;
	mul.f32 	%f5218, %f8629, %f5217;
	sub.f32 	%f5219, %f5215, %f5218;
	fma.rn.f32 	%f8656, %f4774, %f5219, %f8656;
	mul.f32 	%f5220, %f8629, %f5214;
	fma.rn.f32 	%f5221, %f8625, %f5217, %f5220;
	fma.rn.f32 	%f8688, %f4774, %f5221, %f8688;
	mul.f32 	%f5222, %f4776, %f4795;
	mul.f32 	%f5223, %f4780, %f4797;
	sub.f32 	%f5224, %f5222, %f5223;
	mul.f32 	%f5225, %f8624, %f5224;
	mul.f32 	%f5226, %f4780, %f4795;
	fma.rn.f32 	%f5227, %f4776, %f4797, %f5226;
	mul.f32 	%f5228, %f8628, %f5227;
	sub.f32 	%f5229, %f5225, %f5228;
	fma.rn.f32 	%f8655, %f4774, %f5229, %f8655;
	mul.f32 	%f5230, %f8628, %f5224;
	fma.rn.f32 	%f5231, %f8624, %f5227, %f5230;
	fma.rn.f32 	%f8687, %f4774, %f5231, %f8687;
	mul.f32 	%f5232, %f4776, %f4796;
	mul.f32 	%f5233, %f4780, %f4798;
	sub.f32 	%f5234, %f5232, %f5233;
	mul.f32 	%f5235, %f8624, %f5234;
	mul.f32 	%f5236, %f4780, %f4796;
	fma.rn.f32 	%f5237, %f4776, %f4798, %f5236;
	mul.f32 	%f5238, %f8628, %f5237;
	sub.f32 	%f5239, %f5235, %f5238;
	fma.rn.f32 	%f8654, %f4774, %f5239, %f8654;
	mul.f32 	%f5240, %f8628, %f5234;
	fma.rn.f32 	%f5241, %f8624, %f5237, %f5240;
	fma.rn.f32 	%f8686, %f4774, %f5241, %f8686;
	mul.f32 	%f5242, %f4777, %f4791;
	mul.f32 	%f5243, %f4781, %f4793;
	sub.f32 	%f5244, %f5242, %f5243;
	mul.f32 	%f5245, %f8625, %f5244;
	mul.f32 	%f5246, %f4781, %f4791;
	fma.rn.f32 	%f5247, %f4777, %f4793, %f5246;
	mul.f32 	%f5248, %f8629, %f5247;
	sub.f32 	%f5249, %f5245, %f5248;
	fma.rn.f32 	%f8653, %f4774, %f5249, %f8653;
	mul.f32 	%f5250, %f8629, %f5244;
	fma.rn.f32 	%f5251, %f8625, %f5247, %f5250;
	fma.rn.f32 	%f8685, %f4774, %f5251, %f8685;
	mul.f32 	%f5252, %f4777, %f4792;
	mul.f32 	%f5253, %f4781, %f4794;
	sub.f32 	%f5254, %f5252, %f5253;
	mul.f32 	%f5255, %f8625, %f5254;
	mul.f32 	%f5256, %f4781, %f4792;
	fma.rn.f32 	%f5257, %f4777, %f4794, %f5256;
	mul.f32 	%f5258, %f8629, %f5257;
	sub.f32 	%f5259, %f5255, %f5258;
	fma.rn.f32 	%f8652, %f4774, %f5259, %f8652;
	mul.f32 	%f5260, %f8629, %f5254;
	fma.rn.f32 	%f5261, %f8625, %f5257, %f5260;
	fma.rn.f32 	%f8684, %f4774, %f5261, %f8684;
	mul.f32 	%f5262, %f4777, %f4795;
	mul.f32 	%f5263, %f4781, %f4797;
	sub.f32 	%f5264, %f5262, %f5263;
	mul.f32 	%f5265, %f8624, %f5264;
	mul.f32 	%f5266, %f4781, %f4795;
	fma.rn.f32 	%f5267, %f4777, %f4797, %f5266;
	mul.f32 	%f5268, %f8628, %f5267;
	sub.f32 	%f5269, %f5265, %f5268;
	fma.rn.f32 	%f8651, %f4774, %f5269, %f8651;
	mul.f32 	%f5270, %f8628, %f5264;
	fma.rn.f32 	%f5271, %f8624, %f5267, %f5270;
	fma.rn.f32 	%f8683, %f4774, %f5271, %f8683;
	mul.f32 	%f5272, %f4777, %f4796;
	mul.f32 	%f5273, %f4781, %f4798;
	sub.f32 	%f5274, %f5272, %f5273;
	mul.f32 	%f5275, %f8624, %f5274;
	mul.f32 	%f5276, %f4781, %f4796;
	fma.rn.f32 	%f5277, %f4777, %f4798, %f5276;
	mul.f32 	%f5278, %f8628, %f5277;
	sub.f32 	%f5279, %f5275, %f5278;
	fma.rn.f32 	%f8650, %f4774, %f5279, %f8650;
	mul.f32 	%f5280, %f8628, %f5274;
	fma.rn.f32 	%f5281, %f8624, %f5277, %f5280;
	fma.rn.f32 	%f8682, %f4774, %f5281, %f8682;
	mul.f32 	%f5282, %f4778, %f4791;
	mul.f32 	%f5283, %f4782, %f4793;
	sub.f32 	%f5284, %f5282, %f5283;
	mul.f32 	%f5285, %f8625, %f5284;
	mul.f32 	%f5286, %f4782, %f4791;
	fma.rn.f32 	%f5287, %f4778, %f4793, %f5286;
	mul.f32 	%f5288, %f8629, %f5287;
	sub.f32 	%f5289, %f5285, %f5288;
	fma.rn.f32 	%f8649, %f4774, %f5289, %f8649;
	mul.f32 	%f5290, %f8629, %f5284;
	fma.rn.f32 	%f5291, %f8625, %f5287, %f5290;
	fma.rn.f32 	%f8681, %f4774, %f5291, %f8681;
	mul.f32 	%f5292, %f4778, %f4792;
	mul.f32 	%f5293, %f4782, %f4794;
	sub.f32 	%f5294, %f5292, %f5293;
	mul.f32 	%f5295, %f8625, %f5294;
	mul.f32 	%f5296, %f4782, %f4792;
	fma.rn.f32 	%f5297, %f4778, %f4794, %f5296;
	mul.f32 	%f5298, %f8629, %f5297;
	sub.f32 	%f5299, %f5295, %f5298;
	fma.rn.f32 	%f8648, %f4774, %f5299, %f8648;
	mul.f32 	%f5300, %f8629, %f5294;
	fma.rn.f32 	%f5301, %f8625, %f5297, %f5300;
	fma.rn.f32 	%f8680, %f4774, %f5301, %f8680;
	mul.f32 	%f5302, %f4778, %f4795;
	mul.f32 	%f5303, %f4782, %f4797;
	sub.f32 	%f5304, %f5302, %f5303;
	mul.f32 	%f5305, %f8624, %f5304;
	mul.f32 	%f5306, %f4782, %f4795;
	fma.rn.f32 	%f5307, %f4778, %f4797, %f5306;
	mul.f32 	%f5308, %f8628, %f5307;
	sub.f32 	%f5309, %f5305, %f5308;
	fma.rn.f32 	%f8647, %f4774, %f5309, %f8647;
	mul.f32 	%f5310, %f8628, %f5304;
	fma.rn.f32 	%f5311, %f8624, %f5307, %f5310;
	fma.rn.f32 	%f8679, %f4774, %f5311, %f8679;
	mul.f32 	%f5312, %f4778, %f4796;
	mul.f32 	%f5313, %f4782, %f4798;
	sub.f32 	%f5314, %f5312, %f5313;
	mul.f32 	%f5315, %f8624, %f5314;
	mul.f32 	%f5316, %f4782, %f4796;
	fma.rn.f32 	%f5317, %f4778, %f4798, %f5316;
	mul.f32 	%f5318, %f8628, %f5317;
	sub.f32 	%f5319, %f5315, %f5318;
	fma.rn.f32 	%f8646, %f4774, %f5319, %f8646;
	mul.f32 	%f5320, %f8628, %f5314;
	fma.rn.f32 	%f5321, %f8624, %f5317, %f5320;
	fma.rn.f32 	%f8678, %f4774, %f5321, %f8678;
	mul.f32 	%f5322, %f4783, %f4791;
	mul.f32 	%f5323, %f4787, %f4793;
	sub.f32 	%f5324, %f5322, %f5323;
	mul.f32 	%f5325, %f8623, %f5324;
	mul.f32 	%f5326, %f4787, %f4791;
	fma.rn.f32 	%f5327, %f4783, %f4793, %f5326;
	mul.f32 	%f5328, %f8627, %f5327;
	sub.f32 	%f5329, %f5325, %f5328;
	fma.rn.f32 	%f8645, %f4774, %f5329, %f8645;
	mul.f32 	%f5330, %f8627, %f5324;
	fma.rn.f32 	%f5331, %f8623, %f5327, %f5330;
	fma.rn.f32 	%f8677, %f4774, %f5331, %f8677;
	mul.f32 	%f5332, %f4783, %f4792;
	mul.f32 	%f5333, %f4787, %f4794;
	sub.f32 	%f5334, %f5332, %f5333;
	mul.f32 	%f5335, %f8623, %f5334;
	mul.f32 	%f5336, %f4787, %f4792;
	fma.rn.f32 	%f5337, %f4783, %f4794, %f5336;
	mul.f32 	%f5338, %f8627, %f5337;
	sub.f32 	%f5339, %f5335, %f5338;
	fma.rn.f32 	%f8644, %f4774, %f5339, %f8644;
	mul.f32 	%f5340, %f8627, %f5334;
	fma.rn.f32 	%f5341, %f8623, %f5337, %f5340;
	fma.rn.f32 	%f8676, %f4774, %f5341, %f8676;
	mul.f32 	%f5342, %f4783, %f4795;
	mul.f32 	%f5343, %f4787, %f4797;
	sub.f32 	%f5344, %f5342, %f5343;
	mul.f32 	%f5345, %f8622, %f5344;
	mul.f32 	%f5346, %f4787, %f4795;
	fma.rn.f32 	%f5347, %f4783, %f4797, %f5346;
	mul.f32 	%f5348, %f8626, %f5347;
	sub.f32 	%f5349, %f5345, %f5348;
	fma.rn.f32 	%f8643, %f4774, %f5349, %f8643;
	mul.f32 	%f5350, %f8626, %f5344;
	fma.rn.f32 	%f5351, %f8622, %f5347, %f5350;
	fma.rn.f32 	%f8675, %f4774, %f5351, %f8675;
	mul.f32 	%f5352, %f4783, %f4796;
	mul.f32 	%f5353, %f4787, %f4798;
	sub.f32 	%f5354, %f5352, %f5353;
	mul.f32 	%f5355, %f8622, %f5354;
	mul.f32 	%f5356, %f4787, %f4796;
	fma.rn.f32 	%f5357, %f4783, %f4798, %f5356;
	mul.f32 	%f5358, %f8626, %f5357;
	sub.f32 	%f5359, %f5355, %f5358;
	fma.rn.f32 	%f8642, %f4774, %f5359, %f8642;
	mul.f32 	%f5360, %f8626, %f5354;
	fma.rn.f32 	%f5361, %f8622, %f5357, %f5360;
	fma.rn.f32 	%f8674, %f4774, %f5361, %f8674;
	mul.f32 	%f5362, %f4784, %f4791;
	mul.f32 	%f5363, %f4788, %f4793;
	sub.f32 	%f5364, %f5362, %f5363;
	mul.f32 	%f5365, %f8623, %f5364;
	mul.f32 	%f5366, %f4788, %f4791;
	fma.rn.f32 	%f5367, %f4784, %f4793, %f5366;
	mul.f32 	%f5368, %f8627, %f5367;
	sub.f32 	%f5369, %f5365, %f5368;
	fma.rn.f32 	%f8641, %f4774, %f5369, %f8641;
	mul.f32 	%f5370, %f8627, %f5364;
	fma.rn.f32 	%f5371, %f8623, %f5367, %f5370;
	fma.rn.f32 	%f8673, %f4774, %f5371, %f8673;
	mul.f32 	%f5372, %f4784, %f4792;
	mul.f32 	%f5373, %f4788, %f4794;
	sub.f32 	%f5374, %f5372, %f5373;
	mul.f32 	%f5375, %f8623, %f5374;
	mul.f32 	%f5376, %f4788, %f4792;
	fma.rn.f32 	%f5377, %f4784, %f4794, %f5376;
	mul.f32 	%f5378, %f8627, %f5377;
	sub.f32 	%f5379, %f5375, %f5378;
	fma.rn.f32 	%f8640, %f4774, %f5379, %f8640;
	mul.f32 	%f5380, %f8627, %f5374;
	fma.rn.f32 	%f5381, %f8623, %f5377, %f5380;
	fma.rn.f32 	%f8672, %f4774, %f5381, %f8672;
	mul.f32 	%f5382, %f4784, %f4795;
	mul.f32 	%f5383, %f4788, %f4797;
	sub.f32 	%f5384, %f5382, %f5383;
	mul.f32 	%f5385, %f8622, %f5384;
	mul.f32 	%f5386, %f4788, %f4795;
	fma.rn.f32 	%f5387, %f4784, %f4797, %f5386;
	mul.f32 	%f5388, %f8626, %f5387;
	sub.f32 	%f5389, %f5385, %f5388;
	fma.rn.f32 	%f8639, %f4774, %f5389, %f8639;
	mul.f32 	%f5390, %f8626, %f5384;
	fma.rn.f32 	%f5391, %f8622, %f5387, %f5390;
	fma.rn.f32 	%f8671, %f4774, %f5391, %f8671;
	mul.f32 	%f5392, %f4784, %f4796;
	mul.f32 	%f5393, %f4788, %f4798;
	sub.f32 	%f5394, %f5392, %f5393;
	mul.f32 	%f5395, %f8622, %f5394;
	mul.f32 	%f5396, %f4788, %f4796;
	fma.rn.f32 	%f5397, %f4784, %f4798, %f5396;
	mul.f32 	%f5398, %f8626, %f5397;
	sub.f32 	%f5399, %f5395, %f5398;
	fma.rn.f32 	%f8638, %f4774, %f5399, %f8638;
	mul.f32 	%f5400, %f8626, %f5394;
	fma.rn.f32 	%f5401, %f8622, %f5397, %f5400;
	fma.rn.f32 	%f8670, %f4774, %f5401, %f8670;
	mul.f32 	%f5402, %f4785, %f4791;
	mul.f32 	%f5403, %f4789, %f4793;
	sub.f32 	%f5404, %f5402, %f5403;
	mul.f32 	%f5405, %f8623, %f5404;
	mul.f32 	%f5406, %f4789, %f4791;
	fma.rn.f32 	%f5407, %f4785, %f4793, %f5406;
	mul.f32 	%f5408, %f8627, %f5407;
	sub.f32 	%f5409, %f5405, %f5408;
	fma.rn.f32 	%f8637, %f4774, %f5409, %f8637;
	mul.f32 	%f5410, %f8627, %f5404;
	fma.rn.f32 	%f5411, %f8623, %f5407, %f5410;
	fma.rn.f32 	%f8669, %f4774, %f5411, %f8669;
	mul.f32 	%f5412, %f4785, %f4792;
	mul.f32 	%f5413, %f4789, %f4794;
	sub.f32 	%f5414, %f5412, %f5413;
	mul.f32 	%f5415, %f8623, %f5414;
	mul.f32 	%f5416, %f4789, %f4792;
	fma.rn.f32 	%f5417, %f4785, %f4794, %f5416;
	mul.f32 	%f5418, %f8627, %f5417;
	sub.f32 	%f5419, %f5415, %f5418;
	fma.rn.f32 	%f8636, %f4774, %f5419, %f8636;
	mul.f32 	%f5420, %f8627, %f5414;
	fma.rn.f32 	%f5421, %f8623, %f5417, %f5420;
	fma.rn.f32 	%f8668, %f4774, %f5421, %f8668;
	mul.f32 	%f5422, %f4785, %f4795;
	mul.f32 	%f5423, %f4789, %f4797;
	sub.f32 	%f5424, %f5422, %f5423;
	mul.f32 	%f5425, %f8622, %f5424;
	mul.f32 	%f5426, %f4789, %f4795;
	fma.rn.f32 	%f5427, %f4785, %f4797, %f5426;
	mul.f32 	%f5428, %f8626, %f5427;
	sub.f32 	%f5429, %f5425, %f5428;
	fma.rn.f32 	%f8635, %f4774, %f5429, %f8635;
	mul.f32 	%f5430, %f8626, %f5424;
	fma.rn.f32 	%f5431, %f8622, %f5427, %f5430;
	fma.rn.f32 	%f8667, %f4774, %f5431, %f8667;
	mul.f32 	%f5432, %f4785, %f4796;
	mul.f32 	%f5433, %f4789, %f4798;
	sub.f32 	%f5434, %f5432, %f5433;
	mul.f32 	%f5435, %f8622, %f5434;
	mul.f32 	%f5436, %f4789, %f4796;
	fma.rn.f32 	%f5437, %f4785, %f4798, %f5436;
	mul.f32 	%f5438, %f8626, %f5437;
	sub.f32 	%f5439, %f5435, %f5438;
	fma.rn.f32 	%f8634, %f4774, %f5439, %f8634;
	mul.f32 	%f5440, %f8626, %f5434;
	fma.rn.f32 	%f5441, %f8622, %f5437, %f5440;
	fma.rn.f32 	%f8666, %f4774, %f5441, %f8666;
	mul.f32 	%f5442, %f4786, %f4791;
	mul.f32 	%f5443, %f4790, %f4793;
	sub.f32 	%f5444, %f5442, %f5443;
	mul.f32 	%f5445, %f8623, %f5444;
	mul.f32 	%f5446, %f4790, %f4791;
	fma.rn.f32 	%f5447, %f4786, %f4793, %f5446;
	mul.f32 	%f5448, %f8627, %f5447;
	sub.f32 	%f5449, %f5445, %f5448;
	fma.rn.f32 	%f8633, %f4774, %f5449, %f8633;
	mul.f32 	%f5450, %f8627, %f5444;
	fma.rn.f32 	%f5451, %f8623, %f5447, %f5450;
	fma.rn.f32 	%f8665, %f4774, %f5451, %f8665;
	mul.f32 	%f5452, %f4786, %f4792;
	mul.f32 	%f5453, %f4790, %f4794;
	sub.f32 	%f5454, %f5452, %f5453;
	mul.f32 	%f5455, %f8623, %f5454;
	mul.f32 	%f5456, %f4790, %f4792;
	fma.rn.f32 	%f5457, %f4786, %f4794, %f5456;
	mul.f32 	%f5458, %f8627, %f5457;
	sub.f32 	%f5459, %f5455, %f5458;
	fma.rn.f32 	%f8632, %f4774, %f5459, %f8632;
	mul.f32 	%f5460, %f8627, %f5454;
	fma.rn.f32 	%f5461, %f8623, %f5457, %f5460;
	fma.rn.f32 	%f8664, %f4774, %f5461, %f8664;
	mul.f32 	%f5462, %f4786, %f4795;
	mul.f32 	%f5463, %f4790, %f4797;
	sub.f32 	%f5464, %f5462, %f5463;
	mul.f32 	%f5465, %f8622, %f5464;
	mul.f32 	%f5466, %f4790, %f4795;
	fma.rn.f32 	%f5467, %f4786, %f4797, %f5466;
	mul.f32 	%f5468, %f8626, %f5467;
	sub.f32 	%f5469, %f5465, %f5468;
	fma.rn.f32 	%f8631, %f4774, %f5469, %f8631;
	mul.f32 	%f5470, %f8626, %f5464;
	fma.rn.f32 	%f5471, %f8622, %f5467, %f5470;
	fma.rn.f32 	%f8663, %f4774, %f5471, %f8663;
	mul.f32 	%f5472, %f4786, %f4796;
	mul.f32 	%f5473, %f4790, %f4798;
	sub.f32 	%f5474, %f5472, %f5473;
	mul.f32 	%f5475, %f8622, %f5474;
	mul.f32 	%f5476, %f4790, %f4796;
	fma.rn.f32 	%f5477, %f4786, %f4798, %f5476;
	mul.f32 	%f5478, %f8626, %f5477;
	sub.f32 	%f5479, %f5475, %f5478;
	fma.rn.f32 	%f8630, %f4774, %f5479, %f8630;
	mul.f32 	%f5480, %f8626, %f5474;
	fma.rn.f32 	%f5481, %f8622, %f5477, %f5480;
	fma.rn.f32 	%f8662, %f4774, %f5481, %f8662;
$L__BB0_154:
	ld.param.u32 	%r1385, [_Z6kerneliiPKfS0_S0_S0_S0_S0_S0_S0_S0_PKiS2_S2_S2_PfS3_jjjjj_param_21];
	cvt.u64.u32 	%rd330, %r1385;
	add.s32 	%r158, %r1386, -1;
	setp.gt.s32 	%p236, %r1386, 1;
	add.s64 	%rd793, %rd793, %rd330;
	add.s64 	%rd794, %rd794, %rd330;
	add.s64 	%rd795, %rd795, 32;
	add.s64 	%rd796, %rd796, 32;
	mov.u32 	%r1386, %r158;
	@%p236 bra 	$L__BB0_10;
$L__BB0_155:
	setp.ne.s32 	%p237, %r1405, %r1407;
	@%p237 bra 	$L__BB0_167;
	ld.param.u32 	%r1238, [_Z6kerneliiPKfS0_S0_S0_S0_S0_S0_S0_S0_PKiS2_S2_S2_PfS3_jjjjj_param_0];
	add.s32 	%r1485, %r1406, 1;
	setp.ge.s32 	%p238, %r1485, %r1238;
	mov.b32 	%r1407, -1;
	mov.u32 	%r1488, %r1406;
	@%p238 bra 	$L__BB0_159;
	mov.u32 	%r1488, %r1406;
$L__BB0_158:
	mov.u32 	%r1406, %r1485;
	ld.param.u64 	%rd783, [_Z6kerneliiPKfS0_S0_S0_S0_S0_S0_S0_S0_PKiS2_S2_S2_PfS3_jjjjj_param_14];
	ld.param.u32 	%r1239, [_Z6kerneliiPKfS0_S0_S0_S0_S0_S0_S0_S0_PKiS2_S2_S2_PfS3_jjjjj_param_0];
	cvta.to.global.u64 	%rd331, %rd783;
	mul.wide.s32 	%rd332, %r1406, 4;
	add.s64 	%rd333, %rd331, %rd332;
	ld.global.u32 	%r1407, [%rd333];
	setp.eq.s32 	%p239, %r1407, 0;
	selp.b32 	%r1488, %r1406, %r1488, %p239;
	add.s32 	%r1485, %r1406, 1;
	setp.lt.s32 	%p240, %r1485, %r1239;
	setp.lt.s32 	%p241, %r1407, 1;
	and.pred  	%p242, %p240, %p241;
	@%p242 bra 	$L__BB0_158;
$L__BB0_159:
	setp.lt.s32 	%p243, %r1, %r1488;
	setp.lt.s32 	%p244, %r1488, %r326;
	or.pred  	%p245, %p243, %p244;
	mov.f32 	%f8625, 0f00000000;
	@%p245 bra 	$L__BB0_161;
	ld.param.u64 	%rd728, [_Z6kerneliiPKfS0_S0_S0_S0_S0_S0_S0_S0_PKiS2_S2_S2_PfS3_jjjjj_param_3];
	ld.param.u64 	%rd667, [_Z6kerneliiPKfS0_S0_S0_S0_S0_S0_S0_S0_PKiS2_S2_S2_PfS3_jjjjj_param_2];
	ld.param.u32 	%r1322, [_Z6kerneliiPKfS0_S0_S0_S0_S0_S0_S0_S0_PKiS2_S2_S2_PfS3_jjjjj_param_1];
	ld.param.u32 	%r1240, [_Z6kerneliiPKfS0_S0_S0_S0_S0_S0_S0_S0_PKiS2_S2_S2_PfS3_jjjjj_param_0];
	sub.s32 	%r741, %r1, %r1322;
	sub.s32 	%r742, %r1322, %r326;
	mad.lo.s32 	%r743, %r741, %r1240, %r742;
	sub.s32 	%r744, %r1, %r1488;
	mad.lo.s32 	%r745, %r743, %r1240, %r744;
	cvta.to.global.u64 	%rd334, %rd667;
	mul.wide.s32 	%rd335, %r745, 4;
	add.s64 	%rd336, %rd334, %rd335;
	ld.global.f32 	%f8625, [%rd336];
	cvta.to.global.u64 	%rd337, %rd728;
	add.s64 	%rd338, %rd337, %rd335;
	ld.global.f32 	%f8629, [%rd338];
$L__BB0_161:
	setp.lt.s32 	%p247, %r1488, %r4;
	or.pred  	%p248, %p243, %p247;
	mov.f32 	%f8624, 0f00000000;
	@%p248 bra 	$L__BB0_163;
	ld.param.u64 	%rd729, [_Z6kerneliiPKfS0_S0_S0_S0_S0_S0_S0_S0_PKiS2_S2_S2_PfS3_jjjjj_param_3];
	ld.param.u64 	%rd668, [_Z6kerneliiPKfS0_S0_S0_S0_S0_S0_S0_S0_PKiS2_S2_S2_PfS3_jjjjj_param_2];
	ld.param.u32 	%r1323, [_Z6kerneliiPKfS0_S0_S0_S0_S0_S0_S0_S0_PKiS2_S2_S2_PfS3_jjjjj_param_1];
	ld.param.u32 	%r1241, [_Z6kerneliiPKfS0_S0_S0_S0_S0_S0_S0_S0_PKiS2_S2_S2_PfS3_jjjjj_param_0];
	sub.s32 	%r746, %r1, %r1323;
	sub.s32 	%r747, %r1323, %r4;
	mad.lo.s32 	%r748, %r746, %r1241, %r747;
	sub.s32 	%r749, %r1, %r1488;
	mad.lo.s32 	%r750, %r748, %r1241, %r749;
	cvta.to.global.u64 	%rd339, %rd668;
	mul.wide.s32 	%rd340, %r750, 4;
	add.s64 	%rd341, %rd339, %rd340;
	ld.global.f32 	%f8624, [%rd341];
	cvta.to.global.u64 	%rd342, %rd729;
	add.s64 	%rd343, %rd342, %rd340;
	ld.global.f32 	%f8628, [%rd343];
$L__BB0_163:
	setp.lt.s32 	%p250, %r2, %r1488;
	or.pred  	%p251, %p250, %p244;
	mov.f32 	%f8623, 0f00000000;
	@%p251 bra 	$L__BB0_165;
	ld.param.u64 	%rd730, [_Z6kerneliiPKfS0_S0_S0_S0_S0_S0_S0_S0_PKiS2_S2_S2_PfS3_jjjjj_param_3];
	ld.param.u64 	%rd669, [_Z6kerneliiPKfS0_S0_S0_S0_S0_S0_S0_S0_PKiS2_S2_S2_PfS3_jjjjj_param_2];
	ld.param.u32 	%r1324, [_Z6kerneliiPKfS0_S0_S0_S0_S0_S0_S0_S0_PKiS2_S2_S2_PfS3_jjjjj_param_1];
	ld.param.u32 	%r1242, [_Z6kerneliiPKfS0_S0_S0_S0_S0_S0_S0_S0_PKiS2_S2_S2_PfS3_jjjjj_param_0];
	sub.s32 	%r751, %r2, %r1324;
	sub.s32 	%r752, %r1324, %r326;
	mad.lo.s32 	%r753, %r751, %r1242, %r752;
	sub.s32 	%r754, %r2, %r1488;
	mad.lo.s32 	%r755, %r753, %r1242, %r754;
	cvta.to.global.u64 	%rd344, %rd669;
	mul.wide.s32 	%rd345, %r755, 4;
	add.s64 	%rd346, %rd344, %rd345;
	ld.global.f32 	%f8623, [%rd346];
	cvta.to.global.u64 	%rd347, %rd730;
	add.s64 	%rd348, %rd347, %rd345;
	ld.global.f32 	%f8627, [%rd348];
$L__BB0_165:
	or.pred  	%p254, %p250, %p247;
	mov.f32 	%f8622, 0f00000000;
	@%p254 bra 	$L__BB0_167;
	ld.param.u64 	%rd731, [_Z6kerneliiPKfS0_S0_S0_S0_S0_S0_S0_S0_PKiS2_S2_S2_PfS3_jjjjj_param_3];
	ld.param.u64 	%rd670, [_Z6kerneliiPKfS0_S0_S0_S0_S0_S0_S0_S0_PKiS2_S2_S2_PfS3_jjjjj_param_2];
	ld.param.u32 	%r1325, [_Z6kerneliiPKfS0_S0_S0_S0_S0_S0_S0_S0_PKiS2_S2_S2_PfS3_jjjjj_param_1];
	ld.param.u32 	%r1243, [_Z6kerneliiPKfS0_S0_S0_S0_S0_S0_S0_S0_PKiS2_S2_S2_PfS3_jjjjj_param_0];
	sub.s32 	%r756, %r2, %r1325;
	sub.s32 	%r757, %r1325, %r4;
	mad.lo.s32 	%r758, %r756, %r1243, %r757;
	sub.s32 	%r759, %r2, %r1488;
	mad.lo.s32 	%r760, %r758, %r1243, %r759;
	cvta.to.global.u64 	%rd349, %rd670;
	mul.wide.s32 	%rd350, %r760, 4;
	add.s64 	%rd351, %rd349, %rd350;
	ld.global.f32 	%f8622, [%rd351];
	cvta.to.global.u64 	%rd352, %rd731;
	add.s64 	%rd353, %rd352, %rd350;
	ld.global.f32 	%f8626, [%rd353];
$L__BB0_167:
	and.b16  	%rs54, %rs77, 255;
	add.s16 	%rs19, %rs54, 1;
	and.b16  	%rs55, %rs19, 255;
	setp.eq.s16 	%p255, %rs55, %rs19;
	@%p255 bra 	$L__BB0_169;
	ld.param.u32 	%r1376, [_Z6kerneliiPKfS0_S0_S0_S0_S0_S0_S0_S0_PKiS2_S2_S2_PfS3_jjjjj_param_19];
	ld.param.u64 	%rd766, [_Z6kerneliiPKfS0_S0_S0_S0_S0_S0_S0_S0_PKiS2_S2_S2_PfS3_jjjjj_param_9];
	add.s32 	%r763, %r1405, 1;
	sub.s32 	%r764, %r1376, %r763;
	mov.u32 	%r765, %tid.x;
	setp.lt.u32 	%p256, %r765, %r764;
	mul.wide.s32 	%rd355, %r763, 4;
	mul.wide.u32 	%rd356, %r765, 4;
	add.s64 	%rd357, %rd766, %rd356;
	add.s64 	%rd354, %rd357, %rd355;
	selp.u32 	%r761, 1, 0, %p256;
	// begin inline asm
	{.reg .pred p;
 setp.ne.b32 p, %r761, 0;
 @p ld.global.nc.f32 %f5486, [%rd354];}

	// end inline asm
	// begin inline asm
	st.shared.f32 [%r267], %f5486;

	// end inline asm
	bar.sync 	0;
$L__BB0_169:
	mul.wide.u16 	%r775, %rs55, 4;
	add.s32 	%r766, %r775, %r273;
	// begin inline asm
	ld.shared.f32 {%f5488}, [%r766];

	// end inline asm
	add.s32 	%r767, %r1481, 528;
	// begin inline asm
	ld.shared.v4.f32 {%f5489, %f5490, %f5491, %f5492}, [%r767];

	// end inline asm
	add.s32 	%r768, %r1480, 528;
	// begin inline asm
	ld.shared.v4.f32 {%f5493, %f5494, %f5495, %f5496}, [%r768];

	// end inline asm
	add.s32 	%r769, %r1481, 592;
	// begin inline asm
	ld.shared.v4.f32 {%f5497, %f5498, %f5499, %f5500}, [%r769];

	// end inline asm
	add.s32 	%r770, %r1480, 592;
	// begin inline asm
	ld.shared.v4.f32 {%f5501, %f5502, %f5503, %f5504}, [%r770];

	// end inline asm
	add.s32 	%r771, %r1479, 256;
	// begin inline asm
	ld.shared.v2.f32 {%f5505, %f5506}, [%r771];

	// end inline asm
	add.s32 	%r772, %r1478, 256;
	// begin inline asm
	ld.shared.v2.f32 {%f5507, %f5508}, [%r772];

	// end inline asm
	add.s32 	%r773, %r1479, 320;
	// begin inline asm
	ld.shared.v2.f32 {%f5509, %f5510}, [%r773];

	// end inline asm
	add.s32 	%r774, %r1478, 320;
	// begin inline asm
	ld.shared.v2.f32 {%f5511, %f5512}, [%r774];

	// end inline asm
	mul.f32 	%f5513, %f9317, %f9329;
	mul.f32 	%f5514, %f9325, %f9333;
	sub.f32 	%f5515, %f5513, %f5514;
	mul.f32 	%f5516, %f8625, %f5515;
	mul.f32 	%f5517, %f9325, %f9329;
	fma.rn.f32 	%f5518, %f9317, %f9333, %f5517;
	mul.f32 	%f5519, %f8629, %f5518;
	sub.f32 	%f5520, %f5516, %f5519;
	fma.rn.f32 	%f1775, %f9406, %f5520, %f8661;
	mul.f32 	%f5521, %f8629, %f5515;
	fma.rn.f32 	%f5522, %f8625, %f5518, %f5521;
	fma.rn.f32 	%f1776, %f9406, %f5522, %f8693;
	mul.f32 	%f5523, %f9317, %f9328;
	mul.f32 	%f5524, %f9325, %f9332;
	sub.f32 	%f5525, %f5523, %f5524;
	mul.f32 	%f5526, %f8625, %f5525;
	mul.f32 	%f5527, %f9325, %f9328;
	fma.rn.f32 	%f5528, %f9317, %f9332, %f5527;
	mul.f32 	%f5529, %f8629, %f5528;
	sub.f32 	%f5530, %f5526, %f5529;
	fma.rn.f32 	%f1777, %f9406, %f5530, %f8660;
	mul.f32 	%f5531, %f8629, %f5525;
	fma.rn.f32 	%f5532, %f8625, %f5528, %f5531;
	fma.rn.f32 	%f1778, %f9406, %f5532, %f8692;
	mul.f32 	%f5533, %f9317, %f9327;
	mul.f32 	%f5534, %f9325, %f9331;
	sub.f32 	%f5535, %f5533, %f5534;
	mul.f32 	%f5536, %f8624, %f5535;
	mul.f32 	%f5537, %f9325, %f9327;
	fma.rn.f32 	%f5538, %f9317, %f9331, %f5537;
	mul.f32 	%f5539, %f8628, %f5538;
	sub.f32 	%f5540, %f5536, %f5539;
	fma.rn.f32 	%f1779, %f9406, %f5540, %f8659;
	mul.f32 	%f5541, %f8628, %f5535;
	fma.rn.f32 	%f5542, %f8624, %f5538, %f5541;
	fma.rn.f32 	%f1780, %f9406, %f5542, %f8691;
	mul.f32 	%f5543, %f9317, %f9326;
	mul.f32 	%f5544, %f9325, %f9330;
	sub.f32 	%f5545, %f5543, %f5544;
	mul.f32 	%f5546, %f8624, %f5545;
	mul.f32 	%f5547, %f9325, %f9326;
	fma.rn.f32 	%f5548, %f9317, %f9330, %f5547;
	mul.f32 	%f5549, %f8628, %f5548;
	sub.f32 	%f5550, %f5546, %f5549;
	fma.rn.f32 	%f1781, %f9406, %f5550, %f8658;
	mul.f32 	%f5551, %f8628, %f5545;
	fma.rn.f32 	%f5552, %f8624, %f5548, %f5551;
	fma.rn.f32 	%f1782, %f9406, %f5552, %f8690;
	mul.f32 	%f5553, %f9316, %f9329;
	mul.f32 	%f5554, %f9324, %f9333;
	sub.f32 	%f5555, %f5553, %f5554;
	mul.f32 	%f5556, %f8625, %f5555;
	mul.f32 	%f5557, %f9324, %f9329;
	fma.rn.f32 	%f5558, %f9316, %f9333, %f5557;
	mul.f32 	%f5559, %f8629, %f5558;
	sub.f32 	%f5560, %f5556, %f5559;
	fma.rn.f32 	%f1783, %f9406, %f5560, %f8657;
	mul.f32 	%f5561, %f8629, %f5555;
	fma.rn.f32 	%f5562, %f8625, %f5558, %f5561;
	fma.rn.f32 	%f1784, %f9406, %f5562, %f8689;
	mul.f32 	%f5563, %f9316, %f9328;
	mul.f32 	%f5564, %f9324, %f9332;
	sub.f32 	%f5565, %f5563, %f5564;
	mul.f32 	%f5566, %f8625, %f5565;
	mul.f32 	%f5567, %f9324, %f9328;
	fma.rn.f32 	%f5568, %f9316, %f9332, %f5567;
	mul.f32 	%f5569, %f8629, %f5568;
	sub.f32 	%f5570, %f5566, %f5569;
	fma.rn.f32 	%f1785, %f9406, %f5570, %f8656;
	mul.f32 	%f5571, %f8629, %f5565;
	fma.rn.f32 	%f5572, %f8625, %f5568, %f5571;
	fma.rn.f32 	%f1786, %f9406, %f5572, %f8688;
	mul.f32 	%f5573, %f9316, %f9327;
	mul.f32 	%f5574, %f9324, %f9331;
	sub.f32 	%f5575, %f5573, %f5574;
	mul.f32 	%f5576, %f8624, %f5575;
	mul.f32 	%f5577, %f9324, %f9327;
	fma.rn.f32 	%f5578, %f9316, %f9331, %f5577;
	mul.f32 	%f5579, %f8628, %f5578;
	sub.f32 	%f5580, %f5576, %f5579;
	fma.rn.f32 	%f1787, %f9406, %f5580, %f8655;
	mul.f32 	%f5581, %f8628, %f5575;
	fma.rn.f32 	%f5582, %f8624, %f5578, %f5581;
	fma.rn.f32 	%f1788, %f9406, %f5582, %f8687;
	mul.f32 	%f5583, %f9316, %f9326;
	mul.f32 	%f5584, %f9324, %f9330;
	sub.f32 	%f5585, %f5583, %f5584;
	mul.f32 	%f5586, %f8624, %f5585;
	mul.f32 	%f5587, %f9324, %f9326;
	fma.rn.f32 	%f5588, %f9316, %f9330, %f5587;
	mul.f32 	%f5589, %f8628, %f5588;
	sub.f32 	%f5590, %f5586, %f5589;
	fma.rn.f32 	%f1789, %f9406, %f5590, %f8654;
	mul.f32 	%f5591, %f8628, %f5585;
	fma.rn.f32 	%f5592, %f8624, %f5588, %f5591;
	fma.rn.f32 	%f1790, %f9406, %f5592, %f8686;
	mul.f32 	%f5593, %f9315, %f9329;
	mul.f32 	%f5594, %f9323, %f9333;
	sub.f32 	%f5595, %f5593, %f5594;
	mul.f32 	%f5596, %f8625, %f5595;
	mul.f32 	%f5597, %f9323, %f9329;
	fma.rn.f32 	%f5598, %f9315, %f9333, %f5597;
	mul.f32 	%f5599, %f8629, %f5598;
	sub.f32 	%f5600, %f5596, %f5599;
	fma.rn.f32 	%f1791, %f9406, %f5600, %f8653;
	mul.f32 	%f5601, %f8629, %f5595;
	fma.rn.f32 	%f5602, %f8625, %f5598, %f5601;
	fma.rn.f32 	%f1792, %f9406, %f5602, %f8685;
	mul.f32 	%f5603, %f9315, %f9328;
	mul.f32 	%f5604, %f9323, %f9332;
	sub.f32 	%f5605, %f5603, %f5604;
	mul.f32 	%f5606, %f8625, %f5605;
	mul.f32 	%f5607, %f9323, %f9328;
	fma.rn.f32 	%f5608, %f9315, %f9332, %f5607;
	mul.f32 	%f5609, %f8629, %f5608;
	sub.f32 	%f5610, %f5606, %f5609;
	fma.rn.f32 	%f1793, %f9406, %f5610, %f8652;
	mul.f32 	%f5611, %f8629, %f5605;
	fma.rn.f32 	%f5612, %f8625, %f5608, %f5611;
	fma.rn.f32 	%f1794, %f9406, %f5612, %f8684;
	mul.f32 	%f5613, %f9315, %f9327;
	mul.f32 	%f5614, %f9323, %f9331;
	sub.f32 	%f5615, %f5613, %f5614;
	mul.f32 	%f5616, %f8624, %f5615;
	mul.f32 	%f5617, %f9323, %f9327;
	fma.rn.f32 	%f5618, %f9315, %f9331, %f5617;
	mul.f32 	%f5619, %f8628, %f5618;
	sub.f32 	%f5620, %f5616, %f5619;
	fma.rn.f32 	%f1795, %f9406, %f5620, %f8651;
	mul.f32 	%f5621, %f8628, %f5615;
	fma.rn.f32 	%f5622, %f8624, %f5618, %f5621;
	fma.rn.f32 	%f1796, %f9406, %f5622, %f8683;
	mul.f32 	%f5623, %f9315, %f9326;
	mul.f32 	%f5624, %f9323, %f9330;
	sub.f32 	%f5625, %f5623, %f5624;
	mul.f32 	%f5626, %f8624, %f5625;
	mul.f32 	%f5627, %f9323, %f9326;
	fma.rn.f32 	%f5628, %f9315, %f9330, %f5627;
	mul.f32 	%f5629, %f8628, %f5628;
	sub.f32 	%f5630, %f5626, %f5629;
	fma.rn.f32 	%f1797, %f9406, %f5630, %f8650;
	mul.f32 	%f5631, %f8628, %f5625;
	fma.rn.f32 	%f5632, %f8624, %f5628, %f5631;
	fma.rn.f32 	%f1798, %f9406, %f5632, %f8682;
	mul.f32 	%f5633, %f9314, %f9329;
	mul.f32 	%f5634, %f9322, %f9333;
	sub.f32 	%f5635, %f5633, %f5634;
	mul.f32 	%f5636, %f8625, %f5635;
	mul.f32 	%f5637, %f9322, %f9329;
	fma.rn.f32 	%f5638, %f9314, %f9333, %f5637;
	mul.f32 	%f5639, %f8629, %f5638;
	sub.f32 	%f5640, %f5636, %f5639;
	fma.rn.f32 	%f1799, %f9406, %f5640, %f8649;
	mul.f32 	%f5641, %f8629, %f5635;
	fma.rn.f32 	%f5642, %f8625, %f5638, %f5641;
	fma.rn.f32 	%f1800, %f9406, %f5642, %f8681;
	mul.f32 	%f5643, %f9314, %f9328;
	mul.f32 	%f5644, %f9322, %f9332;
	sub.f32 	%f5645, %f5643, %f5644;
	mul.f32 	%f5646, %f8625, %f5645;
	mul.f32 	%f5647, %f9322, %f9328;
	fma.rn.f32 	%f5648, %f9314, %f9332, %f5647;
	mul.f32 	%f5649, %f8629, %f5648;
	sub.f32 	%f5650, %f5646, %f5649;
	fma.rn.f32 	%f1801, %f9406, %f5650, %f8648;
	mul.f32 	%f5651, %f8629, %f5645;
	fma.rn.f32 	%f5652, %f8625, %f5648, %f5651;
	fma.rn.f32 	%f1802, %f9406, %f5652, %f8680;
	mul.f32 	%f5653, %f9314, %f9327;
	mul.f32 	%f5654, %f9322, %f9331;
	sub.f32 	%f5655, %f5653, %f5654;
	mul.f32 	%f5656, %f8624, %f5655;
	mul.f32 	%f5657, %f9322, %f9327;
	fma.rn.f32 	%f5658, %f9314, %f9331, %f5657;
	mul.f32 	%f5659, %f8628, %f5658;
	sub.f32 	%f5660, %f5656, %f5659;
	fma.rn.f32 	%f1803, %f9406, %f5660, %f8647;
	mul.f32 	%f5661, %f8628, %f5655;
	fma.rn.f32 	%f5662, %f8624, %f5658, %f5661;
	fma.rn.f32 	%f1804, %f9406, %f5662, %f8679;
	mul.f32 	%f5663, %f9314, %f9326;
	mul.f32 	%f5664, %f9322, %f9330;
	sub.f32 	%f5665, %f5663, %f5664;
	mul.f32 	%f5666, %f8624, %f5665;
	mul.f32 	%f5667, %f9322, %f9326;
	fma.rn.f32 	%f5668, %f9314, %f9330, %f5667;
	mul.f32 	%f5669, %f8628, %f5668;
	sub.f32 	%f5670, %f5666, %f5669;
	fma.rn.f32 	%f1805, %f9406, %f5670, %f8646;
	mul.f32 	%f5671, %f8628, %f5665;
	fma.rn.f32 	%f5672, %f8624, %f5668, %f5671;
	fma.rn.f32 	%f1806, %f9406, %f5672, %f8678;
	mul.f32 	%f5673, %f9313, %f9329;
	mul.f32 	%f5674, %f9321, %f9333;
	sub.f32 	%f5675, %f5673, %f5674;
	mul.f32 	%f5676, %f8623, %f5675;
	mul.f32 	%f5677, %f9321, %f9329;
	fma.rn.f32 	%f5678, %f9313, %f9333, %f5677;
	mul.f32 	%f5679, %f8627, %f5678;
	sub.f32 	%f5680, %f5676, %f5679;
	fma.rn.f32 	%f1807, %f9406, %f5680, %f8645;
	mul.f32 	%f5681, %f8627, %f5675;
	fma.rn.f32 	%f5682, %f8623, %f5678, %f5681;
	fma.rn.f32 	%f1808, %f9406, %f5682, %f8677;
	mul.f32 	%f5683, %f9313, %f9328;
	mul.f32 	%f5684, %f9321, %f9332;
	sub.f32 	%f5685, %f5683, %f5684;
	mul.f32 	%f5686, %f8623, %f5685;
	mul.f32 	%f5687, %f9321, %f9328;
	fma.rn.f32 	%f5688, %f9313, %f9332, %f5687;
	mul.f32 	%f5689, %f8627, %f5688;
	sub.f32 	%f5690, %f5686, %f5689;
	fma.rn.f32 	%f1809, %f9406, %f5690, %f8644;
	mul.f32 	%f5691, %f8627, %f5685;
	fma.rn.f32 	%f5692, %f8623, %f5688, %f5691;
	fma.rn.f32 	%f1810, %f9406, %f5692, %f8676;
	mul.f32 	%f5693, %f9313, %f9327;
	mul.f32 	%f5694, %f9321, %f9331;
	sub.f32 	%f5695, %f5693, %f5694;
	mul.f32 	%f5696, %f8622, %f5695;
	mul.f32 	%f5697, %f9321, %f9327;
	fma.rn.f32 	%f5698, %f9313, %f9331, %f5697;
	mul.f32 	%f5699, %f8626, %f5698;
	sub.f32 	%f5700, %f5696, %f5699;
	fma.rn.f32 	%f1811, %f9406, %f5700, %f8643;
	mul.f32 	%f5701, %f8626, %f5695;
	fma.rn.f32 	%f5702, %f8622, %f5698, %f5701;
	fma.rn.f32 	%f1812, %f9406, %f5702, %f8675;
	mul.f32 	%f5703, %f9313, %f9326;
	mul.f32 	%f5704, %f9321, %f9330;
	sub.f32 	%f5705, %f5703, %f5704;
	mul.f32 	%f5706, %f8622, %f5705;
	mul.f32 	%f5707, %f9321, %f9326;
	fma.rn.f32 	%f5708, %f9313, %f9330, %f5707;
	mul.f32 	%f5709, %f8626, %f5708;
	sub.f32 	%f5710, %f5706, %f5709;
	fma.rn.f32 	%f1813, %f9406, %f5710, %f8642;
	mul.f32 	%f5711, %f8626, %f5705;
	fma.rn.f32 	%f5712, %f8622, %f5708, %f5711;
	fma.rn.f32 	%f1814, %f9406, %f5712, %f8674;
	mul.f32 	%f5713, %f9312, %f9329;
	mul.f32 	%f5714, %f9320, %f9333;
	sub.f32 	%f5715, %f5713, %f5714;
	mul.f32 	%f5716, %f8623, %f5715;
	mul.f32 	%f5717, %f9320, %f9329;
	fma.rn.f32 	%f5718, %f9312, %f9333, %f5717;
	mul.f32 	%f5719, %f8627, %f5718;
	sub.f32 	%f5720, %f5716, %f5719;
	fma.rn.f32 	%f1815, %f9406, %f5720, %f8641;
	mul.f32 	%f5721, %f8627, %f5715;
	fma.rn.f32 	%f5722, %f8623, %f5718, %f5721;
	fma.rn.f32 	%f1816, %f9406, %f5722, %f8673;
	mul.f32 	%f5723, %f9312, %f9328;
	mul.f32 	%f5724, %f9320, %f9332;
	sub.f32 	%f5725, %f5723, %f5724;
	mul.f32 	%f5726, %f8623, %f5725;
	mul.f32 	%f5727, %f9320, %f9328;
	fma.rn.f32 	%f5728, %f9312, %f9332, %f5727;
	mul.f32 	%f5729, %f8627, %f5728;
	sub.f32 	%f5730, %f5726, %f5729;
	fma.rn.f32 	%f1817, %f9406, %f5730, %f8640;
	mul.f32 	%f5731, %f8627, %f5725;
	fma.rn.f32 	%f5732, %f8623, %f5728, %f5731;
	fma.rn.f32 	%f1818, %f9406, %f5732, %f8672;
	mul.f32 	%f5733, %f9312, %f9327;
	mul.f32 	%f5734, %f9320, %f9331;
	sub.f32 	%f5735, %f5733, %f5734;
	mul.f32 	%f5736, %f8622, %f5735;
	mul.f32 	%f5737, %f9320, %f9327;
	fma.rn.f32 	%f5738, %f9312, %f9331, %f5737;
	mul.f32 	%f5739, %f8626, %f5738;
	sub.f32 	%f5740, %f5736, %f5739;
	fma.rn.f32 	%f1819, %f9406, %f5740, %f8639;
	mul.f32 	%f5741, %f8626, %f5735;
	fma.rn.f32 	%f5742, %f8622, %f5738, %f5741;
	fma.rn.f32 	%f1820, %f9406, %f5742, %f8671;
	mul.f32 	%f5743, %f9312, %f9326;
	mul.f32 	%f5744, %f9320, %f9330;
	sub.f32 	%f5745, %f5743, %f5744;
	mul.f32 	%f5746, %f8622, %f5745;
	mul.f32 	%f5747, %f9320, %f9326;
	fma.rn.f32 	%f5748, %f9312, %f9330, %f5747;
	mul.f32 	%f5749, %f8626, %f5748;
	sub.f32 	%f5750, %f5746, %f5749;
	fma.rn.f32 	%f1821, %f9406, %f5750, %f8638;
	mul.f32 	%f5751, %f8626, %f5745;
	fma.rn.f32 	%f5752, %f8622, %f5748, %f5751;
	fma.rn.f32 	%f1822, %f9406, %f5752, %f8670;
	mul.f32 	%f5753, %f9311, %f9329;
	mul.f32 	%f5754, %f9319, %f9333;
	sub.f32 	%f5755, %f5753, %f5754;
	mul.f32 	%f5756, %f8623, %f5755;
	mul.f32 	%f5757, %f9319, %f9329;
	fma.rn.f32 	%f5758, %f9311, %f9333, %f5757;
	mul.f32 	%f5759, %f8627, %f5758;
	sub.f32 	%f5760, %f5756, %f5759;
	fma.rn.f32 	%f1823, %f9406, %f5760, %f8637;
	mul.f32 	%f5761, %f8627, %f5755;
	fma.rn.f32 	%f5762, %f8623, %f5758, %f5761;
	fma.rn.f32 	%f1824, %f9406, %f5762, %f8669;
	mul.f32 	%f5763, %f9311, %f9328;
	mul.f32 	%f5764, %f9319, %f9332;
	sub.f32 	%f5765, %f5763, %f5764;
	mul.f32 	%f5766, %f8623, %f5765;
	mul.f32 	%f5767, %f9319, %f9328;
	fma.rn.f32 	%f5768, %f9311, %f9332, %f5767;
	mul.f32 	%f5769, %f8627, %f5768;
	sub.f32 	%f5770, %f5766, %f5769;
	fma.rn.f32 	%f1825, %f9406, %f5770, %f8636;
	mul.f32 	%f5771, %f8627, %f5765;
	fma.rn.f32 	%f5772, %f8623, %f5768, %f5771;
	fma.rn.f32 	%f1826, %f9406, %f5772, %f8668;
	mul.f32 	%f5773, %f9311, %f9327;
	mul.f32 	%f5774, %f9319, %f9331;
	sub.f32 	%f5775, %f5773, %f5774;
	mul.f32 	%f5776, %f8622, %f5775;
	mul.f32 	%f5777, %f9319, %f9327;
	fma.rn.f32 	%f5778, %f9311, %f9331, %f5777;
	mul.f32 	%f5779, %f8626, %f5778;
	sub.f32 	%f5780, %f5776, %f5779;
	fma.rn.f32 	%f1827, %f9406, %f5780, %f8635;
	mul.f32 	%f5781, %f8626, %f5775;
	fma.rn.f32 	%f5782, %f8622, %f5778, %f5781;
	fma.rn.f32 	%f1828, %f9406, %f5782, %f8667;
	mul.f32 	%f5783, %f9311, %f9326;
	mul.f32 	%f5784, %f9319, %f9330;
	sub.f32 	%f5785, %f5783, %f5784;
	mul.f32 	%f5786, %f8622, %f5785;
	mul.f32 	%f5787, %f9319, %f9326;
	fma.rn.f32 	%f5788, %f9311, %f9330, %f5787;
	mul.f32 	%f5789, %f8626, %f5788;
	sub.f32 	%f5790, %f5786, %f5789;
	fma.rn.f32 	%f1829, %f9406, %f5790, %f8634;
	mul.f32 	%f5791, %f8626, %f5785;
	fma.rn.f32 	%f5792, %f8622, %f5788, %f5791;
	fma.rn.f32 	%f1830, %f9406, %f5792, %f8666;
	mul.f32 	%f5793, %f9310, %f9329;
	mul.f32 	%f5794, %f9318, %f9333;
	sub.f32 	%f5795, %f5793, %f5794;
	mul.f32 	%f5796, %f8623, %f5795;
	mul.f32 	%f5797, %f9318, %f9329;
	fma.rn.f32 	%f5798, %f9310, %f9333, %f5797;
	mul.f32 	%f5799, %f8627, %f5798;
	sub.f32 	%f5800, %f5796, %f5799;
	fma.rn.f32 	%f1831, %f9406, %f5800, %f8633;
	mul.f32 	%f5801, %f8627, %f5795;
	fma.rn.f32 	%f5802, %f8623, %f5798, %f5801;
	fma.rn.f32 	%f1832, %f9406, %f5802, %f8665;
	mul.f32 	%f5803, %f9310, %f9328;
	mul.f32 	%f5804, %f9318, %f9332;
	sub.f32 	%f5805, %f5803, %f5804;
	mul.f32 	%f5806, %f8623, %f5805;
	mul.f32 	%f5807, %f9318, %f9328;
	fma.rn.f32 	%f5808, %f9310, %f9332, %f5807;
	mul.f32 	%f5809, %f8627, %f5808;
	sub.f32 	%f5810, %f5806, %f5809;
	fma.rn.f32 	%f1833, %f9406, %f5810, %f8632;
	mul.f32 	%f5811, %f8627, %f5805;
	fma.rn.f32 	%f5812, %f8623, %f5808, %f5811;
	fma.rn.f32 	%f1834, %f9406, %f5812, %f8664;
	mul.f32 	%f5813, %f9310, %f9327;
	mul.f32 	%f5814, %f9318, %f9331;
	sub.f32 	%f5815, %f5813, %f5814;
	mul.f32 	%f5816, %f8622, %f5815;
	mul.f32 	%f5817, %f9318, %f9327;
	fma.rn.f32 	%f5818, %f9310, %f9331, %f5817;
	mul.f32 	%f5819, %f8626, %f5818;
	sub.f32 	%f5820, %f5816, %f5819;
	fma.rn.f32 	%f1835, %f9406, %f5820, %f8631;
	mul.f32 	%f5821, %f8626, %f5815;
	fma.rn.f32 	%f5822, %f8622, %f5818, %f5821;
	fma.rn.f32 	%f1836, %f9406, %f5822, %f8663;
	mul.f32 	%f5823, %f9310, %f9326;
	mul.f32 	%f5824, %f9318, %f9330;
	sub.f32 	%f5825, %f5823, %f5824;
	mul.f32 	%f5826, %f8622, %f5825;
	mul.f32 	%f5827, %f9318, %f9326;
	fma.rn.f32 	%f5828, %f9310, %f9330, %f5827;
	mul.f32 	%f5829, %f8626, %f5828;
	sub.f32 	%f5830, %f5826, %f5829;
	fma.rn.f32 	%f1837, %f9406, %f5830, %f8630;
	mul.f32 	%f5831, %f8626, %f5825;
	fma.rn.f32 	%f5832, %f8622, %f5828, %f5831;
	fma.rn.f32 	%f1838, %f9406, %f5832, %f8662;
	add.s32 	%r776, %r1405, 1;
	setp.ne.s32 	%p257, %r776, %r1407;
	@%p257 bra 	$L__BB0_181;
	ld.param.u32 	%r1244, [_Z6kerneliiPKfS0_S0_S0_S0_S0_S0_S0_S0_PKiS2_S2_S2_PfS3_jjjjj_param_0];
	add.s32 	%r1492, %r1406, 1;
	setp.ge.s32 	%p258, %r1492, %r1244;
	mov.b32 	%r1407, -1;
	mov.u32 	%r1495, %r1406;
	@%p258 bra 	$L__BB0_173;
	mov.u32 	%r1495, %r1406;
$L__BB0_172:
	mov.u32 	%r1406, %r1492;
	ld.param.u64 	%rd784, [_Z6kerneliiPKfS0_S0_S0_S0_S0_S0_S0_S0_PKiS2_S2_S2_PfS3_jjjjj_param_14];
	ld.param.u32 	%r1245, [_Z6kerneliiPKfS0_S0_S0_S0_S0_S0_S0_S0_PKiS2_S2_S2_PfS3_jjjjj_param_0];
	cvta.to.global.u64 	%rd358, %rd784;
	mul.wide.s32 	%rd359, %r1406, 4;
	add.s64 	%rd360, %rd358, %rd359;
	ld.global.u32 	%r1407, [%rd360];
	setp.eq.s32 	%p259, %r1407, 0;
	selp.b32 	%r1495, %r1406, %r1495, %p259;
	add.s32 	%r1492, %r1406, 1;
	setp.lt.s32 	%p260, %r1492, %r1245;
	setp.lt.s32 	%p261, %r1407, 1;
	and.pred  	%p262, %p260, %p261;
	@%p262 bra 	$L__BB0_172;
$L__BB0_173:
	setp.lt.s32 	%p263, %r1, %r1495;
	setp.lt.s32 	%p264, %r1495, %r326;
	or.pred  	%p265, %p263, %p264;
	mov.f32 	%f8625, 0f00000000;
	@%p265 bra 	$L__BB0_175;
	ld.param.u64 	%rd732, [_Z6kerneliiPKfS0_S0_S0_S0_S0_S0_S0_S0_PKiS2_S2_S2_PfS3_jjjjj_param_3];
	ld.param.u64 	%rd671, [_Z6kerneliiPKfS0_S0_S0_S0_S0_S0_S0_S0_PKiS2_S2_S2_PfS3_jjjjj_param_2];
	ld.param.u32 	%r1326, [_Z6kerneliiPKfS0_S0_S0_S0_S0_S0_S0_S0_PKiS2_S2_S2_PfS3_jjjjj_param_1];
	ld.param.u32 	%r1246, [_Z6kerneliiPKfS0_S0_S0_S0_S0_S0_S0_S0_PKiS2_S2_S2_PfS3_jjjjj_param_0];
	sub.s32 	%r780, %r1, %r1326;
	sub.s32 	%r781, %r1326, %r326;
	mad.lo.s32 	%r782, %r780, %r1246, %r781;
	sub.s32 	%r783, %r1, %r1495;
	mad.lo.s32 	%r784, %r782, %r1246, %r783;
	cvta.to.global.u64 	%rd361, %rd671;
	mul.wide.s32 	%rd362, %r784, 4;
	add.s64 	%rd363, %rd361, %rd362;
	ld.global.f32 	%f8625, [%rd363];
	cvta.to.global.u64 	%rd364, %rd732;
	add.s64 	%rd365, %rd364, %rd362;
	ld.global.f32 	%f8629, [%rd365];
$L__BB0_175:
	setp.lt.s32 	%p267, %r1495, %r4;
	or.pred  	%p268, %p263, %p267;
	mov.f32 	%f8624, 0f00000000;
	@%p268 bra 	$L__BB0_177;
	ld.param.u64 	%rd733, [_Z6kerneliiPKfS0_S0_S0_S0_S0_S0_S0_S0_PKiS2_S2_S2_PfS3_jjjjj_param_3];
	ld.param.u64 	%rd672, [_Z6kerneliiPKfS0_S0_S0_S0_S0_S0_S0_S0_PKiS2_S2_S2_PfS3_jjjjj_param_2];
	ld.param.u32 	%r1327, [_Z6kerneliiPKfS0_S0_S0_S0_S0_S0_S0_S0_PKiS2_S2_S2_PfS3_jjjjj_param_1];
	ld.param.u32 	%r1247, [_Z6kerneliiPKfS0_S0_S0_S0_S0_S0_S0_S0_PKiS2_S2_S2_PfS3_jjjjj_param_0];
	sub.s32 	%r785, %r1, %r1327;
	sub.s32 	%r786, %r1327, %r4;
	mad.lo.s32 	%r787, %r785, %r1247, %r786;
	sub.s32 	%r788, %r1, %r1495;
	mad.lo.s32 	%r789, %r787, %r1247, %r788;
	cvta.to.global.u64 	%rd366, %rd672;
	mul.wide.s32 	%rd367, %r789, 4;
	add.s64 	%rd368, %rd366, %rd367;
	ld.global.f32 	%f8624, [%rd368];
	cvta.to.global.u64 	%rd369, %rd733;
	add.s64 	%rd370, %rd369, %rd367;
	ld.global.f32 	%f8628, [%rd370];
$L__BB0_177:
	setp.lt.s32 	%p270, %r2, %r1495;
	or.pred  	%p271, %p270, %p264;
	mov.f32 	%f8623, 0f00000000;
	@%p271 bra 	$L__BB0_179;
	ld.param.u64 	%rd734, [_Z6kerneliiPKfS0_S0_S0_S0_S0_S0_S0_S0_PKiS2_S2_S2_PfS3_jjjjj_param_3];
	ld.param.u64 	%rd673, [_Z6kerneliiPKfS0_S0_S0_S0_S0_S0_S0_S0_PKiS2_S2_S2_PfS3_jjjjj_param_2];
	ld.param.u32 	%r1328, [_Z6kerneliiPKfS0_S0_S0_S0_S0_S0_S0_S0_PKiS2_S2_S2_PfS3_jjjjj_param_1];
	ld.param.u32 	%r1248, [_Z6kerneliiPKfS0_S0_S0_S0_S0_S0_S0_S0_PKiS2_S2_S2_PfS3_jjjjj_param_0];
	sub.s32 	%r790, %r2, %r1328;
	sub.s32 	%r791, %r1328, %r326;
	mad.lo.s32 	%r792, %r790, %r1248, %r791;
	sub.s32 	%r793, %r2, %r1495;
	mad.lo.s32 	%r794, %r792, %r1248, %r793;
	cvta.to.global.u64 	%rd371, %rd673;
	mul.wide.s32 	%rd372, %r794, 4;
	add.s64 	%rd373, %rd371, %rd372;
	ld.global.f32 	%f8623, [%rd373];
	cvta.to.global.u64 	%rd374, %rd734;
	add.s64 	%rd375, %rd374, %rd372;
	ld.global.f32 	%f8627, [%rd375];
$L__BB0_179:
	or.pred  	%p274, %p270, %p267;
	mov.f32 	%f8622, 0f00000000;
	@%p274 bra 	$L__BB0_181;
	ld.param.u64 	%rd735, [_Z6kerneliiPKfS0_S0_S0_S0_S0_S0_S0_S0_PKiS2_S2_S2_PfS3_jjjjj_param_3];
	ld.param.u64 	%rd674, [_Z6kerneliiPKfS0_S0_S0_S0_S0_S0_S0_S0_PKiS2_S2_S2_PfS3_jjjjj_param_2];
	ld.param.u32 	%r1329, [_Z6kerneliiPKfS0_S0_S0_S0_S0_S0_S0_S0_PKiS2_S2_S2_PfS3_jjjjj_param_1];
	ld.param.u32 	%r1249, [_Z6kerneliiPKfS0_S0_S0_S0_S0_S0_S0_S0_PKiS2_S2_S2_PfS3_jjjjj_param_0];
	sub.s32 	%r795, %r2, %r1329;
	sub.s32 	%r796, %r1329, %r4;
	mad.lo.s32 	%r797, %r795, %r1249, %r796;
	sub.s32 	%r798, %r2, %r1495;
	mad.lo.s32 	%r799, %r797, %r1249, %r798;
	cvta.to.global.u64 	%rd376, %rd674;
	mul.wide.s32 	%rd377, %r799, 4;
	add.s64 	%rd378, %rd376, %rd377;
	ld.global.f32 	%f8622, [%rd378];
	cvta.to.global.u64 	%rd379, %rd735;
	add.s64 	%rd380, %rd379, %rd377;
	ld.global.f32 	%f8626, [%rd380];
$L__BB0_181:
	setp.ne.s16 	%p275, %rs54, 254;
	@%p275 bra 	$L__BB0_183;
	ld.param.u32 	%r1377, [_Z6kerneliiPKfS0_S0_S0_S0_S0_S0_S0_S0_PKiS2_S2_S2_PfS3_jjjjj_param_19];
	ld.param.u64 	%rd767, [_Z6kerneliiPKfS0_S0_S0_S0_S0_S0_S0_S0_PKiS2_S2_S2_PfS3_jjjjj_param_9];
	add.s32 	%r802, %r1405, 2;
	sub.s32 	%r803, %r1377, %r802;
	mov.u32 	%r804, %tid.x;
	setp.lt.u32 	%p276, %r804, %r803;
	mul.wide.s32 	%rd382, %r802, 4;
	mul.wide.u32 	%rd383, %r804, 4;
	add.s64 	%rd384, %rd767, %rd383;
	add.s64 	%rd381, %rd384, %rd382;
	selp.u32 	%r800, 1, 0, %p276;
	// begin inline asm
	{.reg .pred p;
 setp.ne.b32 p, %r800, 0;
 @p ld.global.nc.f32 %f5837, [%rd381];}

	// end inline asm
	// begin inline asm
	st.shared.f32 [%r267], %f5837;

	// end inline asm
	bar.sync 	0;
$L__BB0_183:
	add.s16 	%rs58, %rs77, 2;
	and.b16  	%rs59, %rs58, 255;
	mul.wide.u16 	%r814, %rs59, 4;
	add.s32 	%r805, %r814, %r273;
	// begin inline asm
	ld.shared.f32 {%f5839}, [%r805];

	// end inline asm
	add.s32 	%r806, %r1481, 1056;
	// begin inline asm
	ld.shared.v4.f32 {%f5840, %f5841, %f5842, %f5843}, [%r806];

	// end inline asm
	add.s32 	%r807, %r1480, 1056;
	// begin inline asm
	ld.shared.v4.f32 {%f5844, %f5845, %f5846, %f5847}, [%r807];

	// end inline asm
	add.s32 	%r808, %r1481, 1120;
	// begin inline asm
	ld.shared.v4.f32 {%f5848, %f5849, %f5850, %f5851}, [%r808];

	// end inline asm
	add.s32 	%r809, %r1480, 1120;
	// begin inline asm
	ld.shared.v4.f32 {%f5852, %f5853, %f5854, %f5855}, [%r809];

	// end inline asm
	add.s32 	%r810, %r1479, 512;
	// begin inline asm
	ld.shared.v2.f32 {%f5856, %f5857}, [%r810];

	// end inline asm
	add.s32 	%r811, %r1478, 512;
	// begin inline asm
	ld.shared.v2.f32 {%f5858, %f5859}, [%r811];

	// end inline asm
	add.s32 	%r812, %r1479, 576;
	// begin inline asm
	ld.shared.v2.f32 {%f5860, %f5861}, [%r812];

	// end inline asm
	add.s32 	%r813, %r1478, 576;
	// begin inline asm
	ld.shared.v2.f32 {%f5862, %f5863}, [%r813];

	// end inline asm
	mul.f32 	%f5864, %f5489, %f5505;
	mul.f32 	%f5865, %f5493, %f5507;
	sub.f32 	%f5866, %f5864, %f5865;
	mul.f32 	%f5867, %f8625, %f5866;
	mul.f32 	%f5868, %f5493, %f5505;
	fma.rn.f32 	%f5869, %f5489, %f5507, %f5868;
	mul.f32 	%f5870, %f8629, %f5869;
	sub.f32 	%f5871, %f5867, %f5870;
	fma.rn.f32 	%f1886, %f5488, %f5871, %f1775;
	mul.f32 	%f5872, %f8629, %f5866;
	fma.rn.f32 	%f5873, %f8625, %f5869, %f5872;
	fma.rn.f32 	%f1887, %f5488, %f5873, %f1776;
	mul.f32 	%f5874, %f5489, %f5506;
	mul.f32 	%f5875, %f5493, %f5508;
	sub.f32 	%f5876, %f5874, %f5875;
	mul.f32 	%f5877, %f8625, %f5876;
	mul.f32 	%f5878, %f5493, %f5506;
	fma.rn.f32 	%f5879, %f5489, %f5508, %f5878;
	mul.f32 	%f5880, %f8629, %f5879;
	sub.f32 	%f5881, %f5877, %f5880;
	fma.rn.f32 	%f1888, %f5488, %f5881, %f1777;
	mul.f32 	%f5882, %f8629, %f5876;
	fma.rn.f32 	%f5883, %f8625, %f5879, %f5882;
	fma.rn.f32 	%f1889, %f5488, %f5883, %f1778;
	mul.f32 	%f5884, %f5489, %f5509;
	mul.f32 	%f5885, %f5493, %f5511;
	sub.f32 	%f5886, %f5884, %f5885;
	mul.f32 	%f5887, %f8624, %f5886;
	mul.f32 	%f5888, %f5493, %f5509;
	fma.rn.f32 	%f5889, %f5489, %f5511, %f5888;
	mul.f32 	%f5890, %f8628, %f5889;
	sub.f32 	%f5891, %f5887, %f5890;
	fma.rn.f32 	%f1890, %f5488, %f5891, %f1779;
	mul.f32 	%f5892, %f8628, %f5886;
	fma.rn.f32 	%f5893, %f8624, %f5889, %f5892;
	fma.rn.f32 	%f1891, %f5488, %f5893, %f1780;
	mul.f32 	%f5894, %f5489, %f5510;
	mul.f32 	%f5895, %f5493, %f5512;
	sub.f32 	%f5896, %f5894, %f5895;
	mul.f32 	%f5897, %f8624, %f5896;
	mul.f32 	%f5898, %f5493, %f5510;
	fma.rn.f32 	%f5899, %f5489, %f5512, %f5898;
	mul.f32 	%f5900, %f8628, %f5899;
	sub.f32 	%f5901, %f5897, %f5900;
	fma.rn.f32 	%f1892, %f5488, %f5901, %f1781;
	mul.f32 	%f5902, %f8628, %f5896;
	fma.rn.f32 	%f5903, %f8624, %f5899, %f5902;
	fma.rn.f32 	%f1893, %f5488, %f5903, %f1782;
	mul.f32 	%f5904, %f5490, %f5505;
	mul.f32 	%f5905, %f5494, %f5507;
	sub.f32 	%f5906, %f5904, %f5905;
	mul.f32 	%f5907, %f8625, %f5906;
	mul.f32 	%f5908, %f5494, %f5505;
	fma.rn.f32 	%f5909, %f5490, %f5507, %f5908;
	mul.f32 	%f5910, %f8629, %f5909;
	sub.f32 	%f5911, %f5907, %f5910;
	fma.rn.f32 	%f1894, %f5488, %f5911, %f1783;
	mul.f32 	%f5912, %f8629, %f5906;
	fma.rn.f32 	%f5913, %f8625, %f5909, %f5912;
	fma.rn.f32 	%f1895, %f5488, %f5913, %f1784;
	mul.f32 	%f5914, %f5490, %f5506;
	mul.f32 	%f5915, %f5494, %f5508;
	sub.f32 	%f5916, %f5914, %f5915;
	mul.f32 	%f5917, %f8625, %f5916;
	mul.f32 	%f5918, %f5494, %f5506;
	fma.rn.f32 	%f5919, %f5490, %f5508, %f5918;
	mul.f32 	%f5920, %f8629, %f5919;
	sub.f32 	%f5921, %f5917, %f5920;
	fma.rn.f32 	%f1896, %f5488, %f5921, %f1785;
	mul.f32 	%f5922, %f8629, %f5916;
	fma.rn.f32 	%f5923, %f8625, %f5919, %f5922;
	fma.rn.f32 	%f1897, %f5488, %f5923, %f1786;
	mul.f32 	%f5924, %f5490, %f5509;
	mul.f32 	%f5925, %f5494, %f5511;
	sub.f32 	%f5926, %f5924, %f5925;
	mul.f32 	%f5927, %f8624, %f5926;
	mul.f32 	%f5928, %f5494, %f5509;
	fma.rn.f32 	%f5929, %f5490, %f5511, %f5928;
	mul.f32 	%f5930, %f8628, %f5929;
	sub.f32 	%f5931, %f5927, %f5930;
	fma.rn.f32 	%f1898, %f5488, %f5931, %f1787;
	mul.f32 	%f5932, %f8628, %f5926;
	fma.rn.f32 	%f5933, %f8624, %f5929, %f5932;
	fma.rn.f32 	%f1899, %f5488, %f5933, %f1788;
	mul.f32 	%f5934, %f5490, %f5510;
	mul.f32 	%f5935, %f5494, %f5512;
	sub.f32 	%f5936, %f5934, %f5935;
	mul.f32 	%f5937, %f8624, %f5936;
	mul.f32 	%f5938, %f5494, %f5510;
	fma.rn.f32 	%f5939, %f5490, %f5512, %f5938;
	mul.f32 	%f5940, %f8628, %f5939;
	sub.f32 	%f5941, %f5937, %f5940;
	fma.rn.f32 	%f1900, %f5488, %f5941, %f1789;
	mul.f32 	%f5942, %f8628, %f5936;
	fma.rn.f32 	%f5943, %f8624, %f5939, %f5942;
	fma.rn.f32 	%f1901, %f5488, %f5943, %f1790;
	mul.f32 	%f5944, %f5491, %f5505;
	mul.f32 	%f5945, %f5495, %f5507;
	sub.f32 	%f5946, %f5944, %f5945;
	mul.f32 	%f5947, %f8625, %f5946;
	mul.f32 	%f5948, %f5495, %f5505;
	fma.rn.f32 	%f5949, %f5491, %f5507, %f5948;
	mul.f32 	%f5950, %f8629, %f5949;
	sub.f32 	%f5951, %f5947, %f5950;
	fma.rn.f32 	%f1902, %f5488, %f5951, %f1791;
	mul.f32 	%f5952, %f8629, %f5946;
	fma.rn.f32 	%f5953, %f8625, %f5949, %f5952;
	fma.rn.f32 	%f1903, %f5488, %f5953, %f1792;
	mul.f32 	%f5954, %f5491, %f5506;
	mul.f32 	%f5955, %f5495, %f5508;
	sub.f32 	%f5956, %f5954, %f5955;
	mul.f32 	%f5957, %f8625, %f5956;
	mul.f32 	%f5958, %f5495, %f5506;
	fma.rn.f32 	%f5959, %f5491, %f5508, %f5958;
	mul.f32 	%f5960, %f8629, %f5959;
	sub.f32 	%f5961, %f5957, %f5960;
	fma.rn.f32 	%f1904, %f5488, %f5961, %f1793;
	mul.f32 	%f5962, %f8629, %f5956;
	fma.rn.f32 	%f5963, %f8625, %f5959, %f5962;
	fma.rn.f32 	%f1905, %f5488, %f5963, %f1794;
	mul.f32 	%f5964, %f5491, %f5509;
	mul.f32 	%f5965, %f5495, %f5511;
	sub.f32 	%f5966, %f5964, %f5965;
	mul.f32 	%f5967, %f8624, %f5966;
	mul.f32 	%f5968, %f5495, %f5509;
	fma.rn.f32 	%f5969, %f5491, %f5511, %f5968;
	mul.f32 	%f5970, %f8628, %f5969;
	sub.f32 	%f5971, %f5967, %f5970;
	fma.rn.f32 	%f1906, %f5488, %f5971, %f1795;
	mul.f32 	%f5972, %f8628, %f5966;
	fma.rn.f32 	%f5973, %f8624, %f5969, %f5972;
	fma.rn.f32 	%f1907, %f5488, %f5973, %f1796;
	mul.f32 	%f5974, %f5491, %f5510;
	mul.f32 	%f5975, %f5495, %f5512;
	sub.f32 	%f5976, %f5974, %f5975;
	mul.f32 	%f5977, %f8624, %f5976;
	mul.f32 	%f5978, %f5495, %f5510;
	fma.rn.f32 	%f5979, %f5491, %f5512, %f5978;
	mul.f32 	%f5980, %f8628, %f5979;
	sub.f32 	%f5981, %f5977, %f5980;
	fma.rn.f32 	%f1908, %f5488, %f5981, %f1797;
	mul.f32 	%f5982, %f8628, %f5976;
	fma.rn.f32 	%f5983, %f8624, %f5979, %f5982;
	fma.rn.f32 	%f1909, %f5488, %f5983, %f1798;
	mul.f32 	%f5984, %f5492, %f5505;
	mul.f32 	%f5985, %f5496, %f5507;
	sub.f32 	%f5986, %f5984, %f5985;
	mul.f32 	%f5987, %f8625, %f5986;
	mul.f32 	%f5988, %f5496, %f5505;
	fma.rn.f32 	%f5989, %f5492, %f5507, %f5988;
	mul.f32 	%f5990, %f8629, %f5989;
	sub.f32 	%f5991, %f5987, %f5990;
	fma.rn.f32 	%f1910, %f5488, %f5991, %f1799;
	mul.f32 	%f5992, %f8629, %f5986;
	fma.rn.f32 	%f5993, %f8625, %f5989, %f5992;
	fma.rn.f32 	%f1911, %f5488, %f5993, %f1800;
	mul.f32 	%f5994, %f5492, %f5506;
	mul.f32 	%f5995, %f5496, %f5508;
	sub.f32 	%f5996, %f5994, %f5995;
	mul.f32 	%f5997, %f8625, %f5996;
	mul.f32 	%f5998, %f5496, %f5506;
	fma.rn.f32 	%f5999, %f5492, %f5508, %f5998;
	mul.f32 	%f6000, %f8629, %f5999;
	sub.f32 	%f6001, %f5997, %f6000;
	fma.rn.f32 	%f1912, %f5488, %f6001, %f1801;
	mul.f32 	%f6002, %f8629, %f5996;
	fma.rn.f32 	%f6003, %f8625, %f5999, %f6002;
	fma.rn.f32 	%f1913, %f5488, %f6003, %f1802;
	mul.f32 	%f6004, %f5492, %f5509;
	mul.f32 	%f6005, %f5496, %f5511;
	sub.f32 	%f6006, %f6004, %f6005;
	mul.f32 	%f6007, %f8624, %f6006;
	mul.f32 	%f6008, %f5496, %f5509;
	fma.rn.f32 	%f6009, %f5492, %f5511, %f6008;
	mul.f32 	%f6010, %f8628, %f6009;
	sub.f32 	%f6011, %f6007, %f6010;
	fma.rn.f32 	%f1914, %f5488, %f6011, %f1803;
	mul.f32 	%f6012, %f8628, %f6006;
	fma.rn.f32 	%f6013, %f8624, %f6009, %f6012;
	fma.rn.f32 	%f1915, %f5488, %f6013, %f1804;
	mul.f32 	%f6014, %f5492, %f5510;
	mul.f32 	%f6015, %f5496, %f5512;
	sub.f32 	%f6016, %f6014, %f6015;
	mul.f32 	%f6017, %f8624, %f6016;
	mul.f32 	%f6018, %f5496, %f5510;
	fma.rn.f32 	%f6019, %f5492, %f5512, %f6018;
	mul.f32 	%f6020, %f8628, %f6019;
	sub.f32 	%f6021, %f6017, %f6020;
	fma.rn.f32 	%f1916, %f5488, %f6021, %f1805;
	mul.f32 	%f6022, %f8628, %f6016;
	fma.rn.f32 	%f6023, %f8624, %f6019, %f6022;
	fma.rn.f32 	%f1917, %f5488, %f6023, %f1806;
	mul.f32 	%f6024, %f5497, %f5505;
	mul.f32 	%f6025, %f5501, %f5507;
	sub.f32 	%f6026, %f6024, %f6025;
	mul.f32 	%f6027, %f8623, %f6026;
	mul.f32 	%f6028, %f5501, %f5505;
	fma.rn.f32 	%f6029, %f5497, %f5507, %f6028;
	mul.f32 	%f6030, %f8627, %f6029;
	sub.f32 	%f6031, %f6027, %f6030;
	fma.rn.f32 	%f1918, %f5488, %f6031, %f1807;
	mul.f32 	%f6032, %f8627, %f6026;
	fma.rn.f32 	%f6033, %f8623, %f6029, %f6032;
	fma.rn.f32 	%f1919, %f5488, %f6033, %f1808;
	mul.f32 	%f6034, %f5497, %f5506;
	mul.f32 	%f6035, %f5501, %f5508;
	sub.f32 	%f6036, %f6034, %f6035;
	mul.f32 	%f6037, %f8623, %f6036;
	mul.f32 	%f6038, %f5501, %f5506;
	fma.rn.f32 	%f6039, %f5497, %f5508, %f6038;
	mul.f32 	%f6040, %f8627, %f6039;
	sub.f32 	%f6041, %f6037, %f6040;
	fma.rn.f32 	%f1920, %f5488, %f6041, %f1809;
	mul.f32 	%f6042, %f8627, %f6036;
	fma.rn.f32 	%f6043, %f8623, %f6039, %f6042;
	fma.rn.f32 	%f1921, %f5488, %f6043, %f1810;
	mul.f32 	%f6044, %f5497, %f5509;
	mul.f32 	%f6045, %f5501, %f5511;
	sub.f32 	%f6046, %f6044, %f6045;
	mul.f32 	%f6047, %f8622, %f6046;
	mul.f32 	%f6048, %f5501, %f5509;
	fma.rn.f32 	%f6049, %f5497, %f5511, %f6048;
	mul.f32 	%f6050, %f8626, %f6049;
	sub.f32 	%f6051, %f6047, %f6050;
	fma.rn.f32 	%f1922, %f5488, %f6051, %f1811;
	mul.f32 	%f6052, %f8626, %f6046;
	fma.rn.f32 	%f6053, %f8622, %f6049, %f6052;
	fma.rn.f32 	%f1923, %f5488, %f6053, %f1812;
	mul.f32 	%f6054, %f5497, %f5510;
	mul.f32 	%f6055, %f5501, %f5512;
	sub.f32 	%f6056, %f6054, %f6055;
	mul.f32 	%f6057, %f8622, %f6056;
	mul.f32 	%f6058, %f5501, %f5510;
	fma.rn.f32 	%f6059, %f5497, %f5512, %f6058;
	mul.f32 	%f6060, %f8626, %f6059;
	sub.f32 	%f6061, %f6057, %f6060;
	fma.rn.f32 	%f1924, %f5488, %f6061, %f1813;
	mul.f32 	%f6062, %f8626, %f6056;
	fma.rn.f32 	%f6063, %f8622, %f6059, %f6062;
	fma.rn.f32 	%f1925, %f5488, %f6063, %f1814;
	mul.f32 	%f6064, %f5498, %f5505;
	mul.f32 	%f6065, %f5502, %f5507;
	sub.f32 	%f6066, %f6064, %f6065;
	mul.f32 	%f6067, %f8623, %f6066;
	mul.f32 	%f6068, %f5502, %f5505;
	fma.rn.f32 	%f6069, %f5498, %f5507, %f6068;
	mul.f32 	%f6070, %f8627, %f6069;
	sub.f32 	%f6071, %f6067, %f6070;
	fma.rn.f32 	%f1926, %f5488, %f6071, %f1815;
	mul.f32 	%f6072, %f8627, %f6066;
	fma.rn.f32 	%f6073, %f8623, %f6069, %f6072;
	fma.rn.f32 	%f1927, %f5488, %f6073, %f1816;
	mul.f32 	%f6074, %f5498, %f5506;
	mul.f32 	%f6075, %f5502, %f5508;
	sub.f32 	%f6076, %f6074, %f6075;
	mul.f32 	%f6077, %f8623, %f6076;
	mul.f32 	%f6078, %f5502, %f5506;
	fma.rn.f32 	%f6079, %f5498, %f5508, %f6078;
	mul.f32 	%f6080, %f8627, %f6079;
	sub.f32 	%f6081, %f6077, %f6080;
	fma.rn.f32 	%f1928, %f5488, %f6081, %f1817;
	mul.f32 	%f6082, %f8627, %f6076;
	fma.rn.f32 	%f6083, %f8623, %f6079, %f6082;
	fma.rn.f32 	%f1929, %f5488, %f6083, %f1818;
	mul.f32 	%f6084, %f5498, %f5509;
	mul.f32 	%f6085, %f5502, %f5511;
	sub.f32 	%f6086, %f6084, %f6085;
	mul.f32 	%f6087, %f8622, %f6086;
	mul.f32 	%f6088, %f5502, %f5509;
	fma.rn.f32 	%f6089, %f5498, %f5511, %f6088;
	mul.f32 	%f6090, %f8626, %f6089;
	sub.f32 	%f6091, %f6087, %f6090;
	fma.rn.f32 	%f1930, %f5488, %f6091, %f1819;
	mul.f32 	%f6092, %f8626, %f6086;
	fma.rn.f32 	%f6093, %f8622, %f6089, %f6092;
	fma.rn.f32 	%f1931, %f5488, %f6093, %f1820;
	mul.f32 	%f6094, %f5498, %f5510;
	mul.f32 	%f6095, %f5502, %f5512;
	sub.f32 	%f6096, %f6094, %f6095;
	mul.f32 	%f6097, %f8622, %f6096;
	mul.f32 	%f6098, %f5502, %f5510;
	fma.rn.f32 	%f6099, %f5498, %f5512, %f6098;
	mul.f32 	%f6100, %f8626, %f6099;
	sub.f32 	%f6101, %f6097, %f6100;
	fma.rn.f32 	%f1932, %f5488, %f6101, %f1821;
	mul.f32 	%f6102, %f8626, %f6096;
	fma.rn.f32 	%f6103, %f8622, %f6099, %f6102;
	fma.rn.f32 	%f1933, %f5488, %f6103, %f1822;
	mul.f32 	%f6104, %f5499, %f5505;
	mul.f32 	%f6105, %f5503, %f5507;
	sub.f32 	%f6106, %f6104, %f6105;
	mul.f32 	%f6107, %f8623, %f6106;
	mul.f32 	%f6108, %f5503, %f5505;
	fma.rn.f32 	%f6109, %f5499, %f5507, %f6108;
	mul.f32 	%f6110, %f8627, %f6109;
	sub.f32 	%f6111, %f6107, %f6110;
	fma.rn.f32 	%f1934, %f5488, %f6111, %f1823;
	mul.f32 	%f6112, %f8627, %f6106;
	fma.rn.f32 	%f6113, %f8623, %f6109, %f6112;
	fma.rn.f32 	%f1935, %f5488, %f6113, %f1824;
	mul.f32 	%f6114, %f5499, %f5506;
	mul.f32 	%f6115, %f5503, %f5508;
	sub.f32 	%f6116, %f6114, %f6115;
	mul.f32 	%f6117, %f8623, %f6116;
	mul.f32 	%f6118, %f5503, %f5506;
	fma.rn.f32 	%f6119, %f5499, %f5508, %f6118;
	mul.f32 	%f6120, %f8627, %f6119;
	sub.f32 	%f6121, %f6117, %f6120;
	fma.rn.f32 	%f1936, %f5488, %f6121, %f1825;
	mul.f32 	%f6122, %f8627, %f6116;
	fma.rn.f32 	%f6123, %f8623, %f6119, %f6122;
	fma.rn.f32 	%f1937, %f5488, %f6123, %f1826;
	mul.f32 	%f6124, %f5499, %f5509;
	mul.f32 	%f6125, %f5503, %f5511;
	sub.f32 	%f6126, %f6124, %f6125;
	mul.f32 	%f6127, %f8622, %f6126;
	mul.f32 	%f6128, %f5503, %f5509;
	fma.rn.f32 	%f6129, %f5499, %f5511, %f6128;
	mul.f32 	%f6130, %f8626, %f6129;
	sub.f32 	%f6131, %f6127, %f6130;
	fma.rn.f32 	%f1938, %f5488, %f6131, %f1827;
	mul.f32 	%f6132, %f8626, %f6126;
	fma.rn.f32 	%f6133, %f8622, %f6129, %f6132;
	fma.rn.f32 	%f1939, %f5488, %f6133, %f1828;
	mul.f32 	%f6134, %f5499, %f5510;
	mul.f32 	%f6135, %f5503, %f5512;
	sub.f32 	%f6136, %f6134, %f6135;
	mul.f32 	%f6137, %f8622, %f6136;
	mul.f32 	%f6138, %f5503, %f5510;
	fma.rn.f32 	%f6139, %f5499, %f5512, %f6138;
	mul.f32 	%f6140, %f8626, %f6139;
	sub.f32 	%f6141, %f6137, %f6140;
	fma.rn.f32 	%f1940, %f5488, %f6141, %f1829;
	mul.f32 	%f6142, %f8626, %f6136;
	fma.rn.f32 	%f6143, %f8622, %f6139, %f6142;
	fma.rn.f32 	%f1941, %f5488, %f6143, %f1830;
	mul.f32 	%f6144, %f5500, %f5505;
	mul.f32 	%f6145, %f5504, %f5507;
	sub.f32 	%f6146, %f6144, %f6145;
	mul.f32 	%f6147, %f8623, %f6146;
	mul.f32 	%f6148, %f5504, %f5505;
	fma.rn.f32 	%f6149, %f5500, %f5507, %f6148;
	mul.f32 	%f6150, %f8627, %f6149;
	sub.f32 	%f6151, %f6147, %f6150;
	fma.rn.f32 	%f1942, %f5488, %f6151, %f1831;
	mul.f32 	%f6152, %f8627, %f6146;
	fma.rn.f32 	%f6153, %f8623, %f6149, %f6152;
	fma.rn.f32 	%f1943, %f5488, %f6153, %f1832;
	mul.f32 	%f6154, %f5500, %f5506;
	mul.f32 	%f6155, %f5504, %f5508;
	sub.f32 	%f6156, %f6154, %f6155;
	mul.f32 	%f6157, %f8623, %f6156;
	mul.f32 	%f6158, %f5504, %f5506;
	fma.rn.f32 	%f6159, %f5500, %f5508, %f6158;
	mul.f32 	%f6160, %f8627, %f6159;
	sub.f32 	%f6161, %f6157, %f6160;
	fma.rn.f32 	%f1944, %f5488, %f6161, %f1833;
	mul.f32 	%f6162, %f8627, %f6156;
	fma.rn.f32 	%f6163, %f8623, %f6159, %f6162;
	fma.rn.f32 	%f1945, %f5488, %f6163, %f1834;
	mul.f32 	%f6164, %f5500, %f5509;
	mul.f32 	%f6165, %f5504, %f5511;
	sub.f32 	%f6166, %f6164, %f6165;
	mul.f32 	%f6167, %f8622, %f6166;
	mul.f32 	%f6168, %f5504, %f5509;
	fma.rn.f32 	%f6169, %f5500, %f5511, %f6168;
	mul.f32 	%f6170, %f8626, %f6169;
	sub.f32 	%f6171, %f6167, %f6170;
	fma.rn.f32 	%f1946, %f5488, %f6171, %f1835;
	mul.f32 	%f6172, %f8626, %f6166;
	fma.rn.f32 	%f6173, %f8622, %f6169, %f6172;
	fma.rn.f32 	%f1947, %f5488, %f6173, %f1836;
	mul.f32 	%f6174, %f5500, %f5510;
	mul.f32 	%f6175, %f5504, %f5512;
	sub.f32 	%f6176, %f6174, %f6175;
	mul.f32 	%f6177, %f8622, %f6176;
	mul.f32 	%f6178, %f5504, %f5510;
	fma.rn.f32 	%f6179, %f5500, %f5512, %f6178;
	mul.f32 	%f6180, %f8626, %f6179;
	sub.f32 	%f6181, %f6177, %f6180;
	fma.rn.f32 	%f1948, %f5488, %f6181, %f1837;
	mul.f32 	%f6182, %f8626, %f6176;
	fma.rn.f32 	%f6183, %f8622, %f6179, %f6182;
	fma.rn.f32 	%f1949, %f5488, %f6183, %f1838;
	add.s32 	%r815, %r1405, 2;
	setp.ne.s32 	%p277, %r815, %r1407;
	@%p277 bra 	$L__BB0_195;
	ld.param.u32 	%r1250, [_Z6kerneliiPKfS0_S0_S0_S0_S0_S0_S0_S0_PKiS2_S2_S2_PfS3_jjjjj_param_0];
	add.s32 	%r1499, %r1406, 1;
	setp.ge.s32 	%p278, %r1499, %r1250;
	mov.b32 	%r1407, -1;
	mov.u32 	%r1502, %r1406;
	@%p278 bra 	$L__BB0_187;
	mov.u32 	%r1502, %r1406;
$L__BB0_186:
	mov.u32 	%r1406, %r1499;
	ld.param.u64 	%rd785, [_Z6kerneliiPKfS0_S0_S0_S0_S0_S0_S0_S0_PKiS2_S2_S2_PfS3_jjjjj_param_14];
	ld.param.u32 	%r1251, [_Z6kerneliiPKfS0_S0_S0_S0_S0_S0_S0_S0_PKiS2_S2_S2_PfS3_jjjjj_param_0];
	cvta.to.global.u64 	%rd385, %rd785;
	mul.wide.s32 	%rd386, %r1406, 4;
	add.s64 	%rd387, %rd385, %rd386;
	ld.global.u32 	%r1407, [%rd387];
	setp.eq.s32 	%p279, %r1407, 0;
	selp.b32 	%r1502, %r1406, %r1502, %p279;
	add.s32 	%r1499, %r1406, 1;
	setp.lt.s32 	%p280, %r1499, %r1251;
	setp.lt.s32 	%p281, %r1407, 1;
	and.pred  	%p282, %p280, %p281;
	@%p282 bra 	$L__BB0_186;
$L__BB0_187:
	setp.lt.s32 	%p283, %r1, %r1502;
	setp.lt.s32 	%p284, %r1502, %r326;
	or.pred  	%p285, %p283, %p284;
	mov.f32 	%f8625, 0f00000000;
	@%p285 bra 	$L__BB0_189;
	ld.param.u64 	%rd736, [_Z6kerneliiPKfS0_S0_S0_S0_S0_S0_S0_S0_PKiS2_S2_S2_PfS3_jjjjj_param_3];
	ld.param.u64 	%rd675, [_Z6kerneliiPKfS0_S0_S0_S0_S0_S0_S0_S0_PKiS2_S2_S2_PfS3_jjjjj_param_2];
	ld.param.u32 	%r1330, [_Z6kerneliiPKfS0_S0_S0_S0_S0_S0_S0_S0_PKiS2_S2_S2_PfS3_jjjjj_param_1];
	ld.param.u32 	%r1252, [_Z6kerneliiPKfS0_S0_S0_S0_S0_S0_S0_S0_PKiS2_S2_S2_PfS3_jjjjj_param_0];
	sub.s32 	%r819, %r1, %r1330;
	sub.s32 	%r820, %r1330, %r326;
	mad.lo.s32 	%r821, %r819, %r1252, %r820;
	sub.s32 	%r822, %r1, %r1502;
	mad.lo.s32 	%r823, %r821, %r1252, %r822;
	cvta.to.global.u64 	%rd388, %rd675;
	mul.wide.s32 	%rd389, %r823, 4;
	add.s64 	%rd390, %rd388, %rd389;
	ld.global.f32 	%f8625, [%rd390];
	cvta.to.global.u64 	%rd391, %rd736;
	add.s64 	%rd392, %rd391, %rd389;
	ld.global.f32 	%f8629, [%rd392];
$L__BB0_189:
	setp.lt.s32 	%p287, %r1502, %r4;
	or.pred  	%p288, %p283, %p287;
	mov.f32 	%f8624, 0f00000000;
	@%p288 bra 	$L__BB0_191;
	ld.param.u64 	%rd737, [_Z6kerneliiPKfS0_S0_S0_S0_S0_S0_S0_S0_PKiS2_S2_S2_PfS3_jjjjj_param_3];
	ld.param.u64 	%rd676, [_Z6kerneliiPKfS0_S0_S0_S0_S0_S0_S0_S0_PKiS2_S2_S2_PfS3_jjjjj_param_2];
	ld.param.u32 	%r1331, [_Z6kerneliiPKfS0_S0_S0_S0_S0_S0_S0_S0_PKiS2_S2_S2_PfS3_jjjjj_param_1];
	ld.param.u32 	%r1253, [_Z6kerneliiPKfS0_S0_S0_S0_S0_S0_S0_S0_PKiS2_S2_S2_PfS3_jjjjj_param_0];
	sub.s32 	%r824, %r1, %r1331;
	sub.s32 	%r825, %r1331, %r4;
	mad.lo.s32 	%r826, %r824, %r1253, %r825;
	sub.s32 	%r827, %r1, %r1502;
	mad.lo.s32 	%r828, %r826, %r1253, %r827;
	cvta.to.global.u64 	%rd393, %rd676;
	mul.wide.s32 	%rd394, %r828, 4;
	add.s64 	%rd395, %rd393, %rd394;
	ld.global.f32 	%f8624, [%rd395];
	cvta.to.global.u64 	%rd396, %rd737;
	add.s64 	%rd397, %rd396, %rd394;
	ld.global.f32 	%f8628, [%rd397];
$L__BB0_191:
	setp.lt.s32 	%p290, %r2, %r1502;
	or.pred  	%p291, %p290, %p284;
	mov.f32 	%f8623, 0f00000000;
	@%p291 bra 	$L__BB0_193;
	ld.param.u64 	%rd738, [_Z6kerneliiPKfS0_S0_S0_S0_S0_S0_S0_S0_PKiS2_S2_S2_PfS3_jjjjj_param_3];
	ld.param.u64 	%rd677, [_Z6kerneliiPKfS0_S0_S0_S0_S0_S0_S0_S0_PKiS2_S2_S2_PfS3_jjjjj_param_2];
	ld.param.u32 	%r1332, [_Z6kerneliiPKfS0_S0_S0_S0_S0_S0_S0_S0_PKiS2_S2_S2_PfS3_jjjjj_param_1];
	ld.param.u32 	%r1254, [_Z6kerneliiPKfS0_S0_S0_S0_S0_S0_S0_S0_PKiS2_S2_S2_PfS3_jjjjj_param_0];
	sub.s32 	%r829, %r2, %r1332;
	sub.s32 	%r830, %r1332, %r326;
	mad.lo.s32 	%r831, %r829, %r1254, %r830;
	sub.s32 	%r832, %r2, %r1502;
	mad.lo.s32 	%r833, %r831, %r1254, %r832;
	cvta.to.global.u64 	%rd398, %rd677;
	mul.wide.s32 	%rd399, %r833, 4;
	add.s64 	%rd400, %rd398, %rd399;
	ld.global.f32 	%f8623, [%rd400];
	cvta.to.global.u64 	%rd401, %rd738;
	add.s64 	%rd402, %rd401, %rd399;
	ld.global.f32 	%f8627, [%rd402];
$L__BB0_193:
	or.pred  	%p294, %p290, %p287;
	mov.f32 	%f8622, 0f00000000;
	@%p294 bra 	$L__BB0_195;
	ld.param.u64 	%rd739, [_Z6kerneliiPKfS0_S0_S0_S0_S0_S0_S0_S0_PKiS2_S2_S2_PfS3_jjjjj_param_3];
	ld.param.u64 	%rd678, [_Z6kerneliiPKfS0_S0_S0_S0_S0_S0_S0_S0_PKiS2_S2_S2_PfS3_jjjjj_param_2];
	ld.param.u32 	%r1333, [_Z6kerneliiPKfS0_S0_S0_S0_S0_S0_S0_S0_PKiS2_S2_S2_PfS3_jjjjj_param_1];
	ld.param.u32 	%r1255, [_Z6kerneliiPKfS0_S0_S0_S0_S0_S0_S0_S0_PKiS2_S2_S2_PfS3_jjjjj_param_0];
	sub.s32 	%r834, %r2, %r1333;
	sub.s32 	%r835, %r1333, %r4;
	mad.lo.s32 	%r836, %r834, %r1255, %r835;
	sub.s32 	%r837, %r2, %r1502;
	mad.lo.s32 	%r838, %r836, %r1255, %r837;
	cvta.to.global.u64 	%rd403, %rd678;
	mul.wide.s32 	%rd404, %r838, 4;
	add.s64 	%rd405, %rd403, %rd404;
	ld.global.f32 	%f8622, [%rd405];
	cvta.to.global.u64 	%rd406, %rd739;
	add.s64 	%rd407, %rd406, %rd404;
	ld.global.f32 	%f8626, [%rd407];
$L__BB0_195:
	setp.ne.s16 	%p295, %rs54, 253;
	@%p295 bra 	$L__BB0_197;
	ld.param.u32 	%r1378, [_Z6kerneliiPKfS0_S0_S0_S0_S0_S0_S0_S0_PKiS2_S2_S2_PfS3_jjjjj_param_19];
	ld.param.u64 	%rd768, [_Z6kerneliiPKfS0_S0_S0_S0_S0_S0_S0_S0_PKiS2_S2_S2_PfS3_jjjjj_param_9];
	add.s32 	%r841, %r1405, 3;
	sub.s32 	%r842, %r1378, %r841;
	mov.u32 	%r843, %tid.x;
	setp.lt.u32 	%p296, %r843, %r842;
	mul.wide.s32 	%rd409, %r841, 4;
	mul.wide.u32 	%rd410, %r843, 4;
	add.s64 	%rd411, %rd768, %rd410;
	add.s64 	%rd408, %rd411, %rd409;
	selp.u32 	%r839, 1, 0, %p296;
	// begin inline asm
	{.reg .pred p;
 setp.ne.b32 p, %r839, 0;
 @p ld.global.nc.f32 %f6188, [%rd408];}

	// end inline asm
	// begin inline asm
	st.shared.f32 [%r267], %f6188;

	// end inline asm
	bar.sync 	0;
$L__BB0_197:
	add.s16 	%rs61, %rs77, 3;
	and.b16  	%rs62, %rs61, 255;
	mul.wide.u16 	%r853, %rs62, 4;
	add.s32 	%r844, %r853, %r273;
	// begin inline asm
	ld.shared.f32 {%f6190}, [%r844];

	// end inline asm
	add.s32 	%r845, %r1481, 1584;
	// begin inline asm
	ld.shared.v4.f32 {%f6191, %f6192, %f6193, %f6194}, [%r845];

	// end inline asm
	add.s32 	%r846, %r1480, 1584;
	// begin inline asm
	ld.shared.v4.f32 {%f6195, %f6196, %f6197, %f6198}, [%r846];

	// end inline asm
	add.s32 	%r847, %r1481, 1648;
	// begin inline asm
	ld.shared.v4.f32 {%f6199, %f6200, %f6201, %f6202}, [%r847];

	// end inline asm
	add.s32 	%r848, %r1480, 1648;
	// begin inline asm
	ld.shared.v4.f32 {%f6203, %f6204, %f6205, %f6206}, [%r848];

	// end inline asm
	add.s32 	%r849, %r1479, 768;
	// begin inline asm
	ld.shared.v2.f32 {%f6207, %f6208}, [%r849];

	// end inline asm
	add.s32 	%r850, %r1478, 768;
	// begin inline asm
	ld.shared.v2.f32 {%f6209, %f6210}, [%r850];

	// end inline asm
	add.s32 	%r851, %r1479, 832;
	// begin inline asm
	ld.shared.v2.f32 {%f6211, %f6212}, [%r851];

	// end inline asm
	add.s32 	%r852, %r1478, 832;
	// begin inline asm
	ld.shared.v2.f32 {%f6213, %f6214}, [%r852];

	// end inline asm
	mul.f32 	%f6215, %f5840, %f5856;
	mul.f32 	%f6216, %f5844, %f5858;
	sub.f32 	%f6217, %f6215, %f6216;
	mul.f32 	%f6218, %f8625, %f6217;
	mul.f32 	%f6219, %f5844, %f5856;
	fma.rn.f32 	%f6220, %f5840, %f5858, %f6219;
	mul.f32 	%f6221, %f8629, %f6220;
	sub.f32 	%f6222, %f6218, %f6221;
	fma.rn.f32 	%f1997, %f5839, %f6222, %f1886;
	mul.f32 	%f6223, %f8629, %f6217;
	fma.rn.f32 	%f6224, %f8625, %f6220, %f6223;
	fma.rn.f32 	%f1998, %f5839, %f6224, %f1887;
	mul.f32 	%f6225, %f5840, %f5857;
	mul.f32 	%f6226, %f5844, %f5859;
	sub.f32 	%f6227, %f6225, %f6226;
	mul.f32 	%f6228, %f8625, %f6227;
	mul.f32 	%f6229, %f5844, %f5857;
	fma.rn.f32 	%f6230, %f5840, %f5859, %f6229;
	mul.f32 	%f6231, %f8629, %f6230;
	sub.f32 	%f6232, %f6228, %f6231;
	fma.rn.f32 	%f1999, %f5839, %f6232, %f1888;
	mul.f32 	%f6233, %f8629, %f6227;
	fma.rn.f32 	%f6234, %f8625, %f6230, %f6233;
	fma.rn.f32 	%f2000, %f5839, %f6234, %f1889;
	mul.f32 	%f6235, %f5840, %f5860;
	mul.f32 	%f6236, %f5844, %f5862;
	sub.f32 	%f6237, %f6235, %f6236;
	mul.f32 	%f6238, %f8624, %f6237;
	mul.f32 	%f6239, %f5844, %f5860;
	fma.rn.f32 	%f6240, %f5840, %f5862, %f6239;
	mul.f32 	%f6241, %f8628, %f6240;
	sub.f32 	%f6242, %f6238, %f6241;
	fma.rn.f32 	%f2001, %f5839, %f6242, %f1890;
	mul.f32 	%f6243, %f8628, %f6237;
	fma.rn.f32 	%f6244, %f8624, %f6240, %f6243;
	fma.rn.f32 	%f2002, %f5839, %f6244, %f1891;
	mul.f32 	%f6245, %f5840, %f5861;
	mul.f32 	%f6246, %f5844, %f5863;
	sub.f32 	%f6247, %f6245, %f6246;
	mul.f32 	%f6248, %f8624, %f6247;
	mul.f32 	%f6249, %f5844, %f5861;
	fma.rn.f32 	%f6250, %f5840, %f5863, %f6249;
	mul.f32 	%f6251, %f8628, %f6250;
	sub.f32 	%f6252, %f6248, %f6251;
	fma.rn.f32 	%f2003, %f5839, %f6252, %f1892;
	mul.f32 	%f6253, %f8628, %f6247;
	fma.rn.f32 	%f6254, %f8624, %f6250, %f6253;
	fma.rn.f32 	%f2004, %f5839, %f6254, %f1893;
	mul.f32 	%f6255, %f5841, %f5856;
	mul.f32 	%f6256, %f5845, %f5858;
	sub.f32 	%f6257, %f6255, %f6256;
	mul.f32 	%f6258, %f8625, %f6257;
	mul.f32 	%f6259, %f5845, %f5856;
	fma.rn.f32 	%f6260, %f5841, %f5858, %f6259;
	mul.f32 	%f6261, %f8629, %f6260;
	sub.f32 	%f6262, %f6258, %f6261;
	fma.rn.f32 	%f2005, %f5839, %f6262, %f1894;
	mul.f32 	%f6263, %f8629, %f6257;
	fma.rn.f32 	%f6264, %f8625, %f6260, %f6263;
	fma.rn.f32 	%f2006, %f5839, %f6264, %f1895;
	mul.f32 	%f6265, %f5841, %f5857;
	mul.f32 	%f6266, %f5845, %f5859;
	sub.f32 	%f6267, %f6265, %f6266;
	mul.f32 	%f6268, %f8625, %f6267;
	mul.f32 	%f6269, %f5845, %f5857;
	fma.rn.f32 	%f6270, %f5841, %f5859, %f6269;
	mul.f32 	%f6271, %f8629, %f6270;
	sub.f32 	%f6272, %f6268, %f6271;
	fma.rn.f32 	%f2007, %f5839, %f6272, %f1896;
	mul.f32 	%f6273, %f8629, %f6267;
	fma.rn.f32 	%f6274, %f8625, %f6270, %f6273;
	fma.rn.f32 	%f2008, %f5839, %f6274, %f1897;
	mul.f32 	%f6275, %f5841, %f5860;
	mul.f32 	%f6276, %f5845, %f5862;
	sub.f32 	%f6277, %f6275, %f6276;
	mul.f32 	%f6278, %f8624, %f6277;
	mul.f32 	%f6279, %f5845, %f5860;
	fma.rn.f32 	%f6280, %f5841, %f5862, %f6279;
	mul.f32 	%f6281, %f8628, %f6280;
	sub.f32 	%f6282, %f6278, %f6281;
	fma.rn.f32 	%f2009, %f5839, %f6282, %f1898;
	mul.f32 	%f6283, %f8628, %f6277;
	fma.rn.f32 	%f6284, %f8624, %f6280, %f6283;
	fma.rn.f32 	%f2010, %f5839, %f6284, %f1899;
	mul.f32 	%f6285, %f5841, %f5861;
	mul.f32 	%f6286, %f5845, %f5863;
	sub.f32 	%f6287, %f6285, %f6286;
	mul.f32 	%f6288, %f8624, %f6287;
	mul.f32 	%f6289, %f5845, %f5861;
	fma.rn.f32 	%f6290, %f5841, %f5863, %f6289;
	mul.f32 	%f6291, %f8628, %f6290;
	sub.f32 	%f6292, %f6288, %f6291;
	fma.rn.f32 	%f2011, %f5839, %f6292, %f1900;
	mul.f32 	%f6293, %f8628, %f6287;
	fma.rn.f32 	%f6294, %f8624, %f6290, %f6293;
	fma.rn.f32 	%f2012, %f5839, %f6294, %f1901;
	mul.f32 	%f6295, %f5842, %f5856;
	mul.f32 	%f6296, %f5846, %f5858;
	sub.f32 	%f6297, %f6295, %f6296;
	mul.f32 	%f6298, %f8625, %f6297;
	mul.f32 	%f6299, %f5846, %f5856;
	fma.rn.f32 	%f6300, %f5842, %f5858, %f6299;
	mul.f32 	%f6301, %f8629, %f6300;
	sub.f32 	%f6302, %f6298, %f6301;
	fma.rn.f32 	%f2013, %f5839, %f6302, %f1902;
	mul.f32 	%f6303, %f8629, %f6297;
	fma.rn.f32 	%f6304, %f8625, %f6300, %f6303;
	fma.rn.f32 	%f2014, %f5839, %f6304, %f1903;
	mul.f32 	%f6305, %f5842, %f5857;
	mul.f32 	%f6306, %f5846, %f5859;
	sub.f32 	%f6307, %f6305, %f6306;
	mul.f32 	%f6308, %f8625, %f6307;
	mul.f32 	%f6309, %f5846, %f5857;
	fma.rn.f32 	%f6310, %f5842, %f5859, %f6309;
	mul.f32 	%f6311, %f8629, %f6310;
	sub.f32 	%f6312, %f6308, %f6311;
	fma.rn.f32 	%f2015, %f5839, %f6312, %f1904;
	mul.f32 	%f6313, %f8629, %f6307;
	fma.rn.f32 	%f6314, %f8625, %f6310, %f6313;
	fma.rn.f32 	%f2016, %f5839, %f6314, %f1905;
	mul.f32 	%f6315, %f5842, %f5860;
	mul.f32 	%f6316, %f5846, %f5862;
	sub.f32 	%f6317, %f6315, %f6316;
	mul.f32 	%f6318, %f8624, %f6317;
	mul.f32 	%f6319, %f5846, %f5860;
	fma.rn.f32 	%f6320, %f5842, %f5862, %f6319;
	mul.f32 	%f6321, %f8628, %f6320;
	sub.f32 	%f6322, %f6318, %f6321;
	fma.rn.f32 	%f2017, %f5839, %f6322, %f1906;
	mul.f32 	%f6323, %f8628, %f6317;
	fma.rn.f32 	%f6324, %f8624, %f6320, %f6323;
	fma.rn.f32 	%f2018, %f5839, %f6324, %f1907;
	mul.f32 	%f6325, %f5842, %f5861;
	mul.f32 	%f6326, %f5846, %f5863;
	sub.f32 	%f6327, %f6325, %f6326;
	mul.f32 	%f6328, %f8624, %f6327;
	mul.f32 	%f6329, %f5846, %f5861;
	fma.rn.f32 	%f6330, %f5842, %f5863, %f6329;
	mul.f32 	%f6331, %f8628, %f6330;
	sub.f32 	%f6332, %f6328, %f6331;
	fma.rn.f32 	%f2019, %f5839, %f6332, %f1908;
	mul.f32 	%f6333, %f8628, %f6327;
	fma.rn.f32 	%f6334, %f8624, %f6330, %f6333;
	fma.rn.f32 	%f2020, %f5839, %f6334, %f1909;
	mul.f32 	%f6335, %f5843, %f5856;
	mul.f32 	%f6336, %f5847, %f5858;
	sub.f32 	%f6337, %f6335, %f6336;
	mul.f32 	%f6338, %f8625, %f6337;
	mul.f32 	%f6339, %f5847, %f5856;
	fma.rn.f32 	%f6340, %f5843, %f5858, %f6339;
	mul.f32 	%f6341, %f8629, %f6340;
	sub.f32 	%f6342, %f6338, %f6341;
	fma.rn.f32 	%f2021, %f5839, %f6342, %f1910;
	mul.f32 	%f6343, %f8629, %f6337;
	fma.rn.f32 	%f6344, %f8625, %f6340, %f6343;
	fma.rn.f32 	%f2022, %f5839, %f6344, %f1911;
	mul.f32 	%f6345, %f5843, %f5857;
	mul.f32 	%f6346, %f5847, %f5859;
	sub.f32 	%f6347, %f6345, %f6346;
	mul.f32 	%f6348, %f8625, %f6347;
	mul.f32 	%f6349, %f5847, %f5857;
	fma.rn.f32 	%f6350, %f5843, %f5859, %f6349;
	mul.f32 	%f6351, %f8629, %f6350;
	sub.f32 	%f6352, %f6348, %f6351;
	fma.rn.f32 	%f2023, %f5839, %f6352, %f1912;
	mul.f32 	%f6353, %f8629, %f6347;
	fma.rn.f32 	%f6354, %f8625, %f6350, %f6353;
	fma.rn.f32 	%f2024, %f5839, %f6354, %f1913;
	mul.f32 	%f6355, %f5843, %f5860;
	mul.f32 	%f6356, %f5847, %f5862;
	sub.f32 	%f6357, %f6355, %f6356;
	mul.f32 	%f6358, %f8624, %f6357;
	mul.f32 	%f6359, %f5847, %f5860;
	fma.rn.f32 	%f6360, %f5843, %f5862, %f6359;
	mul.f32 	%f6361, %f8628, %f6360;
	sub.f32 	%f6362, %f6358, %f6361;
	fma.rn.f32 	%f2025, %f5839, %f6362, %f1914;
	mul.f32 	%f6363, %f8628, %f6357;
	fma.rn.f32 	%f6364, %f8624, %f6360, %f6363;
	fma.rn.f32 	%f2026, %f5839, %f6364, %f1915;
	mul.f32 	%f6365, %f5843, %f5861;
	mul.f32 	%f6366, %f5847, %f5863;
	sub.f32 	%f6367, %f6365, %f6366;
	mul.f32 	%f6368, %f8624, %f6367;
	mul.f32 	%f6369, %f5847, %f5861;
	fma.rn.f32 	%f6370, %f5843, %f5863, %f6369;
	mul.f32 	%f6371, %f8628, %f6370;
	sub.f32 	%f6372, %f6368, %f6371;
	fma.rn.f32 	%f2027, %f5839, %f6372, %f1916;
	mul.f32 	%f6373, %f8628, %f6367;
	fma.rn.f32 	%f6374, %f8624, %f6370, %f6373;
	fma.rn.f32 	%f2028, %f5839, %f6374, %f1917;
	mul.f32 	%f6375, %f5848, %f5856;
	mul.f32 	%f6376, %f5852, %f5858;
	sub.f32 	%f6377, %f6375, %f6376;
	mul.f32 	%f6378, %f8623, %f6377;
	mul.f32 	%f6379, %f5852, %f5856;
	fma.rn.f32 	%f6380, %f5848, %f5858, %f6379;
	mul.f32 	%f6381, %f8627, %f6380;
	sub.f32 	%f6382, %f6378, %f6381;
	fma.rn.f32 	%f2029, %f5839, %f6382, %f1918;
	mul.f32 	%f6383, %f8627, %f6377;
	fma.rn.f32 	%f6384, %f8623, %f6380, %f6383;
	fma.rn.f32 	%f2030, %f5839, %f6384, %f1919;
	mul.f32 	%f6385, %f5848, %f5857;
	mul.f32 	%f6386, %f5852, %f5859;
	sub.f32 	%f6387, %f6385, %f6386;
	mul.f32 	%f6388, %f8623, %f6387;
	mul.f32 	%f6389, %f5852, %f5857;
	fma.rn.f32 	%f6390, %f5848, %f5859, %f6389;
	mul.f32 	%f6391, %f8627, %f6390;
	sub.f32 	%f6392, %f6388, %f6391;
	fma.rn.f32 	%f2031, %f5839, %f6392, %f1920;
	mul.f32 	%f6393, %f8627, %f6387;
	fma.rn.f32 	%f6394, %f8623, %f6390, %f6393;
	fma.rn.f32 	%f2032, %f5839, %f6394, %f1921;
	mul.f32 	%f6395, %f5848, %f5860;
	mul.f32 	%f6396, %f5852, %f5862;
	sub.f32 	%f6397, %f6395, %f6396;
	mul.f32 	%f6398, %f8622, %f6397;
	mul.f32 	%f6399, %f5852, %f5860;
	fma.rn.f32 	%f6400, %f5848, %f5862, %f6399;
	mul.f32 	%f6401, %f8626, %f6400;
	sub.f32 	%f6402, %f6398, %f6401;
	fma.rn.f32 	%f2033, %f5839, %f6402, %f1922;
	mul.f32 	%f6403, %f8626, %f6397;
	fma.rn.f32 	%f6404, %f8622, %f6400, %f6403;
	fma.rn.f32 	%f2034, %f5839, %f6404, %f1923;
	mul.f32 	%f6405, %f5848, %f5861;
	mul.f32 	%f6406, %f5852, %f5863;
	sub.f32 	%f6407, %f6405, %f6406;
	mul.f32 	%f6408, %f8622, %f6407;
	mul.f32 	%f6409, %f5852, %f5861;
	fma.rn.f32 	%f6410, %f5848, %f5863, %f6409;
	mul.f32 	%f6411, %f8626, %f6410;
	sub.f32 	%f6412, %f6408, %f6411;
	fma.rn.f32 	%f2035, %f5839, %f6412, %f1924;
	mul.f32 	%f6413, %f8626, %f6407;
	fma.rn.f32 	%f6414, %f8622, %f6410, %f6413;
	fma.rn.f32 	%f2036, %f5839, %f6414, %f1925;
	mul.f32 	%f6415, %f5849, %f5856;
	mul.f32 	%f6416, %f5853, %f5858;
	sub.f32 	%f6417, %f6415, %f6416;
	mul.f32 	%f6418, %f8623, %f6417;
	mul.f32 	%f6419, %f5853, %f5856;
	fma.rn.f32 	%f6420, %f5849, %f5858, %f6419;
	mul.f32 	%f6421, %f8627, %f6420;
	sub.f32 	%f6422, %f6418, %f6421;
	fma.rn.f32 	%f2037, %f5839, %f6422, %f1926;
	mul.f32 	%f6423, %f8627, %f6417;
	fma.rn.f32 	%f6424, %f8623, %f6420, %f6423;
	fma.rn.f32 	%f2038, %f5839, %f6424, %f1927;
	mul.f32 	%f6425, %f5849, %f5857;
	mul.f32 	%f6426, %f5853, %f5859;
	sub.f32 	%f6427, %f6425, %f6426;
	mul.f32 	%f6428, %f8623, %f6427;
	mul.f32 	%f6429, %f5853, %f5857;
	fma.rn.f32 	%f6430, %f5849, %f5859, %f6429;
	mul.f32 	%f6431, %f8627, %f6430;
	sub.f32 	%f6432, %f6428, %f6431;
	fma.rn.f32 	%f2039, %f5839, %f6432, %f1928;
	mul.f32 	%f6433, %f8627, %f6427;
	fma.rn.f32 	%f6434, %f8623, %f6430, %f6433;
	fma.rn.f32 	%f2040, %f5839, %f6434, %f1929;
	mul.f32 	%f6435, %f5849, %f5860;
	mul.f32 	%f6436, %f5853, %f5862;
	sub.f32 	%f6437, %f6435, %f6436;
	mul.f32 	%f6438, %f8622, %f6437;
	mul.f32 	%f6439, %f5853, %f5860;
	fma.rn.f32 	%f6440, %f5849, %f5862, %f6439;
	mul.f32 	%f6441, %f8626, %f6440;
	sub.f32 	%f6442, %f6438, %f6441;
	fma.rn.f32 	%f2041, %f5839, %f6442, %f1930;
	mul.f32 	%f6443, %f8626, %f6437;
	fma.rn.f32 	%f6444, %f8622, %f6440, %f6443;
	fma.rn.f32 	%f2042, %f5839, %f6444, %f1931;
	mul.f32 	%f6445, %f5849, %f5861;
	mul.f32 	%f6446, %f5853, %f5863;
	sub.f32 	%f6447, %f6445, %f6446;
	mul.f32 	%f6448, %f8622, %f6447;
	mul.f32 	%f6449, %f5853, %f5861;
	fma.rn.f32 	%f6450, %f5849, %f5863, %f6449;
	mul.f32 	%f6451, %f8626, %f6450;
	sub.f32 	%f6452, %f6448, %f6451;
	fma.rn.f32 	%f2043, %f5839, %f6452, %f1932;
	mul.f32 	%f6453, %f8626, %f6447;
	fma.rn.f32 	%f6454, %f8622, %f6450, %f6453;
	fma.rn.f32 	%f2044, %f5839, %f6454, %f1933;
	mul.f32 	%f6455, %f5850, %f5856;
	mul.f32 	%f6456, %f5854, %f5858;
	sub.f32 	%f6457, %f6455, %f6456;
	mul.f32 	%f6458, %f8623, %f6457;
	mul.f32 	%f6459, %f5854, %f5856;
	fma.rn.f32 	%f6460, %f5850, %f5858, %f6459;
	mul.f32 	%f6461, %f8627, %f6460;
	sub.f32 	%f6462, %f6458, %f6461;
	fma.rn.f32 	%f2045, %f5839, %f6462, %f1934;
	mul.f32 	%f6463, %f8627, %f6457;
	fma.rn.f32 	%f6464, %f8623, %f6460, %f6463;
	fma.rn.f32 	%f2046, %f5839, %f6464, %f1935;
	mul.f32 	%f6465, %f5850, %f5857;
	mul.f32 	%f6466, %f5854, %f5859;
	sub.f32 	%f6467, %f6465, %f6466;
	mul.f32 	%f6468, %f8623, %f6467;
	mul.f32 	%f6469, %f5854, %f5857;
	fma.rn.f32 	%f6470, %f5850, %f5859, %f6469;
	mul.f32 	%f6471, %f8627, %f6470;
	sub.f32 	%f6472, %f6468, %f6471;
	fma.rn.f32 	%f2047, %f5839, %f6472, %f1936;
	mul.f32 	%f6473, %f8627, %f6467;
	fma.rn.f32 	%f6474, %f8623, %f6470, %f6473;
	fma.rn.f32 	%f2048, %f5839, %f6474, %f1937;
	mul.f32 	%f6475, %f5850, %f5860;
	mul.f32 	%f6476, %f5854, %f5862;
	sub.f32 	%f6477, %f6475, %f6476;
	mul.f32 	%f6478, %f8622, %f6477;
	mul.f32 	%f6479, %f5854, %f5860;
	fma.rn.f32 	%f6480, %f5850, %f5862, %f6479;
	mul.f32 	%f6481, %f8626, %f6480;
	sub.f32 	%f6482, %f6478, %f6481;
	fma.rn.f32 	%f2049, %f5839, %f6482, %f1938;
	mul.f32 	%f6483, %f8626, %f6477;
	fma.rn.f32 	%f6484, %f8622, %f6480, %f6483;
	fma.rn.f32 	%f2050, %f5839, %f6484, %f1939;
	mul.f32 	%f6485, %f5850, %f5861;
	mul.f32 	%f6486, %f5854, %f5863;
	sub.f32 	%f6487, %f6485, %f6486;
	mul.f32 	%f6488, %f8622, %f6487;
	mul.f32 	%f6489, %f5854, %f5861;
	fma.rn.f32 	%f6490, %f5850, %f5863, %f6489;
	mul.f32 	%f6491, %f8626, %f6490;
	sub.f32 	%f6492, %f6488, %f6491;
	fma.rn.f32 	%f2051, %f5839, %f6492, %f1940;
	mul.f32 	%f6493, %f8626, %f6487;
	fma.rn.f32 	%f6494, %f8622, %f6490, %f6493;
	fma.rn.f32 	%f2052, %f5839, %f6494, %f1941;
	mul.f32 	%f6495, %f5851, %f5856;
	mul.f32 	%f6496, %f5855, %f5858;
	sub.f32 	%f6497, %f6495, %f6496;
	mul.f32 	%f6498, %f8623, %f6497;
	mul.f32 	%f6499, %f5855, %f5856;
	fma.rn.f32 	%f6500, %f5851, %f5858, %f6499;
	mul.f32 	%f6501, %f8627, %f6500;
	sub.f32 	%f6502, %f6498, %f6501;
	fma.rn.f32 	%f2053, %f5839, %f6502, %f1942;
	mul.f32 	%f6503, %f8627, %f6497;
	fma.rn.f32 	%f6504, %f8623, %f6500, %f6503;
	fma.rn.f32 	%f2054, %f5839, %f6504, %f1943;
	mul.f32 	%f6505, %f5851, %f5857;
	mul.f32 	%f6506, %f5855, %f5859;
	sub.f32 	%f6507, %f6505, %f6506;
	mul.f32 	%f6508, %f8623, %f6507;
	mul.f32 	%f6509, %f5855, %f5857;
	fma.rn.f32 	%f6510, %f5851, %f5859, %f6509;
	mul.f32 	%f6511, %f8627, %f6510;
	sub.f32 	%f6512, %f6508, %f6511;
	fma.rn.f32 	%f2055, %f5839, %f6512, %f1944;
	mul.f32 	%f6513, %f8627, %f6507;
	fma.rn.f32 	%f6514, %f8623, %f6510, %f6513;
	fma.rn.f32 	%f2056, %f5839, %f6514, %f1945;
	mul.f32 	%f6515, %f5851, %f5860;
	mul.f32 	%f6516, %f5855, %f5862;
	sub.f32 	%f6517, %f6515, %f6516;
	mul.f32 	%f6518, %f8622, %f6517;
	mul.f32 	%f6519, %f5855, %f5860;
	fma.rn.f32 	%f6520, %f5851, %f5862, %f6519;
	mul.f32 	%f6521, %f8626, %f6520;
	sub.f32 	%f6522, %f6518, %f6521;
	fma.rn.f32 	%f2057, %f5839, %f6522, %f1946;
	mul.f32 	%f6523, %f8626, %f6517;
	fma.rn.f32 	%f6524, %f8622, %f6520, %f6523;
	fma.rn.f32 	%f2058, %f5839, %f6524, %f1947;
	mul.f32 	%f6525, %f5851, %f5861;
	mul.f32 	%f6526, %f5855, %f5863;
	sub.f32 	%f6527, %f6525, %f6526;
	mul.f32 	%f6528, %f8622, %f6527;
	mul.f32 	%f6529, %f5855, %f5861;
	fma.rn.f32 	%f6530, %f5851, %f5863, %f6529;
	mul.f32 	%f6531, %f8626, %f6530;
	sub.f32 	%f6532, %f6528, %f6531;
	fma.rn.f32 	%f2059, %f5839, %f6532, %f1948;
	mul.f32 	%f6533, %f8626, %f6527;
	fma.rn.f32 	%f6534, %f8622, %f6530, %f6533;
	fma.rn.f32 	%f2060, %f5839, %f6534, %f1949;
	add.s32 	%r854, %r1405, 3;
	setp.ne.s32 	%p297, %r854, %r1407;
	@%p297 bra 	$L__BB0_209;
	ld.param.u32 	%r1256, [_Z6kerneliiPKfS0_S0_S0_S0_S0_S0_S0_S0_PKiS2_S2_S2_PfS3_jjjjj_param_0];
	add.s32 	%r1506, %r1406, 1;
	setp.ge.s32 	%p298, %r1506, %r1256;
	mov.b32 	%r1407, -1;
	mov.u32 	%r1509, %r1406;
	@%p298 bra 	$L__BB0_201;
	mov.u32 	%r1509, %r1406;
$L__BB0_200:
	mov.u32 	%r1406, %r1506;
	ld.param.u64 	%rd786, [_Z6kerneliiPKfS0_S0_S0_S0_S0_S0_S0_S0_PKiS2_S2_S2_PfS3_jjjjj_param_14];
	ld.param.u32 	%r1257, [_Z6kerneliiPKfS0_S0_S0_S0_S0_S0_S0_S0_PKiS2_S2_S2_PfS3_jjjjj_param_0];
	cvta.to.global.u64 	%rd412, %rd786;
	mul.wide.s32 	%rd413, %r1406, 4;
	add.s64 	%rd414, %rd412, %rd413;
	ld.global.u32 	%r1407, [%rd414];
	setp.eq.s32 	%p299, %r1407, 0;
	selp.b32 	%r1509, %r1406, %r1509, %p299;
	add.s32 	%r1506, %r1406, 1;
	setp.lt.s32 	%p300, %r1506, %r1257;
	setp.lt.s32 	%p301, %r1407, 1;
	and.pred  	%p302, %p300, %p301;
	@%p302 bra 	$L__BB0_200;
$L__BB0_201:
	setp.lt.s32 	%p303, %r1, %r1509;
	setp.lt.s32 	%p304, %r1509, %r326;
	or.pred  	%p305, %p303, %p304;
	mov.f32 	%f8625, 0f00000000;
	@%p305 bra 	$L__BB0_203;
	ld.param.u64 	%rd740, [_Z6kerneliiPKfS0_S0_S0_S0_S0_S0_S0_S0_PKiS2_S2_S2_PfS3_jjjjj_param_3];
	ld.param.u64 	%rd679, [_Z6kerneliiPKfS0_S0_S0_S0_S0_S0_S0_S0_PKiS2_S2_S2_PfS3_jjjjj_param_2];
	ld.param.u32 	%r1334, [_Z6kerneliiPKfS0_S0_S0_S0_S0_S0_S0_S0_PKiS2_S2_S2_PfS3_jjjjj_param_1];
	ld.param.u32 	%r1258, [_Z6kerneliiPKfS0_S0_S0_S0_S0_S0_S0_S0_PKiS2_S2_S2_PfS3_jjjjj_param_0];
	sub.s32 	%r858, %r1, %r1334;
	sub.s32 	%r859, %r1334, %r326;
	mad.lo.s32 	%r860, %r858, %r1258, %r859;
	sub.s32 	%r861, %r1, %r1509;
	mad.lo.s32 	%r862, %r860, %r1258, %r861;
	cvta.to.global.u64 	%rd415, %rd679;
	mul.wide.s32 	%rd416, %r862, 4;
	add.s64 	%rd417, %rd415, %rd416;
	ld.global.f32 	%f8625, [%rd417];
	cvta.to.global.u64 	%rd418, %rd740;
	add.s64 	%rd419, %rd418, %rd416;
	ld.global.f32 	%f8629, [%rd419];
$L__BB0_203:
	setp.lt.s32 	%p307, %r1509, %r4;
	or.pred  	%p308, %p303, %p307;
	mov.f32 	%f8624, 0f00000000;
	@%p308 bra 	$L__BB0_205;
	ld.param.u64 	%rd741, [_Z6kerneliiPKfS0_S0_S0_S0_S0_S0_S0_S0_PKiS2_S2_S2_PfS3_jjjjj_param_3];
	ld.param.u64 	%rd680, [_Z6kerneliiPKfS0_S0_S0_S0_S0_S0_S0_S0_PKiS2_S2_S2_PfS3_jjjjj_param_2];
	ld.param.u32 	%r1335, [_Z6kerneliiPKfS0_S0_S0_S0_S0_S0_S0_S0_PKiS2_S2_S2_PfS3_jjjjj_param_1];
	ld.param.u32 	%r1259, [_Z6kerneliiPKfS0_S0_S0_S0_S0_S0_S0_S0_PKiS2_S2_S2_PfS3_jjjjj_param_0];
	sub.s32 	%r863, %r1, %r1335;
	sub.s32 	%r864, %r1335, %r4;
	mad.lo.s32 	%r865, %r863, %r1259, %r864;
	sub.s32 	%r866, %r1, %r1509;
	mad.lo.s32 	%r867, %r865, %r1259, %r866;
	cvta.to.global.u64 	%rd420, %rd680;
	mul.wide.s32 	%rd421, %r867, 4;
	add.s64 	%rd422, %rd420, %rd421;
	ld.global.f32 	%f8624, [%rd422];
	cvta.to.global.u64 	%rd423, %rd741;
	add.s64 	%rd424, %rd423, %rd421;
	ld.global.f32 	%f8628, [%rd424];
$L__BB0_205:
	setp.lt.s32 	%p310, %r2, %r1509;
	or.pred  	%p311, %p310, %p304;
	mov.f32 	%f8623, 0f00000000;
	@%p311 bra 	$L__BB0_207;
	ld.param.u64 	%rd742, [_Z6kerneliiPKfS0_S0_S0_S0_S0_S0_S0_S0_PKiS2_S2_S2_PfS3_jjjjj_param_3];
	ld.param.u64 	%rd681, [_Z6kerneliiPKfS0_S0_S0_S0_S0_S0_S0_S0_PKiS2_S2_S2_PfS3_jjjjj_param_2];
	ld.param.u32 	%r1336, [_Z6kerneliiPKfS0_S0_S0_S0_S0_S0_S0_S0_PKiS2_S2_S2_PfS3_jjjjj_param_1];
	ld.param.u32 	%r1260, [_Z6kerneliiPKfS0_S0_S0_S0_S0_S0_S0_S0_PKiS2_S2_S2_PfS3_jjjjj_param_0];
	sub.s32 	%r868, %r2, %r1336;
	sub.s32 	%r869, %r1336, %r326;
	mad.lo.s32 	%r870, %r868, %r1260, %r869;
	sub.s32 	%r871, %r2, %r1509;
	mad.lo.s32 	%r872, %r870, %r1260, %r871;
	cvta.to.global.u64 	%rd425, %rd681;
	mul.wide.s32 	%rd426, %r872, 4;
	add.s64 	%rd427, %rd425, %rd426;
	ld.global.f32 	%f8623, [%rd427];
	cvta.to.global.u64 	%rd428, %rd742;
	add.s64 	%rd429, %rd428, %rd426;
	ld.global.f32 	%f8627, [%rd429];
$L__BB0_207:
	or.pred  	%p314, %p310, %p307;
	mov.f32 	%f8622, 0f00000000;
	@%p314 bra 	$L__BB0_209;
	ld.param.u64 	%rd743, [_Z6kerneliiPKfS0_S0_S0_S0_S0_S0_S0_S0_PKiS2_S2_S2_PfS3_jjjjj_param_3];
	ld.param.u64 	%rd682, [_Z6kerneliiPKfS0_S0_S0_S0_S0_S0_S0_S0_PKiS2_S2_S2_PfS3_jjjjj_param_2];
	ld.param.u32 	%r1337, [_Z6kerneliiPKfS0_S0_S0_S0_S0_S0_S0_S0_PKiS2_S2_S2_PfS3_jjjjj_param_1];
	ld.param.u32 	%r1261, [_Z6kerneliiPKfS0_S0_S0_S0_S0_S0_S0_S0_PKiS2_S2_S2_PfS3_jjjjj_param_0];
	sub.s32 	%r873, %r2, %r1337;
	sub.s32 	%r874, %r1337, %r4;
	mad.lo.s32 	%r875, %r873, %r1261, %r874;
	sub.s32 	%r876, %r2, %r1509;
	mad.lo.s32 	%r877, %r875, %r1261, %r876;
	cvta.to.global.u64 	%rd430, %rd682;
	mul.wide.s32 	%rd431, %r877, 4;
	add.s64 	%rd432, %rd430, %rd431;
	ld.global.f32 	%f8622, [%rd432];
	cvta.to.global.u64 	%rd433, %rd743;
	add.s64 	%rd434, %rd433, %rd431;
	ld.global.f32 	%f8626, [%rd434];
$L__BB0_209:
	setp.ne.s16 	%p315, %rs54, 252;
	@%p315 bra 	$L__BB0_211;
	ld.param.u32 	%r1379, [_Z6kerneliiPKfS0_S0_S0_S0_S0_S0_S0_S0_PKiS2_S2_S2_PfS3_jjjjj_param_19];
	ld.param.u64 	%rd769, [_Z6kerneliiPKfS0_S0_S0_S0_S0_S0_S0_S0_PKiS2_S2_S2_PfS3_jjjjj_param_9];
	add.s32 	%r880, %r1405, 4;
	sub.s32 	%r881, %r1379, %r880;
	mov.u32 	%r882, %tid.x;
	setp.lt.u32 	%p316, %r882, %r881;
	mul.wide.s32 	%rd436, %r880, 4;
	mul.wide.u32 	%rd437, %r882, 4;
	add.s64 	%rd438, %rd769, %rd437;
	add.s64 	%rd435, %rd438, %rd436;
	selp.u32 	%r878, 1, 0, %p316;
	// begin inline asm
	{.reg .pred p;
 setp.ne.b32 p, %r878, 0;
 @p ld.global.nc.f32 %f6539, [%rd435];}

	// end inline asm
	// begin inline asm
	st.shared.f32 [%r267], %f6539;

	// end inline asm
	bar.sync 	0;
$L__BB0_211:
	add.s16 	%rs64, %rs77, 4;
	and.b16  	%rs65, %rs64, 255;
	mul.wide.u16 	%r892, %rs65, 4;
	add.s32 	%r883, %r892, %r273;
	// begin inline asm
	ld.shared.f32 {%f6541}, [%r883];

	// end inline asm
	add.s32 	%r884, %r1481, 2112;
	// begin inline asm
	ld.shared.v4.f32 {%f6542, %f6543, %f6544, %f6545}, [%r884];

	// end inline asm
	add.s32 	%r885, %r1480, 2112;
	// begin inline asm
	ld.shared.v4.f32 {%f6546, %f6547, %f6548, %f6549}, [%r885];

	// end inline asm
	add.s32 	%r886, %r1481, 2176;
	// begin inline asm
	ld.shared.v4.f32 {%f6550, %f6551, %f6552, %f6553}, [%r886];

	// end inline asm
	add.s32 	%r887, %r1480, 2176;
	// begin inline asm
	ld.shared.v4.f32 {%f6554, %f6555, %f6556, %f6557}, [%r887];

	// end inline asm
	add.s32 	%r888, %r1479, 1024;
	// begin inline asm
	ld.shared.v2.f32 {%f6558, %f6559}, [%r888];

	// end inline asm
	add.s32 	%r889, %r1478, 1024;
	// begin inline asm
	ld.shared.v2.f32 {%f6560, %f6561}, [%r889];

	// end inline asm
	add.s32 	%r890, %r1479, 1088;
	// begin inline asm
	ld.shared.v2.f32 {%f6562, %f6563}, [%r890];

	// end inline asm
	add.s32 	%r891, %r1478, 1088;
	// begin inline asm
	ld.shared.v2.f32 {%f6564, %f6565}, [%r891];

	// end inline asm
	mul.f32 	%f6566, %f6191, %f6207;
	mul.f32 	%f6567, %f6195, %f6209;
	sub.f32 	%f6568, %f6566, %f6567;
	mul.f32 	%f6569, %f8625, %f6568;
	mul.f32 	%f6570, %f6195, %f6207;
	fma.rn.f32 	%f6571, %f6191, %f6209, %f6570;
	mul.f32 	%f6572, %f8629, %f6571;
	sub.f32 	%f6573, %f6569, %f6572;
	fma.rn.f32 	%f2108, %f6190, %f6573, %f1997;
	mul.f32 	%f6574, %f8629, %f6568;
	fma.rn.f32 	%f6575, %f8625, %f6571, %f6574;
	fma.rn.f32 	%f2109, %f6190, %f6575, %f1998;
	mul.f32 	%f6576, %f6191, %f6208;
	mul.f32 	%f6577, %f6195, %f6210;
	sub.f32 	%f6578, %f6576, %f6577;
	mul.f32 	%f6579, %f8625, %f6578;
	mul.f32 	%f6580, %f6195, %f6208;
	fma.rn.f32 	%f6581, %f6191, %f6210, %f6580;
	mul.f32 	%f6582, %f8629, %f6581;
	sub.f32 	%f6583, %f6579, %f6582;
	fma.rn.f32 	%f2110, %f6190, %f6583, %f1999;
	mul.f32 	%f6584, %f8629, %f6578;
	fma.rn.f32 	%f6585, %f8625, %f6581, %f6584;
	fma.rn.f32 	%f2111, %f6190, %f6585, %f2000;
	mul.f32 	%f6586, %f6191, %f6211;
	mul.f32 	%f6587, %f6195, %f6213;
	sub.f32 	%f6588, %f6586, %f6587;
	mul.f32 	%f6589, %f8624, %f6588;
	mul.f32 	%f6590, %f6195, %f6211;
	fma.rn.f32 	%f6591, %f6191, %f6213, %f6590;
	mul.f32 	%f6592, %f8628, %f6591;
	sub.f32 	%f6593, %f6589, %f6592;
	fma.rn.f32 	%f2112, %f6190, %f6593, %f2001;
	mul.f32 	%f6594, %f8628, %f6588;
	fma.rn.f32 	%f6595, %f8624, %f6591, %f6594;
	fma.rn.f32 	%f2113, %f6190, %f6595, %f2002;
	mul.f32 	%f6596, %f6191, %f6212;
	mul.f32 	%f6597, %f6195, %f6214;
	sub.f32 	%f6598, %f6596, %f6597;
	mul.f32 	%f6599, %f8624, %f6598;
	mul.f32 	%f6600, %f6195, %f6212;
	fma.rn.f32 	%f6601, %f6191, %f6214, %f6600;
	mul.f32 	%f6602, %f8628, %f6601;
	sub.f32 	%f6603, %f6599, %f6602;
	fma.rn.f32 	%f2114, %f6190, %f6603, %f2003;
	mul.f32 	%f6604, %f8628, %f6598;
	fma.rn.f32 	%f6605, %f8624, %f6601, %f6604;
	fma.rn.f32 	%f2115, %f6190, %f6605, %f2004;
	mul.f32 	%f6606, %f6192, %f6207;
	mul.f32 	%f6607, %f6196, %f6209;
	sub.f32 	%f6608, %f6606, %f6607;
	mul.f32 	%f6609, %f8625, %f6608;
	mul.f32 	%f6610, %f6196, %f6207;
	fma.rn.f32 	%f6611, %f6192, %f6209, %f6610;
	mul.f32 	%f6612, %f8629, %f6611;
	sub.f32 	%f6613, %f6609, %f6612;
	fma.rn.f32 	%f2116, %f6190, %f6613, %f2005;
	mul.f32 	%f6614, %f8629, %f6608;
	fma.rn.f32 	%f6615, %f8625, %f6611, %f6614;
	fma.rn.f32 	%f2117, %f6190, %f6615, %f2006;
	mul.f32 	%f6616, %f6192, %f6208;
	mul.f32 	%f6617, %f6196, %f6210;
	sub.f32 	%f6618, %f6616, %f6617;
	mul.f32 	%f6619, %f8625, %f6618;
	mul.f32 	%f6620, %f6196, %f6208;
	fma.rn.f32 	%f6621, %f6192, %f6210, %f6620;
	mul.f32 	%f6622, %f8629, %f6621;
	sub.f32 	%f6623, %f6619, %f6622;
	fma.rn.f32 	%f2118, %f6190, %f6623, %f2007;
	mul.f32 	%f6624, %f8629, %f6618;
	fma.rn.f32 	%f6625, %f8625, %f6621, %f6624;
	fma.rn.f32 	%f2119, %f6190, %f6625, %f2008;
	mul.f32 	%f6626, %f6192, %f6211;
	mul.f32 	%f6627, %f6196, %f6213;
	sub.f32 	%f6628, %f6626, %f6627;
	mul.f32 	%f6629, %f8624, %f6628;
	mul.f32 	%f6630, %f6196, %f6211;
	fma.rn.f32 	%f6631, %f6192, %f6213, %f6630;
	mul.f32 	%f6632, %f8628, %f6631;
	sub.f32 	%f6633, %f6629, %f6632;
	fma.rn.f32 	%f2120, %f6190, %f6633, %f2009;
	mul.f32 	%f6634, %f8628, %f6628;
	fma.rn.f32 	%f6635, %f8624, %f6631, %f6634;
	fma.rn.f32 	%f2121, %f6190, %f6635, %f2010;
	mul.f32 	%f6636, %f6192, %f6212;
	mul.f32 	%f6637, %f6196, %f6214;
	sub.f32 	%f6638, %f6636, %f6637;
	mul.f32 	%f6639, %f8624, %f6638;
	mul.f32 	%f6640, %f6196, %f6212;
	fma.rn.f32 	%f6641, %f6192, %f6214, %f6640;
	mul.f32 	%f6642, %f8628, %f6641;
	sub.f32 	%f6643, %f6639, %f6642;
	fma.rn.f32 	%f2122, %f6190, %f6643, %f2011;
	mul.f32 	%f6644, %f8628, %f6638;
	fma.rn.f32 	%f6645, %f8624, %f6641, %f6644;
	fma.rn.f32 	%f2123, %f6190, %f6645, %f2012;
	mul.f32 	%f6646, %f6193, %f6207;
	mul.f32 	%f6647, %f6197, %f6209;
	sub.f32 	%f6648, %f6646, %f6647;
	mul.f32 	%f6649, %f8625, %f6648;
	mul.f32 	%f6650, %f6197, %f6207;
	fma.rn.f32 	%f6651, %f6193, %f6209, %f6650;
	mul.f32 	%f6652, %f8629, %f6651;
	sub.f32 	%f6653, %f6649, %f6652;
	fma.rn.f32 	%f2124, %f6190, %f6653, %f2013;
	mul.f32 	%f6654, %f8629, %f6648;
	fma.rn.f32 	%f6655, %f8625, %f6651, %f6654;
	fma.rn.f32 	%f2125, %f6190, %f6655, %f2014;
	mul.f32 	%f6656, %f6193, %f6208;
	mul.f32 	%f6657, %f6197, %f6210;
	sub.f32 	%f6658, %f6656, %f6657;
	mul.f32 	%f6659, %f8625, %f6658;
	mul.f32 	%f6660, %f6197, %f6208;
	fma.rn.f32 	%f6661, %f6193, %f6210, %f6660;
	mul.f32 	%f6662, %f8629, %f6661;
	sub.f32 	%f6663, %f6659, %f6662;
	fma.rn.f32 	%f2126, %f6190, %f6663, %f2015;
	mul.f32 	%f6664, %f8629, %f6658;
	fma.rn.f32 	%f6665, %f8625, %f6661, %f6664;
	fma.rn.f32 	%f2127, %f6190, %f6665, %f2016;
	mul.f32 	%f6666, %f6193, %f6211;
	mul.f32 	%f6667, %f6197, %f6213;
	sub.f32 	%f6668, %f6666, %f6667;
	mul.f32 	%f6669, %f8624, %f6668;
	mul.f32 	%f6670, %f6197, %f6211;
	fma.rn.f32 	%f6671, %f6193, %f6213, %f6670;
	mul.f32 	%f6672, %f8628, %f6671;
	sub.f32 	%f6673, %f6669, %f6672;
	fma.rn.f32 	%f2128, %f6190, %f6673, %f2017;
	mul.f32 	%f6674, %f8628, %f6668;
	fma.rn.f32 	%f6675, %f8624, %f6671, %f6674;
	fma.rn.f32 	%f2129, %f6190, %f6675, %f2018;
	mul.f32 	%f6676, %f6193, %f6212;
	mul.f32 	%f6677, %f6197, %f6214;
	sub.f32 	%f6678, %f6676, %f6677;
	mul.f32 	%f6679, %f8624, %f6678;
	mul.f32 	%f6680, %f6197, %f6212;
	fma.rn.f32 	%f6681, %f6193, %f6214, %f6680;
	mul.f32 	%f6682, %f8628, %f6681;
	sub.f32 	%f6683, %f6679, %f6682;
	fma.rn.f32 	%f2130, %f6190, %f6683, %f2019;
	mul.f32 	%f6684, %f8628, %f6678;
	fma.rn.f32 	%f6685, %f8624, %f6681, %f6684;
	fma.rn.f32 	%f2131, %f6190, %f6685, %f2020;
	mul.f32 	%f6686, %f6194, %f6207;
	mul.f32 	%f6687, %f6198, %f6209;
	sub.f32 	%f6688, %f6686, %f6687;
	mul.f32 	%f6689, %f8625, %f6688;
	mul.f32 	%f6690, %f6198, %f6207;
	fma.rn.f32 	%f6691, %f6194, %f6209, %f6690;
	mul.f32 	%f6692, %f8629, %f6691;
	sub.f32 	%f6693, %f6689, %f6692;
	fma.rn.f32 	%f2132, %f6190, %f6693, %f2021;
	mul.f32 	%f6694, %f8629, %f6688;
	fma.rn.f32 	%f6695, %f8625, %f6691, %f6694;
	fma.rn.f32 	%f2133, %f6190, %f6695, %f2022;
	mul.f32 	%f6696, %f6194, %f6208;
	mul.f32 	%f6697, %f6198, %f6210;
	sub.f32 	%f6698, %f6696, %f6697;
	mul.f32 	%f6699, %f8625, %f6698;
	mul.f32 	%f6700, %f6198, %f6208;
	fma.rn.f32 	%f6701, %f6194, %f6210, %f6700;
	mul.f32 	%f6702, %f8629, %f6701;
	sub.f32 	%f6703, %f6699, %f6702;
	fma.rn.f32 	%f2134, %f6190, %f6703, %f2023;
	mul.f32 	%f6704, %f8629, %f6698;
	fma.rn.f32 	%f6705, %f8625, %f6701, %f6704;
	fma.rn.f32 	%f2135, %f6190, %f6705, %f2024;
	mul.f32 	%f6706, %f6194, %f6211;
	mul.f32 	%f6707, %f6198, %f6213;
	sub.f32 	%f6708, %f6706, %f6707;
	mul.f32 	%f6709, %f8624, %f6708;
	mul.f32 	%f6710, %f6198, %f6211;
	fma.rn.f32 	%f6711, %f6194, %f6213, %f6710;
	mul.f32 	%f6712, %f8628, %f6711;
	sub.f32 	%f6713, %f6709, %f6712;
	fma.rn.f32 	%f2136, %f6190, %f6713, %f2025;
	mul.f32 	%f6714, %f8628, %f6708;
	fma.rn.f32 	%f6715, %f8624, %f6711, %f6714;
	fma.rn.f32 	%f2137, %f6190, %f6715, %f2026;
	mul.f32 	%f6716, %f6194, %f6212;
	mul.f32 	%f6717, %f6198, %f6214;
	sub.f32 	%f6718, %f6716, %f6717;
	mul.f32 	%f6719, %f8624, %f6718;
	mul.f32 	%f6720, %f6198, %f6212;
	fma.rn.f32 	%f6721, %f6194, %f6214, %f6720;
	mul.f32 	%f6722, %f8628, %f6721;
	sub.f32 	%f6723, %f6719, %f6722;
	fma.rn.f32 	%f2138, %f6190, %f6723, %f2027;
	mul.f32 	%f6724, %f8628, %f6718;
	fma.rn.f32 	%f6725, %f8624, %f6721, %f6724;
	fma.rn.f32 	%f2139, %f6190, %f6725, %f2028;
	mul.f32 	%f6726, %f6199, %f6207;
	mul.f32 	%f6727, %f6203, %f6209;
	sub.f32 	%f6728, %f6726, %f6727;
	mul.f32 	%f6729, %f8623, %f6728;
	mul.f32 	%f6730, %f6203, %f6207;
	fma.rn.f32 	%f6731, %f6199, %f6209, %f6730;
	mul.f32 	%f6732, %f8627, %f6731;
	sub.f32 	%f6733, %f6729, %f6732;
	fma.rn.f32 	%f2140, %f6190, %f6733, %f2029;
	mul.f32 	%f6734, %f8627, %f6728;
	fma.rn.f32 	%f6735, %f8623, %f6731, %f6734;
	fma.rn.f32 	%f2141, %f6190, %f6735, %f2030;
	mul.f32 	%f6736, %f6199, %f6208;
	mul.f32 	%f6737, %f6203, %f6210;
	sub.f32 	%f6738, %f6736, %f6737;
	mul.f32 	%f6739, %f8623, %f6738;
	mul.f32 	%f6740, %f6203, %f6208;
	fma.rn.f32 	%f6741, %f6199, %f6210, %f6740;
	mul.f32 	%f6742, %f8627, %f6741;
	sub.f32 	%f6743, %f6739, %f6742;
	fma.rn.f32 	%f2142, %f6190, %f6743, %f2031;
	mul.f32 	%f6744, %f8627, %f6738;
	fma.rn.f32 	%f6745, %f8623, %f6741, %f6744;
	fma.rn.f32 	%f2143, %f6190, %f6745, %f2032;
	mul.f32 	%f6746, %f6199, %f6211;
	mul.f32 	%f6747, %f6203, %f6213;
	sub.f32 	%f6748, %f6746, %f6747;
	mul.f32 	%f6749, %f8622, %f6748;
	mul.f32 	%f6750, %f6203, %f6211;
	fma.rn.f32 	%f6751, %f6199, %f6213, %f6750;
	mul.f32 	%f6752, %f8626, %f6751;
	sub.f32 	%f6753, %f6749, %f6752;
	fma.rn.f32 	%f2144, %f6190, %f6753, %f2033;
	mul.f32 	%f6754, %f8626, %f6748;
	fma.rn.f32 	%f6755, %f8622, %f6751, %f6754;
	fma.rn.f32 	%f2145, %f6190, %f6755, %f2034;
	mul.f32 	%f6756, %f6199, %f6212;
	mul.f32 	%f6757, %f6203, %f6214;
	sub.f32 	%f6758, %f6756, %f6757;
	mul.f32 	%f6759, %f8622, %f6758;
	mul.f32 	%f6760, %f6203, %f6212;
	fma.rn.f32 	%f6761, %f6199, %f6214, %f6760;
	mul.f32 	%f6762, %f8626, %f6761;
	sub.f32 	%f6763, %f6759, %f6762;
	fma.rn.f32 	%f2146, %f6190, %f6763, %f2035;
	mul.f32 	%f6764, %f8626, %f6758;
	fma.rn.f32 	%f6765, %f8622, %f6761, %f6764;
	fma.rn.f32 	%f2147, %f6190, %f6765, %f2036;
	mul.f32 	%f6766, %f6200, %f6207;
	mul.f32 	%f6767, %f6204, %f6209;
	sub.f32 	%f6768, %f6766, %f6767;
	mul.f32 	%f6769, %f8623, %f6768;
	mul.f32 	%f6770, %f6204, %f6207;
	fma.rn.f32 	%f6771, %f6200, %f6209, %f6770;
	mul.f32 	%f6772, %f8627, %f6771;
	sub.f32 	%f6773, %f6769, %f6772;
	fma.rn.f32 	%f2148, %f6190, %f6773, %f2037;
	mul.f32 	%f6774, %f8627, %f6768;
	fma.rn.f32 	%f6775, %f8623, %f6771, %f6774;
	fma.rn.f32 	%f2149, %f6190, %f6775, %f2038;
	mul.f32 	%f6776, %f6200, %f6208;
	mul.f32 	%f6777, %f6204, %f6210;
	sub.f32 	%f6778, %f6776, %f6777;
	mul.f32 	%f6779, %f8623, %f6778;
	mul.f32 	%f6780, %f6204, %f6208;
	fma.rn.f32 	%f6781, %f6200, %f6210, %f6780;
	mul.f32 	%f6782, %f8627, %f6781;
	sub.f32 	%f6783, %f6779, %f6782;
	fma.rn.f32 	%f2150, %f6190, %f6783, %f2039;
	mul.f32 	%f6784, %f8627, %f6778;
	fma.rn.f32 	%f6785, %f8623, %f6781, %f6784;
	fma.rn.f32 	%f2151, %f6190, %f6785, %f2040;
	mul.f32 	%f6786, %f6200, %f6211;
	mul.f32 	%f6787, %f6204, %f6213;
	sub.f32 	%f6788, %f6786, %f6787;
	mul.f32 	%f6789, %f8622, %f6788;
	mul.f32 	%f6790, %f6204, %f6211;
	fma.rn.f32 	%f6791, %f6200, %f6213, %f6790;
	mul.f32 	%f6792, %f8626, %f6791;
	sub.f32 	%f6793, %f6789, %f6792;
	fma.rn.f32 	%f2152, %f6190, %f6793, %f2041;
	mul.f32 	%f6794, %f8626, %f6788;
	fma.rn.f32 	%f6795, %f8622, %f6791, %f6794;
	fma.rn.f32 	%f2153, %f6190, %f6795, %f2042;
	mul.f32 	%f6796, %f6200, %f6212;
	mul.f32 	%f6797, %f6204, %f6214;
	sub.f32 	%f6798, %f6796, %f6797;
	mul.f32 	%f6799, %f8622, %f6798;
	mul.f32 	%f6800, %f6204, %f6212;
	fma.rn.f32 	%f6801, %f6200, %f6214, %f6800;
	mul.f32 	%f6802, %f8626, %f6801;
	sub.f32 	%f6803, %f6799, %f6802;
	fma.rn.f32 	%f2154, %f6190, %f6803, %f2043;
	mul.f32 	%f6804, %f8626, %f6798;
	fma.rn.f32 	%f6805, %f8622, %f6801, %f6804;
	fma.rn.f32 	%f2155, %f6190, %f6805, %f2044;
	mul.f32 	%f6806, %f6201, %f6207;
	mul.f32 	%f6807, %f6205, %f6209;
	sub.f32 	%f6808, %f6806, %f6807;
	mul.f32 	%f6809, %f8623, %f6808;
	mul.f32 	%f6810, %f6205, %f6207;
	fma.rn.f32 	%f6811, %f6201, %f6209, %f6810;
	mul.f32 	%f6812, %f8627, %f6811;
	sub.f32 	%f6813, %f6809, %f6812;
	fma.rn.f32 	%f2156, %f6190, %f6813, %f2045;
	mul.f32 	%f6814, %f8627, %f6808;
	fma.rn.f32 	%f6815, %f8623, %f6811, %f6814;
	fma.rn.f32 	%f2157, %f6190, %f6815, %f2046;
	mul.f32 	%f6816, %f6201, %f6208;
	mul.f32 	%f6817, %f6205, %f6210;
	sub.f32 	%f6818, %f6816, %f6817;
	mul.f32 	%f6819, %f8623, %f6818;
	mul.f32 	%f6820, %f6205, %f6208;
	fma.rn.f32 	%f6821, %f6201, %f6210, %f6820;
	mul.f32 	%f6822, %f8627, %f6821;
	sub.f32 	%f6823, %f6819, %f6822;
	fma.rn.f32 	%f2158, %f6190, %f6823, %f2047;
	mul.f32 	%f6824, %f8627, %f6818;
	fma.rn.f32 	%f6825, %f8623, %f6821, %f6824;
	fma.rn.f32 	%f2159, %f6190, %f6825, %f2048;
	mul.f32 	%f6826, %f6201, %f6211;
	mul.f32 	%f6827, %f6205, %f6213;
	sub.f32 	%f6828, %f6826, %f6827;
	mul.f32 	%f6829, %f8622, %f6828;
	mul.f32 	%f6830, %f6205, %f6211;
	fma.rn.f32 	%f6831, %f6201, %f6213, %f6830;
	mul.f32 	%f6832, %f8626, %f6831;
	sub.f32 	%f6833, %f6829, %f6832;
	fma.rn.f32 	%f2160, %f6190, %f6833, %f2049;
	mul.f32 	%f6834, %f8626, %f6828;
	fma.rn.f32 	%f6835, %f8622, %f6831, %f6834;
	fma.rn.f32 	%f2161, %f6190, %f6835, %f2050;
	mul.f32 	%f6836, %f6201, %f6212;
	mul.f32 	%f6837, %f6205, %f6214;
	sub.f32 	%f6838, %f6836, %f6837;
	mul.f32 	%f6839, %f8622, %f6838;
	mul.f32 	%f6840, %f6205, %f6212;
	fma.rn.f32 	%f6841, %f6201, %f6214, %f6840;
	mul.f32 	%f6842, %f8626, %f6841;
	sub.f32 	%f6843, %f6839, %f6842;
	fma.rn.f32 	%f2162, %f6190, %f6843, %f2051;
	mul.f32 	%f6844, %f8626, %f6838;
	fma.rn.f32 	%f6845, %f8622, %f6841, %f6844;
	fma.rn.f32 	%f2163, %f6190, %f6845, %f2052;
	mul.f32 	%f6846, %f6202, %f6207;
	mul.f32 	%f6847, %f6206, %f6209;
	sub.f32 	%f6848, %f6846, %f6847;
	mul.f32 	%f6849, %f8623, %f6848;
	mul.f32 	%f6850, %f6206, %f6207;
	fma.rn.f32 	%f6851, %f6202, %f6209, %f6850;
	mul.f32 	%f6852, %f8627, %f6851;
	sub.f32 	%f6853, %f6849, %f6852;
	fma.rn.f32 	%f2164, %f6190, %f6853, %f2053;
	mul.f32 	%f6854, %f8627, %f6848;
	fma.rn.f32 	%f6855, %f8623, %f6851, %f6854;
	fma.rn.f32 	%f2165, %f6190, %f6855, %f2054;
	mul.f32 	%f6856, %f6202, %f6208;
	mul.f32 	%f6857, %f6206, %f6210;
	sub.f32 	%f6858, %f6856, %f6857;
	mul.f32 	%f6859, %f8623, %f6858;
	mul.f32 	%f6860, %f6206, %f6208;
	fma.rn.f32 	%f6861, %f6202, %f6210, %f6860;
	mul.f32 	%f6862, %f8627, %f6861;
	sub.f32 	%f6863, %f6859, %f6862;
	fma.rn.f32 	%f2166, %f6190, %f6863, %f2055;
	mul.f32 	%f6864, %f8627, %f6858;
	fma.rn.f32 	%f6865, %f8623, %f6861, %f6864;
	fma.rn.f32 	%f2167, %f6190, %f6865, %f2056;
	mul.f32 	%f6866, %f6202, %f6211;
	mul.f32 	%f6867, %f6206, %f6213;
	sub.f32 	%f6868, %f6866, %f6867;
	mul.f32 	%f6869, %f8622, %f6868;
	mul.f32 	%f6870, %f6206, %f6211;
	fma.rn.f32 	%f6871, %f6202, %f6213, %f6870;
	mul.f32 	%f6872, %f8626, %f6871;
	sub.f32 	%f6873, %f6869, %f6872;
	fma.rn.f32 	%f2168, %f6190, %f6873, %f2057;
	mul.f32 	%f6874, %f8626, %f6868;
	fma.rn.f32 	%f6875, %f8622, %f6871, %f6874;
	fma.rn.f32 	%f2169, %f6190, %f6875, %f2058;
	mul.f32 	%f6876, %f6202, %f6212;
	mul.f32 	%f6877, %f6206, %f6214;
	sub.f32 	%f6878, %f6876, %f6877;
	mul.f32 	%f6879, %f8622, %f6878;
	mul.f32 	%f6880, %f6206, %f6212;
	fma.rn.f32 	%f6881, %f6202, %f6214, %f6880;
	mul.f32 	%f6882, %f8626, %f6881;
	sub.f32 	%f6883, %f6879, %f6882;
	fma.rn.f32 	%f2170, %f6190, %f6883, %f2059;
	mul.f32 	%f6884, %f8626, %f6878;
	fma.rn.f32 	%f6885, %f8622, %f6881, %f6884;
	fma.rn.f32 	%f2171, %f6190, %f6885, %f2060;
	add.s32 	%r893, %r1405, 4;
	setp.ne.s32 	%p317, %r893, %r1407;
	@%p317 bra 	$L__BB0_223;
	ld.param.u32 	%r1262, [_Z6kerneliiPKfS0_S0_S0_S0_S0_S0_S0_S0_PKiS2_S2_S2_PfS3_jjjjj_param_0];
	add.s32 	%r1513, %r1406, 1;
	setp.ge.s32 	%p318, %r1513, %r1262;
	mov.b32 	%r1407, -1;
	mov.u32 	%r1516, %r1406;
	@%p318 bra 	$L__BB0_215;
	mov.u32 	%r1516, %r1406;
$L__BB0_214:
	mov.u32 	%r1406, %r1513;
	ld.param.u64 	%rd787, [_Z6kerneliiPKfS0_S0_S0_S0_S0_S0_S0_S0_PKiS2_S2_S2_PfS3_jjjjj_param_14];
	ld.param.u32 	%r1263, [_Z6kerneliiPKfS0_S0_S0_S0_S0_S0_S0_S0_PKiS2_S2_S2_PfS3_jjjjj_param_0];
	cvta.to.global.u64 	%rd439, %rd787;
	mul.wide.s32 	%rd440, %r1406, 4;
	add.s64 	%rd441, %rd439, %rd440;
	ld.global.u32 	%r1407, [%rd441];
	setp.eq.s32 	%p319, %r1407, 0;
	selp.b32 	%r1516, %r1406, %r1516, %p319;
	add.s32 	%r1513, %r1406, 1;
	setp.lt.s32 	%p320, %r1513, %r1263;
	setp.lt.s32 	%p321, %r1407, 1;
	and.pred  	%p322, %p320, %p321;
	@%p322 bra 	$L__BB0_214;
$L__BB0_215:
	setp.lt.s32 	%p323, %r1, %r1516;
	setp.lt.s32 	%p324, %r1516, %r326;
	or.pred  	%p325, %p323, %p324;
	mov.f32 	%f8625, 0f00000000;
	@%p325 bra 	$L__BB0_217;
	ld.param.u64 	%rd744, [_Z6kerneliiPKfS0_S0_S0_S0_S0_S0_S0_S0_PKiS2_S2_S2_PfS3_jjjjj_param_3];
	ld.param.u64 	%rd683, [_Z6kerneliiPKfS0_S0_S0_S0_S0_S0_S0_S0_PKiS2_S2_S2_PfS3_jjjjj_param_2];
	ld.param.u32 	%r1338, [_Z6kerneliiPKfS0_S0_S0_S0_S0_S0_S0_S0_PKiS2_S2_S2_PfS3_jjjjj_param_1];
	ld.param.u32 	%r1264, [_Z6kerneliiPKfS0_S0_S0_S0_S0_S0_S0_S0_PKiS2_S2_S2_PfS3_jjjjj_param_0];
	sub.s32 	%r897, %r1, %r1338;
	sub.s32 	%r898, %r1338, %r326;
	mad.lo.s32 	%r899, %r897, %r1264, %r898;
	sub.s32 	%r900, %r1, %r1516;
	mad.lo.s32 	%r901, %r899, %r1264, %r900;
	cvta.to.global.u64 	%rd442, %rd683;
	mul.wide.s32 	%rd443, %r901, 4;
	add.s64 	%rd444, %rd442, %rd443;
	ld.global.f32 	%f8625, [%rd444];
	cvta.to.global.u64 	%rd445, %rd744;
	add.s64 	%rd446, %rd445, %rd443;
	ld.global.f32 	%f8629, [%rd446];
$L__BB0_217:
	setp.lt.s32 	%p327, %r1516, %r4;
	or.pred  	%p328, %p323, %p327;
	mov.f32 	%f8624, 0f00000000;
	@%p328 bra 	$L__BB0_219;
	ld.param.u64 	%rd745, [_Z6kerneliiPKfS0_S0_S0_S0_S0_S0_S0_S0_PKiS2_S2_S2_PfS3_jjjjj_param_3];
	ld.param.u64 	%rd684, [_Z6kerneliiPKfS0_S0_S0_S0_S0_S0_S0_S0_PKiS2_S2_S2_PfS3_jjjjj_param_2];
	ld.param.u32 	%r1339, [_Z6kerneliiPKfS0_S0_S0_S0_S0_S0_S0_S0_PKiS2_S2_S2_PfS3_jjjjj_param_1];
	ld.param.u32 	%r1265, [_Z6kerneliiPKfS0_S0_S0_S0_S0_S0_S0_S0_PKiS2_S2_S2_PfS3_jjjjj_param_0];
	sub.s32 	%r902, %r1, %r1339;
	sub.s32 	%r903, %r1339, %r4;
	mad.lo.s32 	%r904, %r902, %r1265, %r903;
	sub.s32 	%r905, %r1, %r1516;
	mad.lo.s32 	%r906, %r904, %r1265, %r905;
	cvta.to.global.u64 	%rd447, %rd684;
	mul.wide.s32 	%rd448, %r906, 4;
	add.s64 	%rd449, %rd447, %rd448;
	ld.global.f32 	%f8624, [%rd449];
	cvta.to.global.u64 	%rd450, %rd745;
	add.s64 	%rd451, %rd450, %rd448;
	ld.global.f32 	%f8628, [%rd451];
$L__BB0_219:
	setp.lt.s32 	%p330, %r2, %r1516;
	or.pred  	%p331, %p330, %p324;
	mov.f32 	%f8623, 0f00000000;
	@%p331 bra 	$L__BB0_221;
	ld.param.u64 	%rd746, [_Z6kerneliiPKfS0_S0_S0_S0_S0_S0_S0_S0_PKiS2_S2_S2_PfS3_jjjjj_param_3];
	ld.param.u64 	%rd685, [_Z6kerneliiPKfS0_S0_S0_S0_S0_S0_S0_S0_PKiS2_S2_S2_PfS3_jjjjj_param_2];
	ld.param.u32 	%r1340, [_Z6kerneliiPKfS0_S0_S0_S0_S0_S0_S0_S0_PKiS2_S2_S2_PfS3_jjjjj_param_1];
	ld.param.u32 	%r1266, [_Z6kerneliiPKfS0_S0_S0_S0_S0_S0_S0_S0_PKiS2_S2_S2_PfS3_jjjjj_param_0];
	sub.s32 	%r907, %r2, %r1340;
	sub.s32 	%r908, %r1340, %r326;
	mad.lo.s32 	%r909, %r907, %r1266, %r908;
	sub.s32 	%r910, %r2, %r1516;
	mad.lo.s32 	%r911, %r909, %r1266, %r910;
	cvta.to.global.u64 	%rd452, %rd685;
	mul.wide.s32 	%rd453, %r911, 4;
	add.s64 	%rd454, %rd452, %rd453;
	ld.global.f32 	%f8623, [%rd454];
	cvta.to.global.u64 	%rd455, %rd746;
	add.s64 	%rd456, %rd455, %rd453;
	ld.global.f32 	%f8627, [%rd456];
$L__BB0_221:
	or.pred  	%p334, %p330, %p327;
	mov.f32 	%f8622, 0f00000000;
	@%p334 bra 	$L__BB0_223;
	ld.param.u64 	%rd747, [_Z6kerneliiPKfS0_S0_S0_S0_S0_S0_S0_S0_PKiS2_S2_S2_PfS3_jjjjj_param_3];
	ld.param.u64 	%rd686, [_Z6kerneliiPKfS0_S0_S0_S0_S0_S0_S0_S0_PKiS2_S2_S2_PfS3_jjjjj_param_2];
	ld.param.u32 	%r1341, [_Z6kerneliiPKfS0_S0_S0_S0_S0_S0_S0_S0_PKiS2_S2_S2_PfS3_jjjjj_param_1];
	ld.param.u32 	%r1267, [_Z6kerneliiPKfS0_S0_S0_S0_S0_S0_S0_S0_PKiS2_S2_S2_PfS3_jjjjj_param_0];
	sub.s32 	%r912, %r2, %r1341;
	sub.s32 	%r913, %r1341, %r4;
	mad.lo.s32 	%r914, %r912, %r1267, %r913;
	sub.s32 	%r915, %r2, %r1516;
	mad.lo.s32 	%r916, %r914, %r1267, %r915;
	cvta.to.global.u64 	%rd457, %rd686;
	mul.wide.s32 	%rd458, %r916, 4;
	add.s64 	%rd459, %rd457, %rd458;
	ld.global.f32 	%f8622, [%rd459];
	cvta.to.global.u64 	%rd460, %rd747;
	add.s64 	%rd461, %rd460, %rd458;
	ld.global.f32 	%f8626, [%rd461];
$L__BB0_223:
	setp.ne.s16 	%p335, %rs54, 251;
	@%p335 bra 	$L__BB0_225;
	ld.param.u32 	%r1380, [_Z6kerneliiPKfS0_S0_S0_S0_S0_S0_S0_S0_PKiS2_S2_S2_PfS3_jjjjj_param_19];
	ld.param.u64 	%rd770, [_Z6kerneliiPKfS0_S0_S0_S0_S0_S0_S0_S0_PKiS2_S2_S2_PfS3_jjjjj_param_9];
	add.s32 	%r919, %r1405, 5;
	sub.s32 	%r920, %r1380, %r919;
	mov.u32 	%r921, %tid.x;
	setp.lt.u32 	%p336, %r921, %r920;
	mul.wide.s32 	%rd463, %r919, 4;
	mul.wide.u32 	%rd464, %r921, 4;
	add.s64 	%rd465, %rd770, %rd464;
	add.s64 	%rd462, %rd465, %rd463;
	selp.u32 	%r917, 1, 0, %p336;
	// begin inline asm
	{.reg .pred p;
 setp.ne.b32 p, %r917, 0;
 @p ld.global.nc.f32 %f6890, [%rd462];}

	// end inline asm
	// begin inline asm
	st.shared.f32 [%r267], %f6890;

	// end inline asm
	bar.sync 	0;
$L__BB0_225:
	add.s16 	%rs67, %rs77, 5;
	and.b16  	%rs68, %rs67, 255;
	mul.wide.u16 	%r931, %rs68, 4;
	add.s32 	%r922, %r931, %r273;
	// begin inline asm
	ld.shared.f32 {%f6892}, [%r922];

	// end inline asm
	add.s32 	%r923, %r1481, 2640;
	// begin inline asm
	ld.shared.v4.f32 {%f6893, %f6894, %f6895, %f6896}, [%r923];

	// end inline asm
	add.s32 	%r924, %r1480, 2640;
	// begin inline asm
	ld.shared.v4.f32 {%f6897, %f6898, %f6899, %f6900}, [%r924];

	// end inline asm
	add.s32 	%r925, %r1481, 2704;
	// begin inline asm
	ld.shared.v4.f32 {%f6901, %f6902, %f6903, %f6904}, [%r925];

	// end inline asm
	add.s32 	%r926, %r1480, 2704;
	// begin inline asm
	ld.shared.v4.f32 {%f6905, %f6906, %f6907, %f6908}, [%r926];

	// end inline asm
	add.s32 	%r927, %r1479, 1280;
	// begin inline asm
	ld.shared.v2.f32 {%f6909, %f6910}, [%r927];

	// end inline asm
	add.s32 	%r928, %r1478, 1280;
	// begin inline asm
	ld.shared.v2.f32 {%f6911, %f6912}, [%r928];

	// end inline asm
	add.s32 	%r929, %r1479, 1344;
	// begin inline asm
	ld.shared.v2.f32 {%f6913, %f6914}, [%r929];

	// end inline asm
	add.s32 	%r930, %r1478, 1344;
	// begin inline asm
	ld.shared.v2.f32 {%f6915, %f6916}, [%r930];

	// end inline asm
	mul.f32 	%f6917, %f6542, %f6558;
	mul.f32 	%f6918, %f6546, %f6560;
	sub.f32 	%f6919, %f6917, %f6918;
	mul.f32 	%f6920, %f8625, %f6919;
	mul.f32 	%f6921, %f6546, %f6558;
	fma.rn.f32 	%f6922, %f6542, %f6560, %f6921;
	mul.f32 	%f6923, %f8629, %f6922;
	sub.f32 	%f6924, %f6920, %f6923;
	fma.rn.f32 	%f2219, %f6541, %f6924, %f2108;
	mul.f32 	%f6925, %f8629, %f6919;
	fma.rn.f32 	%f6926, %f8625, %f6922, %f6925;
	fma.rn.f32 	%f2220, %f6541, %f6926, %f2109;
	mul.f32 	%f6927, %f6542, %f6559;
	mul.f32 	%f6928, %f6546, %f6561;
	sub.f32 	%f6929, %f6927, %f6928;
	mul.f32 	%f6930, %f8625, %f6929;
	mul.f32 	%f6931, %f6546, %f6559;
	fma.rn.f32 	%f6932, %f6542, %f6561, %f6931;
	mul.f32 	%f6933, %f8629, %f6932;
	sub.f32 	%f6934, %f6930, %f6933;
	fma.rn.f32 	%f2221, %f6541, %f6934, %f2110;
	mul.f32 	%f6935, %f8629, %f6929;
	fma.rn.f32 	%f6936, %f8625, %f6932, %f6935;
	fma.rn.f32 	%f2222, %f6541, %f6936, %f2111;
	mul.f32 	%f6937, %f6542, %f6562;
	mul.f32 	%f6938, %f6546, %f6564;
	sub.f32 	%f6939, %f6937, %f6938;
	mul.f32 	%f6940, %f8624, %f6939;
	mul.f32 	%f6941, %f6546, %f6562;
	fma.rn.f32 	%f6942, %f6542, %f6564, %f6941;
	mul.f32 	%f6943, %f8628, %f6942;
	sub.f32 	%f6944, %f6940, %f6943;
	fma.rn.f32 	%f2223, %f6541, %f6944, %f2112;
	mul.f32 	%f6945, %f8628, %f6939;
	fma.rn.f32 	%f6946, %f8624, %f6942, %f6945;
	fma.rn.f32 	%f2224, %f6541, %f6946, %f2113;
	mul.f32 	%f6947, %f6542, %f6563;
	mul.f32 	%f6948, %f6546, %f6565;
	sub.f32 	%f6949, %f6947, %f6948;
	mul.f32 	%f6950, %f8624, %f6949;
	mul.f32 	%f6951, %f6546, %f6563;
	fma.rn.f32 	%f6952, %f6542, %f6565, %f6951;
	mul.f32 	%f6953, %f8628, %f6952;
	sub.f32 	%f6954, %f6950, %f6953;
	fma.rn.f32 	%f2225, %f6541, %f6954, %f2114;
	mul.f32 	%f6955, %f8628, %f6949;
	fma.rn.f32 	%f6956, %f8624, %f6952, %f6955;
	fma.rn.f32 	%f2226, %f6541, %f6956, %f2115;
	mul.f32 	%f6957, %f6543, %f6558;
	mul.f32 	%f6958, %f6547, %f6560;
	sub.f32 	%f6959, %f6957, %f6958;
	mul.f32 	%f6960, %f8625, %f6959;
	mul.f32 	%f6961, %f6547, %f6558;
	fma.rn.f32 	%f6962, %f6543, %f6560, %f6961;
	mul.f32 	%f6963, %f8629, %f6962;
	sub.f32 	%f6964, %f6960, %f6963;
	fma.rn.f32 	%f2227, %f6541, %f6964, %f2116;
	mul.f32 	%f6965, %f8629, %f6959;
	fma.rn.f32 	%f6966, %f8625, %f6962, %f6965;
	fma.rn.f32 	%f2228, %f6541, %f6966, %f2117;
	mul.f32 	%f6967, %f6543, %f6559;
	mul.f32 	%f6968, %f6547, %f6561;
	sub.f32 	%f6969, %f6967, %f6968;
	mul.f32 	%f6970, %f8625, %f6969;
	mul.f32 	%f6971, %f6547, %f6559;
	fma.rn.f32 	%f6972, %f6543, %f6561, %f6971;
	mul.f32 	%f6973, %f8629, %f6972;
	sub.f32 	%f6974, %f6970, %f6973;
	fma.rn.f32 	%f2229, %f6541, %f6974, %f2118;
	mul.f32 	%f6975, %f8629, %f6969;
	fma.rn.f32 	%f6976, %f8625, %f6972, %f6975;
	fma.rn.f32 	%f2230, %f6541, %f6976, %f2119;
	mul.f32 	%f6977, %f6543, %f6562;
	mul.f32 	%f6978, %f6547, %f6564;
	sub.f32 	%f6979, %f6977, %f6978;
	mul.f32 	%f6980, %f8624, %f6979;
	mul.f32 	%f6981, %f6547, %f6562;
	fma.rn.f32 	%f6982, %f6543, %f6564, %f6981;
	mul.f32 	%f6983, %f8628, %f6982;
	sub.f32 	%f6984, %f6980, %f6983;
	fma.rn.f32 	%f2231, %f6541, %f6984, %f2120;
	mul.f32 	%f6985, %f8628, %f6979;
	fma.rn.f32 	%f6986, %f8624, %f6982, %f6985;
	fma.rn.f32 	%f2232, %f6541, %f6986, %f2121;
	mul.f32 	%f6987, %f6543, %f6563;
	mul.f32 	%f6988, %f6547, %f6565;
	sub.f32 	%f6989, %f6987, %f6988;
	mul.f32 	%f6990, %f8624, %f6989;
	mul.f32 	%f6991, %f6547, %f6563;
	fma.rn.f32 	%f6992, %f6543, %f6565, %f6991;
	mul.f32 	%f6993, %f8628, %f6992;
	sub.f32 	%f6994, %f6990, %f6993;
	fma.rn.f32 	%f2233, %f6541, %f6994, %f2122;
	mul.f32 	%f6995, %f8628, %f6989;
	fma.rn.f32 	%f6996, %f8624, %f6992, %f6995;
	fma.rn.f32 	%f2234, %f6541, %f6996, %f2123;
	mul.f32 	%f6997, %f6544, %f6558;
	mul.f32 	%f6998, %f6548, %f6560;
	sub.f32 	%f6999, %f6997, %f6998;
	mul.f32 	%f7000, %f8625, %f6999;
	mul.f32 	%f7001, %f6548, %f6558;
	fma.rn.f32 	%f7002, %f6544, %f6560, %f7001;
	mul.f32 	%f7003, %f8629, %f7002;
	sub.f32 	%f7004, %f7000, %f7003;
	fma.rn.f32 	%f2235, %f6541, %f7004, %f2124;
	mul.f32 	%f7005, %f8629, %f6999;
	fma.rn.f32 	%f7006, %f8625, %f7002, %f7005;
	fma.rn.f32 	%f2236, %f6541, %f7006, %f2125;
	mul.f32 	%f7007, %f6544, %f6559;
	mul.f32 	%f7008, %f6548, %f6561;
	sub.f32 	%f7009, %f7007, %f7008;
	mul.f32 	%f7010, %f8625, %f7009;
	mul.f32 	%f7011, %f6548, %f6559;
	fma.rn.f32 	%f7012, %f6544, %f6561, %f7011;
	mul.f32 	%f7013, %f8629, %f7012;
	sub.f32 	%f7014, %f7010, %f7013;
	fma.rn.f32 	%f2237, %f6541, %f7014, %f2126;
	mul.f32 	%f7015, %f8629, %f7009;
	fma.rn.f32 	%f7016, %f8625, %f7012, %f7015;
	fma.rn.f32 	%f2238, %f6541, %f7016, %f2127;
	mul.f32 	%f7017, %f6544, %f6562;
	mul.f32 	%f7018, %f6548, %f6564;
	sub.f32 	%f7019, %f7017, %f7018;
	mul.f32 	%f7020, %f8624, %f7019;
	mul.f32 	%f7021, %f6548, %f6562;
	fma.rn.f32 	%f7022, %f6544, %f6564, %f7021;
	mul.f32 	%f7023, %f8628, %f7022;
	sub.f32 	%f7024, %f7020, %f7023;
	fma.rn.f32 	%f2239, %f6541, %f7024, %f2128;
	mul.f32 	%f7025, %f8628, %f7019;
	fma.rn.f32 	%f7026, %f8624, %f7022, %f7025;
	fma.rn.f32 	%f2240, %f6541, %f7026, %f2129;
	mul.f32 	%f7027, %f6544, %f6563;
	mul.f32 	%f7028, %f6548, %f6565;
	sub.f32 	%f7029, %f7027, %f7028;
	mul.f32 	%f7030, %f8624, %f7029;
	mul.f32 	%f7031, %f6548, %f6563;
	fma.rn.f32 	%f7032, %f6544, %f6565, %f7031;
	mul.f32 	%f7033, %f8628, %f7032;
	sub.f32 	%f7034, %f7030, %f7033;
	fma.rn.f32 	%f2241, %f6541, %f7034, %f2130;
	mul.f32 	%f7035, %f8628, %f7029;
	fma.rn.f32 	%f7036, %f8624, %f7032, %f7035;
	fma.rn.f32 	%f2242, %f6541, %f7036, %f2131;
	mul.f32 	%f7037, %f6545, %f6558;
	mul.f32 	%f7038, %f6549, %f6560;
	sub.f32 	%f7039, %f7037, %f7038;
	mul.f32 	%f7040, %f8625, %f7039;
	mul.f32 	%f7041, %f6549, %f6558;
	fma.rn.f32 	%f7042, %f6545, %f6560, %f7041;
	mul.f32 	%f7043, %f8629, %f7042;
	sub.f32 	%f7044, %f7040, %f7043;
	fma.rn.f32 	%f2243, %f6541, %f7044, %f2132;
	mul.f32 	%f7045, %f8629, %f7039;
	fma.rn.f32 	%f7046, %f8625, %f7042, %f7045;
	fma.rn.f32 	%f2244, %f6541, %f7046, %f2133;
	mul.f32 	%f7047, %f6545, %f6559;
	mul.f32 	%f7048, %f6549, %f6561;
	sub.f32 	%f7049, %f7047, %f7048;
	mul.f32 	%f7050, %f8625, %f7049;
	mul.f32 	%f7051, %f6549, %f6559;
	fma.rn.f32 	%f7052, %f6545, %f6561, %f7051;
	mul.f32 	%f7053, %f8629, %f7052;
	sub.f32 	%f7054, %f7050, %f7053;
	fma.rn.f32 	%f2245, %f6541, %f7054, %f2134;
	mul.f32 	%f7055, %f8629, %f7049;
	fma.rn.f32 	%f7056, %f8625, %f7052, %f7055;
	fma.rn.f32 	%f2246, %f6541, %f7056, %f2135;
	mul.f32 	%f7057, %f6545, %f6562;
	mul.f32 	%f7058, %f6549, %f6564;
	sub.f32 	%f7059, %f7057, %f7058;
	mul.f32 	%f7060, %f8624, %f7059;
	mul.f32 	%f7061, %f6549, %f6562;
	fma.rn.f32 	%f7062, %f6545, %f6564, %f7061;
	mul.f32 	%f7063, %f8628, %f7062;
	sub.f32 	%f7064, %f7060, %f7063;
	fma.rn.f32 	%f2247, %f6541, %f7064, %f2136;
	mul.f32 	%f7065, %f8628, %f7059;
	fma.rn.f32 	%f7066, %f8624, %f7062, %f7065;
	fma.rn.f32 	%f2248, %f6541, %f7066, %f2137;
	mul.f32 	%f7067, %f6545, %f6563;
	mul.f32 	%f7068, %f6549, %f6565;
	sub.f32 	%f7069, %f7067, %f7068;
	mul.f32 	%f7070, %f8624, %f7069;
	mul.f32 	%f7071, %f6549, %f6563;
	fma.rn.f32 	%f7072, %f6545, %f6565, %f7071;
	mul.f32 	%f7073, %f8628, %f7072;
	sub.f32 	%f7074, %f7070, %f7073;
	fma.rn.f32 	%f2249, %f6541, %f7074, %f2138;
	mul.f32 	%f7075, %f8628, %f7069;
	fma.rn.f32 	%f7076, %f8624, %f7072, %f7075;
	fma.rn.f32 	%f2250, %f6541, %f7076, %f2139;
	mul.f32 	%f7077, %f6550, %f6558;
	mul.f32 	%f7078, %f6554, %f6560;
	sub.f32 	%f7079, %f7077, %f7078;
	mul.f32 	%f7080, %f8623, %f7079;
	mul.f32 	%f7081, %f6554, %f6558;
	fma.rn.f32 	%f7082, %f6550, %f6560, %f7081;
	mul.f32 	%f7083, %f8627, %f7082;
	sub.f32 	%f7084, %f7080, %f7083;
	fma.rn.f32 	%f2251, %f6541, %f7084, %f2140;
	mul.f32 	%f7085, %f8627, %f7079;
	fma.rn.f32 	%f7086, %f8623, %f7082, %f7085;
	fma.rn.f32 	%f2252, %f6541, %f7086, %f2141;
	mul.f32 	%f7087, %f6550, %f6559;
	mul.f32 	%f7088, %f6554, %f6561;
	sub.f32 	%f7089, %f7087, %f7088;
	mul.f32 	%f7090, %f8623, %f7089;
	mul.f32 	%f7091, %f6554, %f6559;
	fma.rn.f32 	%f7092, %f6550, %f6561, %f7091;
	mul.f32 	%f7093, %f8627, %f7092;
	sub.f32 	%f7094, %f7090, %f7093;
	fma.rn.f32 	%f2253, %f6541, %f7094, %f2142;
	mul.f32 	%f7095, %f8627, %f7089;
	fma.rn.f32 	%f7096, %f8623, %f7092, %f7095;
	fma.rn.f32 	%f2254, %f6541, %f7096, %f2143;
	mul.f32 	%f7097, %f6550, %f6562;
	mul.f32 	%f7098, %f6554, %f6564;
	sub.f32 	%f7099, %f7097, %f7098;
	mul.f32 	%f7100, %f8622, %f7099;
	mul.f32 	%f7101, %f6554, %f6562;
	fma.rn.f32 	%f7102, %f6550, %f6564, %f7101;
	mul.f32 	%f7103, %f8626, %f7102;
	sub.f32 	%f7104, %f7100, %f7103;
	fma.rn.f32 	%f2255, %f6541, %f7104, %f2144;
	mul.f32 	%f7105, %f8626, %f7099;
	fma.rn.f32 	%f7106, %f8622, %f7102, %f7105;
	fma.rn.f32 	%f2256, %f6541, %f7106, %f2145;
	mul.f32 	%f7107, %f6550, %f6563;
	mul.f32 	%f7108, %f6554, %f6565;
	sub.f32 	%f7109, %f7107, %f7108;
	mul.f32 	%f7110, %f8622, %f7109;
	mul.f32 	%f7111, %f6554, %f6563;
	fma.rn.f32 	%f7112, %f6550, %f6565, %f7111;
	mul.f32 	%f7113, %f8626, %f7112;
	sub.f32 	%f7114, %f7110, %f7113;
	fma.rn.f32 	%f2257, %f6541, %f7114, %f2146;
	mul.f32 	%f7115, %f8626, %f7109;
	fma.rn.f32 	%f7116, %f8622, %f7112, %f7115;
	fma.rn.f32 	%f2258, %f6541, %f7116, %f2147;
	mul.f32 	%f7117, %f6551, %f6558;
	mul.f32 	%f7118, %f6555, %f6560;
	sub.f32 	%f7119, %f7117, %f7118;
	mul.f32 	%f7120, %f8623, %f7119;
	mul.f32 	%f7121, %f6555, %f6558;
	fma.rn.f32 	%f7122, %f6551, %f6560, %f7121;
	mul.f32 	%f7123, %f8627, %f7122;
	sub.f32 	%f7124, %f7120, %f7123;
	fma.rn.f32 	%f2259, %f6541, %f7124, %f2148;
	mul.f32 	%f7125, %f8627, %f7119;
	fma.rn.f32 	%f7126, %f8623, %f7122, %f7125;
	fma.rn.f32 	%f2260, %f6541, %f7126, %f2149;
	mul.f32 	%f7127, %f6551, %f6559;
	mul.f32 	%f7128, %f6555, %f6561;
	sub.f32 	%f7129, %f7127, %f7128;
	mul.f32 	%f7130, %f8623, %f7129;
	mul.f32 	%f7131, %f6555, %f6559;
	fma.rn.f32 	%f7132, %f6551, %f6561, %f7131;
	mul.f32 	%f7133, %f8627, %f7132;
	sub.f32 	%f7134, %f7130, %f7133;
	fma.rn.f32 	%f2261, %f6541, %f7134, %f2150;
	mul.f32 	%f7135, %f8627, %f7129;
	fma.rn.f32 	%f7136, %f8623, %f7132, %f7135;
	fma.rn.f32 	%f2262, %f6541, %f7136, %f2151;
	mul.f32 	%f7137, %f6551, %f6562;
	mul.f32 	%f7138, %f6555, %f6564;
	sub.f32 	%f7139, %f7137, %f7138;
	mul.f32 	%f7140, %f8622, %f7139;
	mul.f32 	%f7141, %f6555, %f6562;
	fma.rn.f32 	%f7142, %f6551, %f6564, %f7141;
	mul.f32 	%f7143, %f8626, %f7142;
	sub.f32 	%f7144, %f7140, %f7143;
	fma.rn.f32 	%f2263, %f6541, %f7144, %f2152;
	mul.f32 	%f7145, %f8626, %f7139;
	fma.rn.f32 	%f7146, %f8622, %f7142, %f7145;
	fma.rn.f32 	%f2264, %f6541, %f7146, %f2153;
	mul.f32 	%f7147, %f6551, %f6563;
	mul.f32 	%f7148, %f6555, %f6565;
	sub.f32 	%f7149, %f7147, %f7148;
	mul.f32 	%f7150, %f8622, %f7149;
	mul.f32 	%f7151, %f6555, %f6563;
	fma.rn.f32 	%f7152, %f6551, %f6565, %f7151;
	mul.f32 	%f7153, %f8626, %f7152;
	sub.f32 	%f7154, %f7150, %f7153;
	fma.rn.f32 	%f2265, %f6541, %f7154, %f2154;
	mul.f32 	%f7155, %f8626, %f7149;
	fma.rn.f32 	%f7156, %f8622, %f7152, %f7155;
	fma.rn.f32 	%f2266, %f6541, %f7156, %f2155;
	mul.f32 	%f7157, %f6552, %f6558;
	mul.f32 	%f7158, %f6556, %f6560;
	sub.f32 	%f7159, %f7157, %f7158;
	mul.f32 	%f7160, %f8623, %f7159;
	mul.f32 	%f7161, %f6556, %f6558;
	fma.rn.f32 	%f7162, %f6552, %f6560, %f7161;
	mul.f32 	%f7163, %f8627, %f7162;
	sub.f32 	%f7164, %f7160, %f7163;
	fma.rn.f32 	%f2267, %f6541, %f7164, %f2156;
	mul.f32 	%f7165, %f8627, %f7159;
	fma.rn.f32 	%f7166, %f8623, %f7162, %f7165;
	fma.rn.f32 	%f2268, %f6541, %f7166, %f2157;
	mul.f32 	%f7167, %f6552, %f6559;
	mul.f32 	%f7168, %f6556, %f6561;
	sub.f32 	%f7169, %f7167, %f7168;
	mul.f32 	%f7170, %f8623, %f7169;
	mul.f32 	%f7171, %f6556, %f6559;
	fma.rn.f32 	%f7172, %f6552, %f6561, %f7171;
	mul.f32 	%f7173, %f8627, %f7172;
	sub.f32 	%f7174, %f7170, %f7173;
	fma.rn.f32 	%f2269, %f6541, %f7174, %f2158;
	mul.f32 	%f7175, %f8627, %f7169;
	fma.rn.f32 	%f7176, %f8623, %f7172, %f7175;
	fma.rn.f32 	%f2270, %f6541, %f7176, %f2159;
	mul.f32 	%f7177, %f6552, %f6562;
	mul.f32 	%f7178, %f6556, %f6564;
	sub.f32 	%f7179, %f7177, %f7178;
	mul.f32 	%f7180, %f8622, %f7179;
	mul.f32 	%f7181, %f6556, %f6562;
	fma.rn.f32 	%f7182, %f6552, %f6564, %f7181;
	mul.f32 	%f7183, %f8626, %f7182;
	sub.f32 	%f7184, %f7180, %f7183;
	fma.rn.f32 	%f2271, %f6541, %f7184, %f2160;
	mul.f32 	%f7185, %f8626, %f7179;
	fma.rn.f32 	%f7186, %f8622, %f7182, %f7185;
	fma.rn.f32 	%f2272, %f6541, %f7186, %f2161;
	mul.f32 	%f7187, %f6552, %f6563;
	mul.f32 	%f7188, %f6556, %f6565;
	sub.f32 	%f7189, %f7187, %f7188;
	mul.f32 	%f7190, %f8622, %f7189;
	mul.f32 	%f7191, %f6556, %f6563;
	fma.rn.f32 	%f7192, %f6552, %f6565, %f7191;
	mul.f32 	%f7193, %f8626, %f7192;
	sub.f32 	%f7194, %f7190, %f7193;
	fma.rn.f32 	%f2273, %f6541, %f7194, %f2162;
	mul.f32 	%f7195, %f8626, %f7189;
	fma.rn.f32 	%f7196, %f8622, %f7192, %f7195;
	fma.rn.f32 	%f2274, %f6541, %f7196, %f2163;
	mul.f32 	%f7197, %f6553, %f6558;
	mul.f32 	%f7198, %f6557, %f6560;
	sub.f32 	%f7199, %f7197, %f7198;
	mul.f32 	%f7200, %f8623, %f7199;
	mul.f32 	%f7201, %f6557, %f6558;
	fma.rn.f32 	%f7202, %f6553, %f6560, %f7201;
	mul.f32 	%f7203, %f8627, %f7202;
	sub.f32 	%f7204, %f7200, %f7203;
	fma.rn.f32 	%f2275, %f6541, %f7204, %f2164;
	mul.f32 	%f7205, %f8627, %f7199;
	fma.rn.f32 	%f7206, %f8623, %f7202, %f7205;
	fma.rn.f32 	%f2276, %f6541, %f7206, %f2165;
	mul.f32 	%f7207, %f6553, %f6559;
	mul.f32 	%f7208, %f6557, %f6561;
	sub.f32 	%f7209, %f7207, %f7208;
	mul.f32 	%f7210, %f8623, %f7209;
	mul.f32 	%f7211, %f6557, %f6559;
	fma.rn.f32 	%f7212, %f6553, %f6561, %f7211;
	mul.f32 	%f7213, %f8627, %f7212;
	sub.f32 	%f7214, %f7210, %f7213;
	fma.rn.f32 	%f2277, %f6541, %f7214, %f2166;
	mul.f32 	%f7215, %f8627, %f7209;
	fma.rn.f32 	%f7216, %f8623, %f7212, %f7215;
	fma.rn.f32 	%f2278, %f6541, %f7216, %f2167;
	mul.f32 	%f7217, %f6553, %f6562;
	mul.f32 	%f7218, %f6557, %f6564;
	sub.f32 	%f7219, %f7217, %f7218;
	mul.f32 	%f7220, %f8622, %f7219;
	mul.f32 	%f7221, %f6557, %f6562;
	fma.rn.f32 	%f7222, %f6553, %f6564, %f7221;
	mul.f32 	%f7223, %f8626, %f7222;
	sub.f32 	%f7224, %f7220, %f7223;
	fma.rn.f32 	%f2279, %f6541, %f7224, %f2168;
	mul.f32 	%f7225, %f8626, %f7219;
	fma.rn.f32 	%f7226, %f8622, %f7222, %f7225;
	fma.rn.f32 	%f2280, %f6541, %f7226, %f2169;
	mul.f32 	%f7227, %f6553, %f6563;
	mul.f32 	%f7228, %f6557, %f6565;
	sub.f32 	%f7229, %f7227, %f7228;
	mul.f32 	%f7230, %f8622, %f7229;
	mul.f32 	%f7231, %f6557, %f6563;
	fma.rn.f32 	%f7232, %f6553, %f6565, %f7231;
	mul.f32 	%f7233, %f8626, %f7232;
	sub.f32 	%f7234, %f7230, %f7233;
	fma.rn.f32 	%f2281, %f6541, %f7234, %f2170;
	mul.f32 	%f7235, %f8626, %f7229;
	fma.rn.f32 	%f7236, %f8622, %f7232, %f7235;
	fma.rn.f32 	%f2282, %f6541, %f7236, %f2171;
	add.s32 	%r932, %r1405, 5;
	setp.ne.s32 	%p337, %r932, %r1407;
	@%p337 bra 	$L__BB0_237;
	ld.param.u32 	%r1268, [_Z6kerneliiPKfS0_S0_S0_S0_S0_S0_S0_S0_PKiS2_S2_S2_PfS3_jjjjj_param_0];
	add.s32 	%r1520, %r1406, 1;
	setp.ge.s32 	%p338, %r1520, %r1268;
	mov.b32 	%r1407, -1;
	mov.u32 	%r1523, %r1406;
	@%p338 bra 	$L__BB0_229;
	mov.u32 	%r1523, %r1406;
$L__BB0_228:
	mov.u32 	%r1406, %r1520;
	ld.param.u64 	%rd788, [_Z6kerneliiPKfS0_S0_S0_S0_S0_S0_S0_S0_PKiS2_S2_S2_PfS3_jjjjj_param_14];
	ld.param.u32 	%r1269, [_Z6kerneliiPKfS0_S0_S0_S0_S0_S0_S0_S0_PKiS2_S2_S2_PfS3_jjjjj_param_0];
	cvta.to.global.u64 	%rd466, %rd788;
	mul.wide.s32 	%rd467, %r1406, 4;
	add.s64 	%rd468, %rd466, %rd467;
	ld.global.u32 	%r1407, [%rd468];
	setp.eq.s32 	%p339, %r1407, 0;
	selp.b32 	%r1523, %r1406, %r1523, %p339;
	add.s32 	%r1520, %r1406, 1;
	setp.lt.s32 	%p340, %r1520, %r1269;
	setp.lt.s32 	%p341, %r1407, 1;
	and.pred  	%p342, %p340, %p341;
	@%p342 bra 	$L__BB0_228;
$L__BB0_229:
	setp.lt.s32 	%p343, %r1, %r1523;
	setp.lt.s32 	%p344, %r1523, %r326;
	or.pred  	%p345, %p343, %p344;
	mov.f32 	%f8625, 0f00000000;
	@%p345 bra 	$L__BB0_231;
	ld.param.u64 	%rd748, [_Z6kerneliiPKfS0_S0_S0_S0_S0_S0_S0_S0_PKiS2_S2_S2_PfS3_jjjjj_param_3];
	ld.param.u64 	%rd687, [_Z6kerneliiPKfS0_S0_S0_S0_S0_S0_S0_S0_PKiS2_S2_S2_PfS3_jjjjj_param_2];
	ld.param.u32 	%r1342, [_Z6kerneliiPKfS0_S0_S0_S0_S0_S0_S0_S0_PKiS2_S2_S2_PfS3_jjjjj_param_1];
	ld.param.u32 	%r1270, [_Z6kerneliiPKfS0_S0_S0_S0_S0_S0_S0_S0_PKiS2_S2_S2_PfS3_jjjjj_param_0];
	sub.s32 	%r936, %r1, %r1342;
	sub.s32 	%r937, %r1342, %r326;
	mad.lo.s32 	%r938, %r936, %r1270, %r937;
	sub.s32 	%r939, %r1, %r1523;
	mad.lo.s32 	%r940, %r938, %r1270, %r939;
	cvta.to.global.u64 	%rd469, %rd687;
	mul.wide.s32 	%rd470, %r940, 4;
	add.s64 	%rd471, %rd469, %rd470;
	ld.global.f32 	%f8625, [%rd471];
	cvta.to.global.u64 	%rd472, %rd748;
	add.s64 	%rd473, %rd472, %rd470;
	ld.global.f32 	%f8629, [%rd473];
$L__BB0_231:
	setp.lt.s32 	%p347, %r1523, %r4;
	or.pred  	%p348, %p343, %p347;
	mov.f32 	%f8624, 0f00000000;
	@%p348 bra 	$L__BB0_233;
	ld.param.u64 	%rd749, [_Z6kerneliiPKfS0_S0_S0_S0_S0_S0_S0_S0_PKiS2_S2_S2_PfS3_jjjjj_param_3];
	ld.param.u64 	%rd688, [_Z6kerneliiPKfS0_S0_S0_S0_S0_S0_S0_S0_PKiS2_S2_S2_PfS3_jjjjj_param_2];
	ld.param.u32 	%r1343, [_Z6kerneliiPKfS0_S0_S0_S0_S0_S0_S0_S0_PKiS2_S2_S2_PfS3_jjjjj_param_1];
	ld.param.u32 	%r1271, [_Z6kerneliiPKfS0_S0_S0_S0_S0_S0_S0_S0_PKiS2_S2_S2_PfS3_jjjjj_param_0];
	sub.s32 	%r941, %r1, %r1343;
	sub.s32 	%r942, %r1343, %r4;
	mad.lo.s32 	%r943, %r941, %r1271, %r942;
	sub.s32 	%r944, %r1, %r1523;
	mad.lo.s32 	%r945, %r943, %r1271, %r944;
	cvta.to.global.u64 	%rd474, %rd688;
	mul.wide.s32 	%rd475, %r945, 4;
	add.s64 	%rd476, %rd474, %rd475;
	ld.global.f32 	%f8624, [%rd476];
	cvta.to.global.u64 	%rd477, %rd749;
	add.s64 	%rd478, %rd477, %rd475;
	ld.global.f32 	%f8628, [%rd478];
$L__BB0_233:
	setp.lt.s32 	%p350, %r2, %r1523;
	or.pred  	%p351, %p350, %p344;
	mov.f32 	%f8623, 0f00000000;
	@%p351 bra 	$L__BB0_235;
	ld.param.u64 	%rd750, [_Z6kerneliiPKfS0_S0_S0_S0_S0_S0_S0_S0_PKiS2_S2_S2_PfS3_jjjjj_param_3];
	ld.param.u64 	%rd689, [_Z6kerneliiPKfS0_S0_S0_S0_S0_S0_S0_S0_PKiS2_S2_S2_PfS3_jjjjj_param_2];
	ld.param.u32 	%r1344, [_Z6kerneliiPKfS0_S0_S0_S0_S0_S0_S0_S0_PKiS2_S2_S2_PfS3_jjjjj_param_1];
	ld.param.u32 	%r1272, [_Z6kerneliiPKfS0_S0_S0_S0_S0_S0_S0_S0_PKiS2_S2_S2_PfS3_jjjjj_param_0];
	sub.s32 	%r946, %r2, %r1344;
	sub.s32 	%r947, %r1344, %r326;
	mad.lo.s32 	%r948, %r946, %r1272, %r947;
	sub.s32 	%r949, %r2, %r1523;
	mad.lo.s32 	%r950, %r948, %r1272, %r949;
	cvta.to.global.u64 	%rd479, %rd689;
	mul.wide.s32 	%rd480, %r950, 4;
	add.s64 	%rd481, %rd479, %rd480;
	ld.global.f32 	%f8623, [%rd481];
	cvta.to.global.u64 	%rd482, %rd750;
	add.s64 	%rd483, %rd482, %rd480;
	ld.global.f32 	%f8627, [%rd483];
$L__BB0_235:
	or.pred  	%p354, %p350, %p347;
	mov.f32 	%f8622, 0f00000000;
	@%p354 bra 	$L__BB0_237;
	ld.param.u64 	%rd751, [_Z6kerneliiPKfS0_S0_S0_S0_S0_S0_S0_S0_PKiS2_S2_S2_PfS3_jjjjj_param_3];
	ld.param.u64 	%rd690, [_Z6kerneliiPKfS0_S0_S0_S0_S0_S0_S0_S0_PKiS2_S2_S2_PfS3_jjjjj_param_2];
	ld.param.u32 	%r1345, [_Z6kerneliiPKfS0_S0_S0_S0_S0_S0_S0_S0_PKiS2_S2_S2_PfS3_jjjjj_param_1];
	ld.param.u32 	%r1273, [_Z6kerneliiPKfS0_S0_S0_S0_S0_S0_S0_S0_PKiS2_S2_S2_PfS3_jjjjj_param_0];
	sub.s32 	%r951, %r2, %r1345;
	sub.s32 	%r952, %r1345, %r4;
	mad.lo.s32 	%r953, %r951, %r1273, %r952;
	sub.s32 	%r954, %r2, %r1523;
	mad.lo.s32 	%r955, %r953, %r1273, %r954;
	cvta.to.global.u64 	%rd484, %rd690;
	mul.wide.s32 	%rd485, %r955, 4;
	add.s64 	%rd486, %rd484, %rd485;
	ld.global.f32 	%f8622, [%rd486];
	cvta.to.global.u64 	%rd487, %rd751;
	add.s64 	%rd488, %rd487, %rd485;
	ld.global.f32 	%f8626, [%rd488];
$L__BB0_237:
	setp.ne.s16 	%p355, %rs54, 250;
	@%p355 bra 	$L__BB0_239;
	ld.param.u32 	%r1381, [_Z6kerneliiPKfS0_S0_S0_S0_S0_S0_S0_S0_PKiS2_S2_S2_PfS3_jjjjj_param_19];
	ld.param.u64 	%rd771, [_Z6kerneliiPKfS0_S0_S0_S0_S0_S0_S0_S0_PKiS2_S2_S2_PfS3_jjjjj_param_9];
	add.s32 	%r958, %r1405, 6;
	sub.s32 	%r959, %r1381, %r958;
	mov.u32 	%r960, %tid.x;
	setp.lt.u32 	%p356, %r960, %r959;
	mul.wide.s32 	%rd490, %r958, 4;
	mul.wide.u32 	%rd491, %r960, 4;
	add.s64 	%rd492, %rd771, %rd491;
	add.s64 	%rd489, %rd492, %rd490;
	selp.u32 	%r956, 1, 0, %p356;
	// begin inline asm
	{.reg .pred p;
 setp.ne.b32 p, %r956, 0;
 @p ld.global.nc.f32 %f7241, [%rd489];}

	// end inline asm
	// begin inline asm
	st.shared.f32 [%r267], %f7241;

	// end inline asm
	bar.sync 	0;
$L__BB0_239:
	add.s16 	%rs70, %rs77, 6;
	and.b16  	%rs71, %rs70, 255;
	mul.wide.u16 	%r970, %rs71, 4;
	add.s32 	%r961, %r970, %r273;
	// begin inline asm
	ld.shared.f32 {%f7243}, [%r961];

	// end inline asm
	add.s32 	%r962, %r1481, 3168;
	// begin inline asm
	ld.shared.v4.f32 {%f7244, %f7245, %f7246, %f7247}, [%r962];

	// end inline asm
	add.s32 	%r963, %r1480, 3168;
	// begin inline asm
	ld.shared.v4.f32 {%f7248, %f7249, %f7250, %f7251}, [%r963];

	// end inline asm
	add.s32 	%r964, %r1481, 3232;
	// begin inline asm
	ld.shared.v4.f32 {%f7252, %f7253, %f7254, %f7255}, [%r964];

	// end inline asm
	add.s32 	%r965, %r1480, 3232;
	// begin inline asm
	ld.shared.v4.f32 {%f7256, %f7257, %f7258, %f7259}, [%r965];

	// end inline asm
	add.s32 	%r966, %r1479, 1536;
	// begin inline asm
	ld.shared.v2.f32 {%f7260, %f7261}, [%r966];

	// end inline asm
	add.s32 	%r967, %r1478, 1536;
	// begin inline asm
	ld.shared.v2.f32 {%f7262, %f7263}, [%r967];

	// end inline asm
	add.s32 	%r968, %r1479, 1600;
	// begin inline asm
	ld.shared.v2.f32 {%f7264, %f7265}, [%r968];

	// end inline asm
	add.s32 	%r969, %r1478, 1600;
	// begin inline asm
	ld.shared.v2.f32 {%f7266, %f7267}, [%r969];

	// end inline asm
	mul.f32 	%f7268, %f6893, %f6909;
	mul.f32 	%f7269, %f6897, %f6911;
	sub.f32 	%f7270, %f7268, %f7269;
	mul.f32 	%f7271, %f8625, %f7270;
	mul.f32 	%f7272, %f6897, %f6909;
	fma.rn.f32 	%f7273, %f6893, %f6911, %f7272;
	mul.f32 	%f7274, %f8629, %f7273;
	sub.f32 	%f7275, %f7271, %f7274;
	fma.rn.f32 	%f2330, %f6892, %f7275, %f2219;
	mul.f32 	%f7276, %f8629, %f7270;
	fma.rn.f32 	%f7277, %f8625, %f7273, %f7276;
	fma.rn.f32 	%f2331, %f6892, %f7277, %f2220;
	mul.f32 	%f7278, %f6893, %f6910;
	mul.f32 	%f7279, %f6897, %f6912;
	sub.f32 	%f7280, %f7278, %f7279;
	mul.f32 	%f7281, %f8625, %f7280;
	mul.f32 	%f7282, %f6897, %f6910;
	fma.rn.f32 	%f7283, %f6893, %f6912, %f7282;
	mul.f32 	%f7284, %f8629, %f7283;
	sub.f32 	%f7285, %f7281, %f7284;
	fma.rn.f32 	%f2332, %f6892, %f7285, %f2221;
	mul.f32 	%f7286, %f8629, %f7280;
	fma.rn.f32 	%f7287, %f8625, %f7283, %f7286;
	fma.rn.f32 	%f2333, %f6892, %f7287, %f2222;
	mul.f32 	%f7288, %f6893, %f6913;
	mul.f32 	%f7289, %f6897, %f6915;
	sub.f32 	%f7290, %f7288, %f7289;
	mul.f32 	%f7291, %f8624, %f7290;
	mul.f32 	%f7292, %f6897, %f6913;
	fma.rn.f32 	%f7293, %f6893, %f6915, %f7292;
	mul.f32 	%f7294, %f8628, %f7293;
	sub.f32 	%f7295, %f7291, %f7294;
	fma.rn.f32 	%f2334, %f6892, %f7295, %f2223;
	mul.f32 	%f7296, %f8628, %f7290;
	fma.rn.f32 	%f7297, %f8624, %f7293, %f7296;
	fma.rn.f32 	%f2335, %f6892, %f7297, %f2224;
	mul.f32 	%f7298, %f6893, %f6914;
	mul.f32 	%f7299, %f6897, %f6916;
	sub.f32 	%f7300, %f7298, %f7299;
	mul.f32 	%f7301, %f8624, %f7300;
	mul.f32 	%f7302, %f6897, %f6914;
	fma.rn.f32 	%f7303, %f6893, %f6916, %f7302;
	mul.f32 	%f7304, %f8628, %f7303;
	sub.f32 	%f7305, %f7301, %f7304;
	fma.rn.f32 	%f2336, %f6892, %f7305, %f2225;
	mul.f32 	%f7306, %f8628, %f7300;
	fma.rn.f32 	%f7307, %f8624, %f7303, %f7306;
	fma.rn.f32 	%f2337, %f6892, %f7307, %f2226;
	mul.f32 	%f7308, %f6894, %f6909;
	mul.f32 	%f7309, %f6898, %f6911;
	sub.f32 	%f7310, %f7308, %f7309;
	mul.f32 	%f7311, %f8625, %f7310;
	mul.f32 	%f7312, %f6898, %f6909;
	fma.rn.f32 	%f7313, %f6894, %f6911, %f7312;
	mul.f32 	%f7314, %f8629, %f7313;
	sub.f32 	%f7315, %f7311, %f7314;
	fma.rn.f32 	%f2338, %f6892, %f7315, %f2227;
	mul.f32 	%f7316, %f8629, %f7310;
	fma.rn.f32 	%f7317, %f8625, %f7313, %f7316;
	fma.rn.f32 	%f2339, %f6892, %f7317, %f2228;
	mul.f32 	%f7318, %f6894, %f6910;
	mul.f32 	%f7319, %f6898, %f6912;
	sub.f32 	%f7320, %f7318, %f7319;
	mul.f32 	%f7321, %f8625, %f7320;
	mul.f32 	%f7322, %f6898, %f6910;
	fma.rn.f32 	%f7323, %f6894, %f6912, %f7322;
	mul.f32 	%f7324, %f8629, %f7323;
	sub.f32 	%f7325, %f7321, %f7324;
	fma.rn.f32 	%f2340, %f6892, %f7325, %f2229;
	mul.f32 	%f7326, %f8629, %f7320;
	fma.rn.f32 	%f7327, %f8625, %f7323, %f7326;
	fma.rn.f32 	%f2341, %f6892, %f7327, %f2230;
	mul.f32 	%f7328, %f6894, %f6913;
	mul.f32 	%f7329, %f6898, %f6915;
	sub.f32 	%f7330, %f7328, %f7329;
	mul.f32 	%f7331, %f8624, %f7330;
	mul.f32 	%f7332, %f6898, %f6913;
	fma.rn.f32 	%f7333, %f6894, %f6915, %f7332;
	mul.f32 	%f7334, %f8628, %f7333;
	sub.f32 	%f7335, %f7331, %f7334;
	fma.rn.f32 	%f2342, %f6892, %f7335, %f2231;
	mul.f32 	%f7336, %f8628, %f7330;
	fma.rn.f32 	%f7337, %f8624, %f7333, %f7336;
	fma.rn.f32 	%f2343, %f6892, %f7337, %f2232;
	mul.f32 	%f7338, %f6894, %f6914;
	mul.f32 	%f7339, %f6898, %f6916;
	sub.f32 	%f7340, %f7338, %f7339;
	mul.f32 	%f7341, %f8624, %f7340;
	mul.f32 	%f7342, %f6898, %f6914;
	fma.rn.f32 	%f7343, %f6894, %f6916, %f7342;
	mul.f32 	%f7344, %f8628, %f7343;
	sub.f32 	%f7345, %f7341, %f7344;
	fma.rn.f32 	%f2344, %f6892, %f7345, %f2233;
	mul.f32 	%f7346, %f8628, %f7340;
	fma.rn.f32 	%f7347, %f8624, %f7343, %f7346;
	fma.rn.f32 	%f2345, %f6892, %f7347, %f2234;
	mul.f32 	%f7348, %f6895, %f6909;
	mul.f32 	%f7349, %f6899, %f6911;
	sub.f32 	%f7350, %f7348, %f7349;
	mul.f32 	%f7351, %f8625, %f7350;
	mul.f32 	%f7352, %f6899, %f6909;
	fma.rn.f32 	%f7353, %f6895, %f6911, %f7352;
	mul.f32 	%f7354, %f8629, %f7353;
	sub.f32 	%f7355, %f7351, %f7354;
	fma.rn.f32 	%f2346, %f6892, %f7355, %f2235;
	mul.f32 	%f7356, %f8629, %f7350;
	fma.rn.f32 	%f7357, %f8625, %f7353, %f7356;
	fma.rn.f32 	%f2347, %f6892, %f7357, %f2236;
	mul.f32 	%f7358, %f6895, %f6910;
	mul.f32 	%f7359, %f6899, %f6912;
	sub.f32 	%f7360, %f7358, %f7359;
	mul.f32 	%f7361, %f8625, %f7360;
	mul.f32 	%f7362, %f6899, %f6910;
	fma.rn.f32 	%f7363, %f6895, %f6912, %f7362;
	mul.f32 	%f7364, %f8629, %f7363;
	sub.f32 	%f7365, %f7361, %f7364;
	fma.rn.f32 	%f2348, %f6892, %f7365, %f2237;
	mul.f32 	%f7366, %f8629, %f7360;
	fma.rn.f32 	%f7367, %f8625, %f7363, %f7366;
	fma.rn.f32 	%f2349, %f6892, %f7367, %f2238;
	mul.f32 	%f7368, %f6895, %f6913;
	mul.f32 	%f7369, %f6899, %f6915;
	sub.f32 	%f7370, %f7368, %f7369;
	mul.f32 	%f7371, %f8624, %f7370;
	mul.f32 	%f7372, %f6899, %f6913;
	fma.rn.f32 	%f7373, %f6895, %f6915, %f7372;
	mul.f32 	%f7374, %f8628, %f7373;
	sub.f32 	%f7375, %f7371, %f7374;
	fma.rn.f32 	%f2350, %f6892, %f7375, %f2239;
	mul.f32 	%f7376, %f8628, %f7370;
	fma.rn.f32 	%f7377, %f8624, %f7373, %f7376;
	fma.rn.f32 	%f2351, %f6892, %f7377, %f2240;
	mul.f32 	%f7378, %f6895, %f6914;
	mul.f32 	%f7379, %f6899, %f6916;
	sub.f32 	%f7380, %f7378, %f7379;
	mul.f32 	%f7381, %f8624, %f7380;
	mul.f32 	%f7382, %f6899, %f6914;
	fma.rn.f32 	%f7383, %f6895, %f6916, %f7382;
	mul.f32 	%f7384, %f8628, %f7383;
	sub.f32 	%f7385, %f7381, %f7384;
	fma.rn.f32 	%f2352, %f6892, %f7385, %f2241;
	mul.f32 	%f7386, %f8628, %f7380;
	fma.rn.f32 	%f7387, %f8624, %f7383, %f7386;
	fma.rn.f32 	%f2353, %f6892, %f7387, %f2242;
	mul.f32 	%f7388, %f6896, %f6909;
	mul.f32 	%f7389, %f6900, %f6911;
	sub.f32 	%f7390, %f7388, %f7389;
	mul.f32 	%f7391, %f8625, %f7390;
	mul.f32 	%f7392, %f6900, %f6909;
	fma.rn.f32 	%f7393, %f6896, %f6911, %f7392;
	mul.f32 	%f7394, %f8629, %f7393;
	sub.f32 	%f7395, %f7391, %f7394;
	fma.rn.f32 	%f2354, %f6892, %f7395, %f2243;
	mul.f32 	%f7396, %f8629, %f7390;
	fma.rn.f32 	%f7397, %f8625, %f7393, %f7396;
	fma.rn.f32 	%f2355, %f6892, %f7397, %f2244;
	mul.f32 	%f7398, %f6896, %f6910;
	mul.f32 	%f7399, %f6900, %f6912;
	sub.f32 	%f7400, %f7398, %f7399;
	mul.f32 	%f7401, %f8625, %f7400;
	mul.f32 	%f7402, %f6900, %f6910;
	fma.rn.f32 	%f7403, %f6896, %f6912, %f7402;
	mul.f32 	%f7404, %f8629, %f7403;
	sub.f32 	%f7405, %f7401, %f7404;
	fma.rn.f32 	%f2356, %f6892, %f7405, %f2245;
	mul.f32 	%f7406, %f8629, %f7400;
	fma.rn.f32 	%f7407, %f8625, %f7403, %f7406;
	fma.rn.f32 	%f2357, %f6892, %f7407, %f2246;
	mul.f32 	%f7408, %f6896, %f6913;
	mul.f32 	%f7409, %f6900, %f6915;
	sub.f32 	%f7410, %f7408, %f7409;
	mul.f32 	%f7411, %f8624, %f7410;
	mul.f32 	%f7412, %f6900, %f6913;
	fma.rn.f32 	%f7413, %f6896, %f6915, %f7412;
	mul.f32 	%f7414, %f8628, %f7413;
	sub.f32 	%f7415, %f7411, %f7414;
	fma.rn.f32 	%f2358, %f6892, %f7415, %f2247;
	mul.f32 	%f7416, %f8628, %f7410;
	fma.rn.f32 	%f7417, %f8624, %f7413, %f7416;
	fma.rn.f32 	%f2359, %f6892, %f7417, %f2248;
	mul.f32 	%f7418, %f6896, %f6914;
	mul.f32 	%f7419, %f6900, %f6916;
	sub.f32 	%f7420, %f7418, %f7419;
	mul.f32 	%f7421, %f8624, %f7420;
	mul.f32 	%f7422, %f6900, %f6914;
	fma.rn.f32 	%f7423, %f6896, %f6916, %f7422;
	mul.f32 	%f7424, %f8628, %f7423;
	sub.f32 	%f7425, %f7421, %f7424;
	fma.rn.f32 	%f2360, %f6892, %f7425, %f2249;
	mul.f32 	%f7426, %f8628, %f7420;
	fma.rn.f32 	%f7427, %f8624, %f7423, %f7426;
	fma.rn.f32 	%f2361, %f6892, %f7427, %f2250;
	mul.f32 	%f7428, %f6901, %f6909;
	mul.f32 	%f7429, %f6905, %f6911;
	sub.f32 	%f7430, %f7428, %f7429;
	mul.f32 	%f7431, %f8623, %f7430;
	mul.f32 	%f7432, %f6905, %f6909;
	fma.rn.f32 	%f7433, %f6901, %f6911, %f7432;
	mul.f32 	%f7434, %f8627, %f7433;
	sub.f32 	%f7435, %f7431, %f7434;
	fma.rn.f32 	%f2362, %f6892, %f7435, %f2251;
	mul.f32 	%f7436, %f8627, %f7430;
	fma.rn.f32 	%f7437, %f8623, %f7433, %f7436;
	fma.rn.f32 	%f2363, %f6892, %f7437, %f2252;
	mul.f32 	%f7438, %f6901, %f6910;
	mul.f32 	%f7439, %f6905, %f6912;
	sub.f32 	%f7440, %f7438, %f7439;
	mul.f32 	%f7441, %f8623, %f7440;
	mul.f32 	%f7442, %f6905, %f6910;
	fma.rn.f32 	%f7443, %f6901, %f6912, %f7442;
	mul.f32 	%f7444, %f8627, %f7443;
	sub.f32 	%f7445, %f7441, %f7444;
	fma.rn.f32 	%f2364, %f6892, %f7445, %f2253;
	mul.f32 	%f7446, %f8627, %f7440;
	fma.rn.f32 	%f7447, %f8623, %f7443, %f7446;
	fma.rn.f32 	%f2365, %f6892, %f7447, %f2254;
	mul.f32 	%f7448, %f6901, %f6913;
	mul.f32 	%f7449, %f6905, %f6915;
	sub.f32 	%f7450, %f7448, %f7449;
	mul.f32 	%f7451, %f8622, %f7450;
	mul.f32 	%f7452, %f6905, %f6913;
	fma.rn.f32 	%f7453, %f6901, %f6915, %f7452;
	mul.f32 	%f7454, %f8626, %f7453;
	sub.f32 	%f7455, %f7451, %f7454;
	fma.rn.f32 	%f2366, %f6892, %f7455, %f2255;
	mul.f32 	%f7456, %f8626, %f7450;
	fma.rn.f32 	%f7457, %f8622, %f7453, %f7456;
	fma.rn.f32 	%f2367, %f6892, %f7457, %f2256;
	mul.f32 	%f7458, %f6901, %f6914;
	mul.f32 	%f7459, %f6905, %f6916;
	sub.f32 	%f7460, %f7458, %f7459;
	mul.f32 	%f7461, %f8622, %f7460;
	mul.f32 	%f7462, %f6905, %f6914;
	fma.rn.f32 	%f7463, %f6901, %f6916, %f7462;
	mul.f32 	%f7464, %f8626, %f7463;
	sub.f32 	%f7465, %f7461, %f7464;
	fma.rn.f32 	%f2368, %f6892, %f7465, %f2257;
	mul.f32 	%f7466, %f8626, %f7460;
	fma.rn.f32 	%f7467, %f8622, %f7463, %f7466;
	fma.rn.f32 	%f2369, %f6892, %f7467, %f2258;
	mul.f32 	%f7468, %f6902, %f6909;
	mul.f32 	%f7469, %f6906, %f6911;
	sub.f32 	%f7470, %f7468, %f7469;
	mul.f32 	%f7471, %f8623, %f7470;
	mul.f32 	%f7472, %f6906, %f6909;
	fma.rn.f32 	%f7473, %f6902, %f6911, %f7472;
	mul.f32 	%f7474, %f8627, %f7473;
	sub.f32 	%f7475, %f7471, %f7474;
	fma.rn.f32 	%f2370, %f6892, %f7475, %f2259;
	mul.f32 	%f7476, %f8627, %f7470;
	fma.rn.f32 	%f7477, %f8623, %f7473, %f7476;
	fma.rn.f32 	%f2371, %f6892, %f7477, %f2260;
	mul.f32 	%f7478, %f6902, %f6910;
	mul.f32 	%f7479, %f6906, %f6912;
	sub.f32 	%f7480, %f7478, %f7479;
	mul.f32 	%f7481, %f8623, %f7480;
	mul.f32 	%f7482, %f6906, %f6910;
	fma.rn.f32 	%f7483, %f6902, %f6912, %f7482;
	mul.f32 	%f7484, %f8627, %f7483;
	sub.f32 	%f7485, %f7481, %f7484;
	fma.rn.f32 	%f2372, %f6892, %f7485, %f2261;
	mul.f32 	%f7486, %f8627, %f7480;
	fma.rn.f32 	%f7487, %f8623, %f7483, %f7486;
	fma.rn.f32 	%f2373, %f6892, %f7487, %f2262;
	mul.f32 	%f7488, %f6902, %f6913;
	mul.f32 	%f7489, %f6906, %f6915;
	sub.f32 	%f7490, %f7488, %f7489;
	mul.f32 	%f7491, %f8622, %f7490;
	mul.f32 	%f7492, %f6906, %f6913;
	fma.rn.f32 	%f7493, %f6902, %f6915, %f7492;
	mul.f32 	%f7494, %f8626, %f7493;
	sub.f32 	%f7495, %f7491, %f7494;
	fma.rn.f32 	%f2374, %f6892, %f7495, %f2263;
	mul.f32 	%f7496, %f8626, %f7490;
	fma.rn.f32 	%f7497, %f8622, %f7493, %f7496;
	fma.rn.f32 	%f2375, %f6892, %f7497, %f2264;
	mul.f32 	%f7498, %f6902, %f6914;
	mul.f32 	%f7499, %f6906, %f6916;
	sub.f32 	%f7500, %f7498, %f7499;
	mul.f32 	%f7501, %f8622, %f7500;
	mul.f32 	%f7502, %f6906, %f6914;
	fma.rn.f32 	%f7503, %f6902, %f6916, %f7502;
	mul.f32 	%f7504, %f8626, %f7503;
	sub.f32 	%f7505, %f7501, %f7504;
	fma.rn.f32 	%f2376, %f6892, %f7505, %f2265;
	mul.f32 	%f7506, %f8626, %f7500;
	fma.rn.f32 	%f7507, %f8622, %f7503, %f7506;
	fma.rn.f32 	%f2377, %f6892, %f7507, %f2266;
	mul.f32 	%f7508, %f6903, %f6909;
	mul.f32 	%f7509, %f6907, %f6911;
	sub.f32 	%f7510, %f7508, %f7509;
	mul.f32 	%f7511, %f8623, %f7510;
	mul.f32 	%f7512, %f6907, %f6909;
	fma.rn.f32 	%f7513, %f6903, %f6911, %f7512;
	mul.f32 	%f7514, %f8627, %f7513;
	sub.f32 	%f7515, %f7511, %f7514;
	fma.rn.f32 	%f2378, %f6892, %f7515, %f2267;
	mul.f32 	%f7516, %f8627, %f7510;
	fma.rn.f32 	%f7517, %f8623, %f7513, %f7516;
	fma.rn.f32 	%f2379, %f6892, %f7517, %f2268;
	mul.f32 	%f7518, %f6903, %f6910;
	mul.f32 	%f7519, %f6907, %f6912;
	sub.f32 	%f7520, %f7518, %f7519;
	mul.f32 	%f7521, %f8623, %f7520;
	mul.f32 	%f7522, %f6907, %f6910;
	fma.rn.f32 	%f7523, %f6903, %f6912, %f7522;
	mul.f32 	%f7524, %f8627, %f7523;
	sub.f32 	%f7525, %f7521, %f7524;
	fma.rn.f32 	%f2380, %f6892, %f7525, %f2269;
	mul.f32 	%f7526, %f8627, %f7520;
	fma.rn.f32 	%f7527, %f8623, %f7523, %f7526;
	fma.rn.f32 	%f2381, %f6892, %f7527, %f2270;
	mul.f32 	%f7528, %f6903, %f6913;
	mul.f32 	%f7529, %f6907, %f6915;
	sub.f32 	%f7530, %f7528, %f7529;
	mul.f32 	%f7531, %f8622, %f7530;
	mul.f32 	%f7532, %f6907, %f6913;
	fma.rn.f32 	%f7533, %f6903, %f6915, %f7532;
	mul.f32 	%f7534, %f8626, %f7533;
	sub.f32 	%f7535, %f7531, %f7534;
	fma.rn.f32 	%f2382, %f6892, %f7535, %f2271;
	mul.f32 	%f7536, %f8626, %f7530;
	fma.rn.f32 	%f7537, %f8622, %f7533, %f7536;
	fma.rn.f32 	%f2383, %f6892, %f7537, %f2272;
	mul.f32 	%f7538, %f6903, %f6914;
	mul.f32 	%f7539, %f6907, %f6916;
	sub.f32 	%f7540, %f7538, %f7539;
	mul.f32 	%f7541, %f8622, %f7540;
	mul.f32 	%f7542, %f6907, %f6914;
	fma.rn.f32 	%f7543, %f6903, %f6916, %f7542;
	mul.f32 	%f7544, %f8626, %f7543;
	sub.f32 	%f7545, %f7541, %f7544;
	fma.rn.f32 	%f2384, %f6892, %f7545, %f2273;
	mul.f32 	%f7546, %f8626, %f7540;
	fma.rn.f32 	%f7547, %f8622, %f7543, %f7546;
	fma.rn.f32 	%f2385, %f6892, %f7547, %f2274;
	mul.f32 	%f7548, %f6904, %f6909;
	mul.f32 	%f7549, %f6908, %f6911;
	sub.f32 	%f7550, %f7548, %f7549;
	mul.f32 	%f7551, %f8623, %f7550;
	mul.f32 	%f7552, %f6908, %f6909;
	fma.rn.f32 	%f7553, %f6904, %f6911, %f7552;
	mul.f32 	%f7554, %f8627, %f7553;
	sub.f32 	%f7555, %f7551, %f7554;
	fma.rn.f32 	%f2386, %f6892, %f7555, %f2275;
	mul.f32 	%f7556, %f8627, %f7550;
	fma.rn.f32 	%f7557, %f8623, %f7553, %f7556;
	fma.rn.f32 	%f2387, %f6892, %f7557, %f2276;
	mul.f32 	%f7558, %f6904, %f6910;
	mul.f32 	%f7559, %f6908, %f6912;
	sub.f32 	%f7560, %f7558, %f7559;
	mul.f32 	%f7561, %f8623, %f7560;
	mul.f32 	%f7562, %f6908, %f6910;
	fma.rn.f32 	%f7563, %f6904, %f6912, %f7562;
	mul.f32 	%f7564, %f8627, %f7563;
	sub.f32 	%f7565, %f7561, %f7564;
	fma.rn.f32 	%f2388, %f6892, %f7565, %f2277;
	mul.f32 	%f7566, %f8627, %f7560;
	fma.rn.f32 	%f7567, %f8623, %f7563, %f7566;
	fma.rn.f32 	%f2389, %f6892, %f7567, %f2278;
	mul.f32 	%f7568, %f6904, %f6913;
	mul.f32 	%f7569, %f6908, %f6915;
	sub.f32 	%f7570, %f7568, %f7569;
	mul.f32 	%f7571, %f8622, %f7570;
	mul.f32 	%f7572, %f6908, %f6913;
	fma.rn.f32 	%f7573, %f6904, %f6915, %f7572;
	mul.f32 	%f7574, %f8626, %f7573;
	sub.f32 	%f7575, %f7571, %f7574;
	fma.rn.f32 	%f2390, %f6892, %f7575, %f2279;
	mul.f32 	%f7576, %f8626, %f7570;
	fma.rn.f32 	%f7577, %f8622, %f7573, %f7576;
	fma.rn.f32 	%f2391, %f6892, %f7577, %f2280;
	mul.f32 	%f7578, %f6904, %f6914;
	mul.f32 	%f7579, %f6908, %f6916;
	sub.f32 	%f7580, %f7578, %f7579;
	mul.f32 	%f7581, %f8622, %f7580;
	mul.f32 	%f7582, %f6908, %f6914;
	fma.rn.f32 	%f7583, %f6904, %f6916, %f7582;
	mul.f32 	%f7584, %f8626, %f7583;
	sub.f32 	%f7585, %f7581, %f7584;
	fma.rn.f32 	%f2392, %f6892, %f7585, %f2281;
	mul.f32 	%f7586, %f8626, %f7580;
	fma.rn.f32 	%f7587, %f8622, %f7583, %f7586;
	fma.rn.f32 	%f2393, %f6892, %f7587, %f2282;
	add.s32 	%r971, %r1405, 6;
	setp.ne.s32 	%p357, %r971, %r1407;
	@%p357 bra 	$L__BB0_251;
	ld.param.u32 	%r1274, [_Z6kerneliiPKfS0_S0_S0_S0_S0_S0_S0_S0_PKiS2_S2_S2_PfS3_jjjjj_param_0];
	add.s32 	%r1527, %r1406, 1;
	setp.ge.s32 	%p358, %r1527, %r1274;
	mov.b32 	%r1407, -1;
	mov.u32 	%r1530, %r1406;
	@%p358 bra 	$L__BB0_243;
	mov.u32 	%r1530, %r1406;
$L__BB0_242:
	mov.u32 	%r1406, %r1527;
	ld.param.u64 	%rd789, [_Z6kerneliiPKfS0_S0_S0_S0_S0_S0_S0_S0_PKiS2_S2_S2_PfS3_jjjjj_param_14];
	ld.param.u32 	%r1275, [_Z6kerneliiPKfS0_S0_S0_S0_S0_S0_S0_S0_PKiS2_S2_S2_PfS3_jjjjj_param_0];
	cvta.to.global.u64 	%rd493, %rd789;
	mul.wide.s32 	%rd494, %r1406, 4;
	add.s64 	%rd495, %rd493, %rd494;
	ld.global.u32 	%r1407, [%rd495];
	setp.eq.s32 	%p359, %r1407, 0;
	selp.b32 	%r1530, %r1406, %r1530, %p359;
	add.s32 	%r1527, %r1406, 1;
	setp.lt.s32 	%p360, %r1527, %r1275;
	setp.lt.s32 	%p361, %r1407, 1;
	and.pred  	%p362, %p360, %p361;
	@%p362 bra 	$L__BB0_242;
$L__BB0_243:
	setp.lt.s32 	%p363, %r1, %r1530;
	setp.lt.s32 	%p364, %r1530, %r326;
	or.pred  	%p365, %p363, %p364;
	mov.f32 	%f8625, 0f00000000;
	@%p365 bra 	$L__BB0_245;
	ld.param.u64 	%rd752, [_Z6kerneliiPKfS0_S0_S0_S0_S0_S0_S0_S0_PKiS2_S2_S2_PfS3_jjjjj_param_3];
	ld.param.u64 	%rd691, [_Z6kerneliiPKfS0_S0_S0_S0_S0_S0_S0_S0_PKiS2_S2_S2_PfS3_jjjjj_param_2];
	ld.param.u32 	%r1346, [_Z6kerneliiPKfS0_S0_S0_S0_S0_S0_S0_S0_PKiS2_S2_S2_PfS3_jjjjj_param_1];
	ld.param.u32 	%r1276, [_Z6kerneliiPKfS0_S0_S0_S0_S0_S0_S0_S0_PKiS2_S2_S2_PfS3_jjjjj_param_0];
	sub.s32 	%r975, %r1, %r1346;
	sub.s32 	%r976, %r1346, %r326;
	mad.lo.s32 	%r977, %r975, %r1276, %r976;
	sub.s32 	%r978, %r1, %r1530;
	mad.lo.s32 	%r979, %r977, %r1276, %r978;
	cvta.to.global.u64 	%rd496, %rd691;
	mul.wide.s32 	%rd497, %r979, 4;
	add.s64 	%rd498, %rd496, %rd497;
	ld.global.f32 	%f8625, [%rd498];
	cvta.to.global.u64 	%rd499, %rd752;
	add.s64 	%rd500, %rd499, %rd497;
	ld.global.f32 	%f8629, [%rd500];
$L__BB0_245:
	setp.lt.s32 	%p367, %r1530, %r4;
	or.pred  	%p368, %p363, %p367;
	mov.f32 	%f8624, 0f00000000;
	@%p368 bra 	$L__BB0_247;
	ld.param.u64 	%rd753, [_Z6kerneliiPKfS0_S0_S0_S0_S0_S0_S0_S0_PKiS2_S2_S2_PfS3_jjjjj_param_3];
	ld.param.u64 	%rd692, [_Z6kerneliiPKfS0_S0_S0_S0_S0_S0_S0_S0_PKiS2_S2_S2_PfS3_jjjjj_param_2];
	ld.param.u32 	%r1347, [_Z6kerneliiPKfS0_S0_S0_S0_S0_S0_S0_S0_PKiS2_S2_S2_PfS3_jjjjj_param_1];
	ld.param.u32 	%r1277, [_Z6kerneliiPKfS0_S0_S0_S0_S0_S0_S0_S0_PKiS2_S2_S2_PfS3_jjjjj_param_0];
	sub.s32 	%r980, %r1, %r1347;
	sub.s32 	%r981, %r1347, %r4;
	mad.lo.s32 	%r982, %r980, %r1277, %r981;
	sub.s32 	%r983, %r1, %r1530;
	mad.lo.s32 	%r984, %r982, %r1277, %r983;
	cvta.to.global.u64 	%rd501, %rd692;
	mul.wide.s32 	%rd502, %r984, 4;
	add.s64 	%rd503, %rd501, %rd502;
	ld.global.f32 	%f8624, [%rd503];
	cvta.to.global.u64 	%rd504, %rd753;
	add.s64 	%rd505, %rd504, %rd502;
	ld.global.f32 	%f8628, [%rd505];
$L__BB0_247:
	setp.lt.s32 	%p370, %r2, %r1530;
	or.pred  	%p371, %p370, %p364;
	mov.f32 	%f8623, 0f00000000;
	@%p371 bra 	$L__BB0_249;
	ld.param.u64 	%rd754, [_Z6kerneliiPKfS0_S0_S0_S0_S0_S0_S0_S0_PKiS2_S2_S2_PfS3_jjjjj_param_3];
	ld.param.u64 	%rd693, [_Z6kerneliiPKfS0_S0_S0_S0_S0_S0_S0_S0_PKiS2_S2_S2_PfS3_jjjjj_param_2];
	ld.param.u32 	%r1348, [_Z6kerneliiPKfS0_S0_S0_S0_S0_S0_S0_S0_PKiS2_S2_S2_PfS3_jjjjj_param_1];
	ld.param.u32 	%r1278, [_Z6kerneliiPKfS0_S0_S0_S0_S0_S0_S0_S0_PKiS2_S2_S2_PfS3_jjjjj_param_0];
	sub.s32 	%r985, %r2, %r1348;
	sub.s32 	%r986, %r1348, %r326;
	mad.lo.s32 	%r987, %r985, %r1278, %r986;
	sub.s32 	%r988, %r2, %r1530;
	mad.lo.s32 	%r989, %r987, %r1278, %r988;
	cvta.to.global.u64 	%rd506, %rd693;
	mul.wide.s32 	%rd507, %r989, 4;
	add.s64 	%rd508, %rd506, %rd507;
	ld.global.f32 	%f8623, [%rd508];
	cvta.to.global.u64 	%rd509, %rd754;
	add.s64 	%rd510, %rd509, %rd507;
	ld.global.f32 	%f8627, [%rd510];
$L__BB0_249:
	or.pred  	%p374, %p370, %p367;
	mov.f32 	%f8622, 0f00000000;
	@%p374 bra 	$L__BB0_251;
	ld.param.u64 	%rd755, [_Z6kerneliiPKfS0_S0_S0_S0_S0_S0_S0_S0_PKiS2_S2_S2_PfS3_jjjjj_param_3];
	ld.param.u64 	%rd694, [_Z6kerneliiPKfS0_S0_S0_S0_S0_S0_S0_S0_PKiS2_S2_S2_PfS3_jjjjj_param_2];
	ld.param.u32 	%r1349, [_Z6kerneliiPKfS0_S0_S0_S0_S0_S0_S0_S0_PKiS2_S2_S2_PfS3_jjjjj_param_1];
	ld.param.u32 	%r1279, [_Z6kerneliiPKfS0_S0_S0_S0_S0_S0_S0_S0_PKiS2_S2_S2_PfS3_jjjjj_param_0];
	sub.s32 	%r990, %r2, %r1349;
	sub.s32 	%r991, %r1349, %r4;
	mad.lo.s32 	%r992, %r990, %r1279, %r991;
	sub.s32 	%r993, %r2, %r1530;
	mad.lo.s32 	%r994, %r992, %r1279, %r993;
	cvta.to.global.u64 	%rd511, %rd694;
	mul.wide.s32 	%rd512, %r994, 4;
	add.s64 	%rd513, %rd511, %rd512;
	ld.global.f32 	%f8622, [%rd513];
	cvta.to.global.u64 	%rd514, %rd755;
	add.s64 	%rd515, %rd514, %rd512;
	ld.global.f32 	%f8626, [%rd515];
$L__BB0_251:
	setp.ne.s16 	%p375, %rs54, 249;
	@%p375 bra 	$L__BB0_253;
	ld.param.u32 	%r1382, [_Z6kerneliiPKfS0_S0_S0_S0_S0_S0_S0_S0_PKiS2_S2_S2_PfS3_jjjjj_param_19];
	ld.param.u64 	%rd772, [_Z6kerneliiPKfS0_S0_S0_S0_S0_S0_S0_S0_PKiS2_S2_S2_PfS3_jjjjj_param_9];
	add.s32 	%r997, %r1405, 7;
	sub.s32 	%r998, %r1382, %r997;
	mov.u32 	%r999, %tid.x;
	setp.lt.u32 	%p376, %r999, %r998;
	mul.wide.s32 	%rd517, %r997, 4;
	mul.wide.u32 	%rd518, %r999, 4;
	add.s64 	%rd519, %rd772, %rd518;
	add.s64 	%rd516, %rd519, %rd517;
	selp.u32 	%r995, 1, 0, %p376;
	// begin inline asm
	{.reg .pred p;
 setp.ne.b32 p, %r995, 0;
 @p ld.global.nc.f32 %f7592, [%rd516];}

	// end inline asm
	// begin inline asm
	st.shared.f32 [%r267], %f7592;

	// end inline asm
	bar.sync 	0;
$L__BB0_253:
	add.s16 	%rs73, %rs77, 7;
	and.b16  	%rs74, %rs73, 255;
	mul.wide.u16 	%r1009, %rs74, 4;
	add.s32 	%r1000, %r1009, %r273;
	// begin inline asm
	ld.shared.f32 {%f7594}, [%r1000];

	// end inline asm
	add.s32 	%r1001, %r1481, 3696;
	// begin inline asm
	ld.shared.v4.f32 {%f7595, %f7596, %f7597, %f7598}, [%r1001];

	// end inline asm
	add.s32 	%r1002, %r1480, 3696;
	// begin inline asm
	ld.shared.v4.f32 {%f7599, %f7600, %f7601, %f7602}, [%r1002];

	// end inline asm
	add.s32 	%r1003, %r1481, 3760;
	// begin inline asm
	ld.shared.v4.f32 {%f7603, %f7604, %f7605, %f7606}, [%r1003];

	// end inline asm
	add.s32 	%r1004, %r1480, 3760;
	// begin inline asm
	ld.shared.v4.f32 {%f7607, %f7608, %f7609, %f7610}, [%r1004];

	// end inline asm
	add.s32 	%r1005, %r1479, 1792;
	// begin inline asm
	ld.shared.v2.f32 {%f7611, %f7612}, [%r1005];

	// end inline asm
	add.s32 	%r1006, %r1478, 1792;
	// begin inline asm
	ld.shared.v2.f32 {%f7613, %f7614}, [%r1006];

	// end inline asm
	add.s32 	%r1007, %r1479, 1856;
	// begin inline asm
	ld.shared.v2.f32 {%f7615, %f7616}, [%r1007];

	// end inline asm
	add.s32 	%r1008, %r1478, 1856;
	// begin inline asm
	ld.shared.v2.f32 {%f7617, %f7618}, [%r1008];

	// end inline asm
	mul.f32 	%f7619, %f7244, %f7260;
	mul.f32 	%f7620, %f7248, %f7262;
	sub.f32 	%f7621, %f7619, %f7620;
	mul.f32 	%f7622, %f8625, %f7621;
	mul.f32 	%f7623, %f7248, %f7260;
	fma.rn.f32 	%f7624, %f7244, %f7262, %f7623;
	mul.f32 	%f7625, %f8629, %f7624;
	sub.f32 	%f7626, %f7622, %f7625;
	fma.rn.f32 	%f2441, %f7243, %f7626, %f2330;
	mul.f32 	%f7627, %f8629, %f7621;
	fma.rn.f32 	%f7628, %f8625, %f7624, %f7627;
	fma.rn.f32 	%f2442, %f7243, %f7628, %f2331;
	mul.f32 	%f7629, %f7244, %f7261;
	mul.f32 	%f7630, %f7248, %f7263;
	sub.f32 	%f7631, %f7629, %f7630;
	mul.f32 	%f7632, %f8625, %f7631;
	mul.f32 	%f7633, %f7248, %f7261;
	fma.rn.f32 	%f7634, %f7244, %f7263, %f7633;
	mul.f32 	%f7635, %f8629, %f7634;
	sub.f32 	%f7636, %f7632, %f7635;
	fma.rn.f32 	%f2443, %f7243, %f7636, %f2332;
	mul.f32 	%f7637, %f8629, %f7631;
	fma.rn.f32 	%f7638, %f8625, %f7634, %f7637;
	fma.rn.f32 	%f2444, %f7243, %f7638, %f2333;
	mul.f32 	%f7639, %f7244, %f7264;
	mul.f32 	%f7640, %f7248, %f7266;
	sub.f32 	%f7641, %f7639, %f7640;
	mul.f32 	%f7642, %f8624, %f7641;
	mul.f32 	%f7643, %f7248, %f7264;
	fma.rn.f32 	%f7644, %f7244, %f7266, %f7643;
	mul.f32 	%f7645, %f8628, %f7644;
	sub.f32 	%f7646, %f7642, %f7645;
	fma.rn.f32 	%f2445, %f7243, %f7646, %f2334;
	mul.f32 	%f7647, %f8628, %f7641;
	fma.rn.f32 	%f7648, %f8624, %f7644, %f7647;
	fma.rn.f32 	%f2446, %f7243, %f7648, %f2335;
	mul.f32 	%f7649, %f7244, %f7265;
	mul.f32 	%f7650, %f7248, %f7267;
	sub.f32 	%f7651, %f7649, %f7650;
	mul.f32 	%f7652, %f8624, %f7651;
	mul.f32 	%f7653, %f7248, %f7265;
	fma.rn.f32 	%f7654, %f7244, %f7267, %f7653;
	mul.f32 	%f7655, %f8628, %f7654;
	sub.f32 	%f7656, %f7652, %f7655;
	fma.rn.f32 	%f2447, %f7243, %f7656, %f2336;
	mul.f32 	%f7657, %f8628, %f7651;
	fma.rn.f32 	%f7658, %f8624, %f7654, %f7657;
	fma.rn.f32 	%f2448, %f7243, %f7658, %f2337;
	mul.f32 	%f7659, %f7245, %f7260;
	mul.f32 	%f7660, %f7249, %f7262;
	sub.f32 	%f7661, %f7659, %f7660;
	mul.f32 	%f7662, %f8625, %f7661;
	mul.f32 	%f7663, %f7249, %f7260;
	fma.rn.f32 	%f7664, %f7245, %f7262, %f7663;
	mul.f32 	%f7665, %f8629, %f7664;
	sub.f32 	%f7666, %f7662, %f7665;
	fma.rn.f32 	%f2449, %f7243, %f7666, %f2338;
	mul.f32 	%f7667, %f8629, %f7661;
	fma.rn.f32 	%f7668, %f8625, %f7664, %f7667;
	fma.rn.f32 	%f2450, %f7243, %f7668, %f2339;
	mul.f32 	%f7669, %f7245, %f7261;
	mul.f32 	%f7670, %f7249, %f7263;
	sub.f32 	%f7671, %f7669, %f7670;
	mul.f32 	%f7672, %f8625, %f7671;
	mul.f32 	%f7673, %f7249, %f7261;
	fma.rn.f32 	%f7674, %f7245, %f7263, %f7673;
	mul.f32 	%f7675, %f8629, %f7674;
	sub.f32 	%f7676, %f7672, %f7675;
	fma.rn.f32 	%f2451, %f7243, %f7676, %f2340;
	mul.f32 	%f7677, %f8629, %f7671;
	fma.rn.f32 	%f7678, %f8625, %f7674, %f7677;
	fma.rn.f32 	%f2452, %f7243, %f7678, %f2341;
	mul.f32 	%f7679, %f7245, %f7264;
	mul.f32 	%f7680, %f7249, %f7266;
	sub.f32 	%f7681, %f7679, %f7680;
	mul.f32 	%f7682, %f8624, %f7681;
	mul.f32 	%f7683, %f7249, %f7264;
	fma.rn.f32 	%f7684, %f7245, %f7266, %f7683;
	mul.f32 	%f7685, %f8628, %f7684;
	sub.f32 	%f7686, %f7682, %f7685;
	fma.rn.f32 	%f2453, %f7243, %f7686, %f2342;
	mul.f32 	%f7687, %f8628, %f7681;
	fma.rn.f32 	%f7688, %f8624, %f7684, %f7687;
	fma.rn.f32 	%f2454, %f7243, %f7688, %f2343;
	mul.f32 	%f7689, %f7245, %f7265;
	mul.f32 	%f7690, %f7249, %f7267;
	sub.f32 	%f7691, %f7689, %f7690;
	mul.f32 	%f7692, %f8624, %f7691;
	mul.f32 	%f7693, %f7249, %f7265;
	fma.rn.f32 	%f7694, %f7245, %f7267, %f7693;
	mul.f32 	%f7695, %f8628, %f7694;
	sub.f32 	%f7696, %f7692, %f7695;
	fma.rn.f32 	%f2455, %f7243, %f7696, %f2344;
	mul.f32 	%f7697, %f8628, %f7691;
	fma.rn.f32 	%f7698, %f8624, %f7694, %f7697;
	fma.rn.f32 	%f2456, %f7243, %f7698, %f2345;
	mul.f32 	%f7699, %f7246, %f7260;
	mul.f32 	%f7700, %f7250, %f7262;
	sub.f32 	%f7701, %f7699, %f7700;
	mul.f32 	%f7702, %f8625, %f7701;
	mul.f32 	%f7703, %f7250, %f7260;
	fma.rn.f32 	%f7704, %f7246, %f7262, %f7703;
	mul.f32 	%f7705, %f8629, %f7704;
	sub.f32 	%f7706, %f7702, %f7705;
	fma.rn.f32 	%f2457, %f7243, %f7706, %f2346;
	mul.f32 	%f7707, %f8629, %f7701;
	fma.rn.f32 	%f7708, %f8625, %f7704, %f7707;
	fma.rn.f32 	%f2458, %f7243, %f7708, %f2347;
	mul.f32 	%f7709, %f7246, %f7261;
	mul.f32 	%f7710, %f7250, %f7263;
	sub.f32 	%f7711, %f7709, %f7710;
	mul.f32 	%f7712, %f8625, %f7711;
	mul.f32 	%f7713, %f7250, %f7261;
	fma.rn.f32 	%f7714, %f7246, %f7263, %f7713;
	mul.f32 	%f7715, %f8629, %f7714;
	sub.f32 	%f7716, %f7712, %f7715;
	fma.rn.f32 	%f2459, %f7243, %f7716, %f2348;
	mul.f32 	%f7717, %f8629, %f7711;
	fma.rn.f32 	%f7718, %f8625, %f7714, %f7717;
	fma.rn.f32 	%f2460, %f7243, %f7718, %f2349;
	mul.f32 	%f7719, %f7246, %f7264;
	mul.f32 	%f7720, %f7250, %f7266;
	sub.f32 	%f7721, %f7719, %f7720;
	mul.f32 	%f7722, %f8624, %f7721;
	mul.f32 	%f7723, %f7250, %f7264;
	fma.rn.f32 	%f7724, %f7246, %f7266, %f7723;
	mul.f32 	%f7725, %f8628, %f7724;
	sub.f32 	%f7726, %f7722, %f7725;
	fma.rn.f32 	%f2461, %f7243, %f7726, %f2350;
	mul.f32 	%f7727, %f8628, %f7721;
	fma.rn.f32 	%f7728, %f8624, %f7724, %f7727;
	fma.rn.f32 	%f2462, %f7243, %f7728, %f2351;
	mul.f32 	%f7729, %f7246, %f7265;
	mul.f32 	%f7730, %f7250, %f7267;
	sub.f32 	%f7731, %f7729, %f7730;
	mul.f32 	%f7732, %f8624, %f7731;
	mul.f32 	%f7733, %f7250, %f7265;
	fma.rn.f32 	%f7734, %f7246, %f7267, %f7733;
	mul.f32 	%f7735, %f8628, %f7734;
	sub.f32 	%f7736, %f7732, %f7735;
	fma.rn.f32 	%f2463, %f7243, %f7736, %f2352;
	mul.f32 	%f7737, %f8628, %f7731;
	fma.rn.f32 	%f7738, %f8624, %f7734, %f7737;
	fma.rn.f32 	%f2464, %f7243, %f7738, %f2353;
	mul.f32 	%f7739, %f7247, %f7260;
	mul.f32 	%f7740, %f7251, %f7262;
	sub.f32 	%f7741, %f7739, %f7740;
	mul.f32 	%f7742, %f8625, %f7741;
	mul.f32 	%f7743, %f7251, %f7260;
	fma.rn.f32 	%f7744, %f7247, %f7262, %f7743;
	mul.f32 	%f7745, %f8629, %f7744;
	sub.f32 	%f7746, %f7742, %f7745;
	fma.rn.f32 	%f2465, %f7243, %f7746, %f2354;
	mul.f32 	%f7747, %f8629, %f7741;
	fma.rn.f32 	%f7748, %f8625, %f7744, %f7747;
	fma.rn.f32 	%f2466, %f7243, %f7748, %f2355;
	mul.f32 	%f7749, %f7247, %f7261;
	mul.f32 	%f7750, %f7251, %f7263;
	sub.f32 	%f7751, %f7749, %f7750;
	mul.f32 	%f7752, %f8625, %f7751;
	mul.f32 	%f7753, %f7251, %f7261;
	fma.rn.f32 	%f7754, %f7247, %f7263, %f7753;
	mul.f32 	%f7755, %f8629, %f7754;
	sub.f32 	%f7756, %f7752, %f7755;
	fma.rn.f32 	%f2467, %f7243, %f7756, %f2356;
	mul.f32 	%f7757, %f8629, %f7751;
	fma.rn.f32 	%f7758, %f8625, %f7754, %f7757;
	fma.rn.f32 	%f2468, %f7243, %f7758, %f2357;
	mul.f32 	%f7759, %f7247, %f7264;
	mul.f32 	%f7760, %f7251, %f7266;
	sub.f32 	%f7761, %f7759, %f7760;
	mul.f32 	%f7762, %f8624, %f7761;
	mul.f32 	%f7763, %f7251, %f7264;
	fma.rn.f32 	%f7764, %f7247, %f7266, %f7763;
	mul.f32 	%f7765, %f8628, %f7764;
	sub.f32 	%f7766, %f7762, %f7765;
	fma.rn.f32 	%f2469, %f7243, %f7766, %f2358;
	mul.f32 	%f7767, %f8628, %f7761;
	fma.rn.f32 	%f7768, %f8624, %f7764, %f7767;
	fma.rn.f32 	%f2470, %f7243, %f7768, %f2359;
	mul.f32 	%f7769, %f7247, %f7265;
	mul.f32 	%f7770, %f7251, %f7267;
	sub.f32 	%f7771, %f7769, %f7770;
	mul.f32 	%f7772, %f8624, %f7771;
	mul.f32 	%f7773, %f7251, %f7265;
	fma.rn.f32 	%f7774, %f7247, %f7267, %f7773;
	mul.f32 	%f7775, %f8628, %f7774;
	sub.f32 	%f7776, %f7772, %f7775;
	fma.rn.f32 	%f2471, %f7243, %f7776, %f2360;
	mul.f32 	%f7777, %f8628, %f7771;
	fma.rn.f32 	%f7778, %f8624, %f7774, %f7777;
	fma.rn.f32 	%f2472, %f7243, %f7778, %f2361;
	mul.f32 	%f7779, %f7252, %f7260;
	mul.f32 	%f7780, %f7256, %f7262;
	sub.f32 	%f7781, %f7779, %f7780;
	mul.f32 	%f7782, %f8623, %f7781;
	mul.f32 	%f7783, %f7256, %f7260;
	fma.rn.f32 	%f7784, %f7252, %f7262, %f7783;
	mul.f32 	%f7785, %f8627, %f7784;
	sub.f32 	%f7786, %f7782, %f7785;
	fma.rn.f32 	%f2473, %f7243, %f7786, %f2362;
	mul.f32 	%f7787, %f8627, %f7781;
	fma.rn.f32 	%f7788, %f8623, %f7784, %f7787;
	fma.rn.f32 	%f2474, %f7243, %f7788, %f2363;
	mul.f32 	%f7789, %f7252, %f7261;
	mul.f32 	%f7790, %f7256, %f7263;
	sub.f32 	%f7791, %f7789, %f7790;
	mul.f32 	%f7792, %f8623, %f7791;
	mul.f32 	%f7793, %f7256, %f7261;
	fma.rn.f32 	%f7794, %f7252, %f7263, %f7793;
	mul.f32 	%f7795, %f8627, %f7794;
	sub.f32 	%f7796, %f7792, %f7795;
	fma.rn.f32 	%f2475, %f7243, %f7796, %f2364;
	mul.f32 	%f7797, %f8627, %f7791;
	fma.rn.f32 	%f7798, %f8623, %f7794, %f7797;
	fma.rn.f32 	%f2476, %f7243, %f7798, %f2365;
	mul.f32 	%f7799, %f7252, %f7264;
	mul.f32 	%f7800, %f7256, %f7266;
	sub.f32 	%f7801, %f7799, %f7800;
	mul.f32 	%f7802, %f8622, %f7801;
	mul.f32 	%f7803, %f7256, %f7264;
	fma.rn.f32 	%f7804, %f7252, %f7266, %f7803;
	mul.f32 	%f7805, %f8626, %f7804;
	sub.f32 	%f7806, %f7802, %f7805;
	fma.rn.f32 	%f2477, %f7243, %f7806, %f2366;
	mul.f32 	%f7807, %f8626, %f7801;
	fma.rn.f32 	%f7808, %f8622, %f7804, %f7807;
	fma.rn.f32 	%f2478, %f7243, %f7808, %f2367;
	mul.f32 	%f7809, %f7252, %f7265;
	mul.f32 	%f7810, %f7256, %f7267;
	sub.f32 	%f7811, %f7809, %f7810;
	mul.f32 	%f7812, %f8622, %f7811;
	mul.f32 	%f7813, %f7256, %f7265;
	fma.rn.f32 	%f7814, %f7252, %f7267, %f7813;
	mul.f32 	%f7815, %f8626, %f7814;
	sub.f32 	%f7816, %f7812, %f7815;
	fma.rn.f32 	%f2479, %f7243, %f7816, %f2368;
	mul.f32 	%f7817, %f8626, %f7811;
	fma.rn.f32 	%f7818, %f8622, %f7814, %f7817;
	fma.rn.f32 	%f2480, %f7243, %f7818, %f2369;
	mul.f32 	%f7819, %f7253, %f7260;
	mul.f32 	%f7820, %f7257, %f7262;
	sub.f32 	%f7821, %f7819, %f7820;
	mul.f32 	%f7822, %f8623, %f7821;
	mul.f32 	%f7823, %f7257, %f7260;
	fma.rn.f32 	%f7824, %f7253, %f7262, %f7823;
	mul.f32 	%f7825, %f8627, %f7824;
	sub.f32 	%f7826, %f7822, %f7825;
	fma.rn.f32 	%f2481, %f7243, %f7826, %f2370;
	mul.f32 	%f7827, %f8627, %f7821;
	fma.rn.f32 	%f7828, %f8623, %f7824, %f7827;
	fma.rn.f32 	%f2482, %f7243, %f7828, %f2371;
	mul.f32 	%f7829, %f7253, %f7261;
	mul.f32 	%f7830, %f7257, %f7263;
	sub.f32 	%f7831, %f7829, %f7830;
	mul.f32 	%f7832, %f8623, %f7831;
	mul.f32 	%f7833, %f7257, %f7261;
	fma.rn.f32 	%f7834, %f7253, %f7263, %f7833;
	mul.f32 	%f7835, %f8627, %f7834;
	sub.f32 	%f7836, %f7832, %f7835;
	fma.rn.f32 	%f2483, %f7243, %f7836, %f2372;
	mul.f32 	%f7837, %f8627, %f7831;
	fma.rn.f32 	%f7838, %f8623, %f7834, %f7837;
	fma.rn.f32 	%f2484, %f7243, %f7838, %f2373;
	mul.f32 	%f7839, %f7253, %f7264;
	mul.f32 	%f7840, %f7257, %f7266;
	sub.f32 	%f7841, %f7839, %f7840;
	mul.f32 	%f7842, %f8622, %f7841;
	mul.f32 	%f7843, %f7257, %f7264;
	fma.rn.f32 	%f7844, %f7253, %f7266, %f7843;
	mul.f32 	%f7845, %f8626, %f7844;
	sub.f32 	%f7846, %f7842, %f7845;
	fma.rn.f32 	%f2485, %f7243, %f7846, %f2374;
	mul.f32 	%f7847, %f8626, %f7841;
	fma.rn.f32 	%f7848, %f8622, %f7844, %f7847;
	fma.rn.f32 	%f2486, %f7243, %f7848, %f2375;
	mul.f32 	%f7849, %f7253, %f7265;
	mul.f32 	%f7850, %f7257, %f7267;
	sub.f32 	%f7851, %f7849, %f7850;
	mul.f32 	%f7852, %f8622, %f7851;
	mul.f32 	%f7853, %f7257, %f7265;
	fma.rn.f32 	%f7854, %f7253, %f7267, %f7853;
	mul.f32 	%f7855, %f8626, %f7854;
	sub.f32 	%f7856, %f7852, %f7855;
	fma.rn.f32 	%f2487, %f7243, %f7856, %f2376;
	mul.f32 	%f7857, %f8626, %f7851;
	fma.rn.f32 	%f7858, %f8622, %f7854, %f7857;
	fma.rn.f32 	%f2488, %f7243, %f7858, %f2377;
	mul.f32 	%f7859, %f7254, %f7260;
	mul.f32 	%f7860, %f7258, %f7262;
	sub.f32 	%f7861, %f7859, %f7860;
	mul.f32 	%f7862, %f8623, %f7861;
	mul.f32 	%f7863, %f7258, %f7260;
	fma.rn.f32 	%f7864, %f7254, %f7262, %f7863;
	mul.f32 	%f7865, %f8627, %f7864;
	sub.f32 	%f7866, %f7862, %f7865;
	fma.rn.f32 	%f2489, %f7243, %f7866, %f2378;
	mul.f32 	%f7867, %f8627, %f7861;
	fma.rn.f32 	%f7868, %f8623, %f7864, %f7867;
	fma.rn.f32 	%f2490, %f7243, %f7868, %f2379;
	mul.f32 	%f7869, %f7254, %f7261;
	mul.f32 	%f7870, %f7258, %f7263;
	sub.f32 	%f7871, %f7869, %f7870;
	mul.f32 	%f7872, %f8623, %f7871;
	mul.f32 	%f7873, %f7258, %f7261;
	fma.rn.f32 	%f7874, %f7254, %f7263, %f7873;
	mul.f32 	%f7875, %f8627, %f7874;
	sub.f32 	%f7876, %f7872, %f7875;
	fma.rn.f32 	%f2491, %f7243, %f7876, %f2380;
	mul.f32 	%f7877, %f8627, %f7871;
	fma.rn.f32 	%f7878, %f8623, %f7874, %f7877;
	fma.rn.f32 	%f2492, %f7243, %f7878, %f2381;
	mul.f32 	%f7879, %f7254, %f7264;
	mul.f32 	%f7880, %f7258, %f7266;
	sub.f32 	%f7881, %f7879, %f7880;
	mul.f32 	%f7882, %f8622, %f7881;
	mul.f32 	%f7883, %f7258, %f7264;
	fma.rn.f32 	%f7884, %f7254, %f7266, %f7883;
	mul.f32 	%f7885, %f8626, %f7884;
	sub.f32 	%f7886, %f7882, %f7885;
	fma.rn.f32 	%f2493, %f7243, %f7886, %f2382;
	mul.f32 	%f7887, %f8626, %f7881;
	fma.rn.f32 	%f7888, %f8622, %f7884, %f7887;
	fma.rn.f32 	%f2494, %f7243, %f7888, %f2383;
	mul.f32 	%f7889, %f7254, %f7265;
	mul.f32 	%f7890, %f7258, %f7267;
	sub.f32 	%f7891, %f7889, %f7890;
	mul.f32 	%f7892, %f8622, %f7891;
	mul.f32 	%f7893, %f7258, %f7265;
	fma.rn.f32 	%f7894, %f7254, %f7267, %f7893;
	mul.f32 	%f7895, %f8626, %f7894;
	sub.f32 	%f7896, %f7892, %f7895;
	fma.rn.f32 	%f2495, %f7243, %f7896, %f2384;
	mul.f32 	%f7897, %f8626, %f7891;
	fma.rn.f32 	%f7898, %f8622, %f7894, %f7897;
	fma.rn.f32 	%f2496, %f7243, %f7898, %f2385;
	mul.f32 	%f7899, %f7255, %f7260;
	mul.f32 	%f7900, %f7259, %f7262;
	sub.f32 	%f7901, %f7899, %f7900;
	mul.f32 	%f7902, %f8623, %f7901;
	mul.f32 	%f7903, %f7259, %f7260;
	fma.rn.f32 	%f7904, %f7255, %f7262, %f7903;
	mul.f32 	%f7905, %f8627, %f7904;
	sub.f32 	%f7906, %f7902, %f7905;
	fma.rn.f32 	%f2497, %f7243, %f7906, %f2386;
	mul.f32 	%f7907, %f8627, %f7901;
	fma.rn.f32 	%f7908, %f8623, %f7904, %f7907;
	fma.rn.f32 	%f2498, %f7243, %f7908, %f2387;
	mul.f32 	%f7909, %f7255, %f7261;
	mul.f32 	%f7910, %f7259, %f7263;
	sub.f32 	%f7911, %f7909, %f7910;
	mul.f32 	%f7912, %f8623, %f7911;
	mul.f32 	%f7913, %f7259, %f7261;
	fma.rn.f32 	%f7914, %f7255, %f7263, %f7913;
	mul.f32 	%f7915, %f8627, %f7914;
	sub.f32 	%f7916, %f7912, %f7915;
	fma.rn.f32 	%f2499, %f7243, %f7916, %f2388;
	mul.f32 	%f7917, %f8627, %f7911;
	fma.rn.f32 	%f7918, %f8623, %f7914, %f7917;
	fma.rn.f32 	%f2500, %f7243, %f7918, %f2389;
	mul.f32 	%f7919, %f7255, %f7264;
	mul.f32 	%f7920, %f7259, %f7266;
	sub.f32 	%f7921, %f7919, %f7920;
	mul.f32 	%f7922, %f8622, %f7921;
	mul.f32 	%f7923, %f7259, %f7264;
	fma.rn.f32 	%f7924, %f7255, %f7266, %f7923;
	mul.f32 	%f7925, %f8626, %f7924;
	sub.f32 	%f7926, %f7922, %f7925;
	fma.rn.f32 	%f2501, %f7243, %f7926, %f2390;
	mul.f32 	%f7927, %f8626, %f7921;
	fma.rn.f32 	%f7928, %f8622, %f7924, %f7927;
	fma.rn.f32 	%f2502, %f7243, %f7928, %f2391;
	mul.f32 	%f7929, %f7255, %f7265;
	mul.f32 	%f7930, %f7259, %f7267;
	sub.f32 	%f7931, %f7929, %f7930;
	mul.f32 	%f7932, %f8622, %f7931;
	mul.f32 	%f7933, %f7259, %f7265;
	fma.rn.f32 	%f7934, %f7255, %f7267, %f7933;
	mul.f32 	%f7935, %f8626, %f7934;
	sub.f32 	%f7936, %f7932, %f7935;
	fma.rn.f32 	%f2503, %f7243, %f7936, %f2392;
	mul.f32 	%f7937, %f8626, %f7931;
	fma.rn.f32 	%f7938, %f8622, %f7934, %f7937;
	fma.rn.f32 	%f2504, %f7243, %f7938, %f2393;
	add.s32 	%r1010, %r1405, 7;
	setp.ne.s32 	%p377, %r1010, %r1407;
	@%p377 bra 	$L__BB0_264;
	ld.param.u32 	%r1280, [_Z6kerneliiPKfS0_S0_S0_S0_S0_S0_S0_S0_PKiS2_S2_S2_PfS3_jjjjj_param_0];
	add.s32 	%r1534, %r1406, 1;
	setp.ge.s32 	%p378, %r1534, %r1280;
	@%p378 bra 	$L__BB0_256;
$L__BB0_255:
	ld.param.u64 	%rd790, [_Z6kerneliiPKfS0_S0_S0_S0_S0_S0_S0_S0_PKiS2_S2_S2_PfS3_jjjjj_param_14];
	ld.param.u32 	%r1281, [_Z6kerneliiPKfS0_S0_S0_S0_S0_S0_S0_S0_PKiS2_S2_S2_PfS3_jjjjj_param_0];
	cvta.to.global.u64 	%rd520, %rd790;
	mul.wide.s32 	%rd521, %r1534, 4;
	add.s64 	%rd522, %rd520, %rd521;
	ld.global.u32 	%r1011, [%rd522];
	setp.eq.s32 	%p379, %r1011, 0;
	selp.b32 	%r1406, %r1534, %r1406, %p379;
	add.s32 	%r1534, %r1534, 1;
	setp.lt.s32 	%p380, %r1534, %r1281;
	setp.lt.s32 	%p381, %r1011, 1;
	and.pred  	%p382, %p380, %p381;
	@%p382 bra 	$L__BB0_255;
$L__BB0_256:
	ld.param.u64 	%rd756, [_Z6kerneliiPKfS0_S0_S0_S0_S0_S0_S0_S0_PKiS2_S2_S2_PfS3_jjjjj_param_3];
	ld.param.u64 	%rd695, [_Z6kerneliiPKfS0_S0_S0_S0_S0_S0_S0_S0_PKiS2_S2_S2_PfS3_jjjjj_param_2];
	cvta.to.global.u64 	%rd19, %rd756;
	cvta.to.global.u64 	%rd20, %rd695;
	setp.lt.s32 	%p383, %r1, %r1406;
	setp.lt.s32 	%p384, %r1406, %r326;
	or.pred  	%p385, %p383, %p384;
	mov.f32 	%f8625, 0f00000000;
	@%p385 bra 	$L__BB0_258;
	ld.param.u32 	%r1350, [_Z6kerneliiPKfS0_S0_S0_S0_S0_S0_S0_S0_PKiS2_S2_S2_PfS3_jjjjj_param_1];
	ld.param.u32 	%r1282, [_Z6kerneliiPKfS0_S0_S0_S0_S0_S0_S0_S0_PKiS2_S2_S2_PfS3_jjjjj_param_0];
	sub.s32 	%r1013, %r1, %r1350;
	sub.s32 	%r1014, %r1350, %r326;
	mad.lo.s32 	%r1015, %r1013, %r1282, %r1014;
	sub.s32 	%r1016, %r1, %r1406;
	mad.lo.s32 	%r1017, %r1015, %r1282, %r1016;
	mul.wide.s32 	%rd523, %r1017, 4;
	add.s64 	%rd524, %rd20, %rd523;
	ld.global.f32 	%f8625, [%rd524];
	add.s64 	%rd525, %rd19, %rd523;
	ld.global.f32 	%f8629, [%rd525];
$L__BB0_258:
	setp.lt.s32 	%p387, %r1406, %r4;
	or.pred  	%p388, %p383, %p387;
	mov.f32 	%f8624, 0f00000000;
	@%p388 bra 	$L__BB0_260;
	ld.param.u32 	%r1351, [_Z6kerneliiPKfS0_S0_S0_S0_S0_S0_S0_S0_PKiS2_S2_S2_PfS3_jjjjj_param_1];
	ld.param.u32 	%r1283, [_Z6kerneliiPKfS0_S0_S0_S0_S0_S0_S0_S0_PKiS2_S2_S2_PfS3_jjjjj_param_0];
	sub.s32 	%r1018, %r1, %r1351;
	sub.s32 	%r1019, %r1351, %r4;
	mad.lo.s32 	%r1020, %r1018, %r1283, %r1019;
	sub.s32 	%r1021, %r1, %r1406;
	mad.lo.s32 	%r1022, %r1020, %r1283, %r1021;
	mul.wide.s32 	%rd526, %r1022, 4;
	add.s64 	%rd527, %rd20, %rd526;
	ld.global.f32 	%f8624, [%rd527];
	add.s64 	%rd528, %rd19, %rd526;
	ld.global.f32 	%f8628, [%rd528];
$L__BB0_260:
	setp.lt.s32 	%p390, %r2, %r1406;
	or.pred  	%p391, %p390, %p384;
	mov.f32 	%f8623, 0f00000000;
	@%p391 bra 	$L__BB0_262;
	ld.param.u32 	%r1352, [_Z6kerneliiPKfS0_S0_S0_S0_S0_S0_S0_S0_PKiS2_S2_S2_PfS3_jjjjj_param_1];
	ld.param.u32 	%r1284, [_Z6kerneliiPKfS0_S0_S0_S0_S0_S0_S0_S0_PKiS2_S2_S2_PfS3_jjjjj_param_0];
	sub.s32 	%r1023, %r2, %r1352;
	sub.s32 	%r1024, %r1352, %r326;
	mad.lo.s32 	%r1025, %r1023, %r1284, %r1024;
	sub.s32 	%r1026, %r2, %r1406;
	mad.lo.s32 	%r1027, %r1025, %r1284, %r1026;
	mul.wide.s32 	%rd529, %r1027, 4;
	add.s64 	%rd530, %rd20, %rd529;
	ld.global.f32 	%f8623, [%rd530];
	add.s64 	%rd531, %rd19, %rd529;
	ld.global.f32 	%f8627, [%rd531];
$L__BB0_262:
	or.pred  	%p394, %p390, %p387;
	mov.f32 	%f8622, 0f00000000;
	@%p394 bra 	$L__BB0_264;
	ld.param.u32 	%r1353, [_Z6kerneliiPKfS0_S0_S0_S0_S0_S0_S0_S0_PKiS2_S2_S2_PfS3_jjjjj_param_1];
	ld.param.u32 	%r1285, [_Z6kerneliiPKfS0_S0_S0_S0_S0_S0_S0_S0_PKiS2_S2_S2_PfS3_jjjjj_param_0];
	sub.s32 	%r1028, %r2, %r1353;
	sub.s32 	%r1029, %r1353, %r4;
	mad.lo.s32 	%r1030, %r1028, %r1285, %r1029;
	sub.s32 	%r1031, %r2, %r1406;
	mad.lo.s32 	%r1032, %r1030, %r1285, %r1031;
	mul.wide.s32 	%rd532, %r1032, 4;
	add.s64 	%rd533, %rd20, %rd532;
	ld.global.f32 	%f8622, [%rd533];
	add.s64 	%rd534, %rd19, %rd532;
	ld.global.f32 	%f8626, [%rd534];
$L__BB0_264:
	mov.u32 	%r249, %tid.x;
	setp.ne.s16 	%p395, %rs54, 248;
	@%p395 bra 	$L__BB0_266;
	ld.param.u32 	%r1383, [_Z6kerneliiPKfS0_S0_S0_S0_S0_S0_S0_S0_PKiS2_S2_S2_PfS3_jjjjj_param_19];
	ld.param.u64 	%rd773, [_Z6kerneliiPKfS0_S0_S0_S0_S0_S0_S0_S0_PKiS2_S2_S2_PfS3_jjjjj_param_9];
	add.s32 	%r1035, %r1405, 8;
	sub.s32 	%r1036, %r1383, %r1035;
	setp.lt.u32 	%p396, %r249, %r1036;
	mul.wide.s32 	%rd536, %r1035, 4;
	mul.wide.u32 	%rd537, %r249, 4;
	add.s64 	%rd538, %rd773, %rd537;
	add.s64 	%rd535, %rd538, %rd536;
	selp.u32 	%r1033, 1, 0, %p396;
	// begin inline asm
	{.reg .pred p;
 setp.ne.b32 p, %r1033, 0;
 @p ld.global.nc.f32 %f7943, [%rd535];}

	// end inline asm
	// begin inline asm
	st.shared.f32 [%r267], %f7943;

	// end inline asm
	bar.sync 	0;
$L__BB0_266:
	ld.param.u32 	%r1355, [_Z6kerneliiPKfS0_S0_S0_S0_S0_S0_S0_S0_PKiS2_S2_S2_PfS3_jjjjj_param_17];
	ld.param.u64 	%rd774, [_Z6kerneliiPKfS0_S0_S0_S0_S0_S0_S0_S0_PKiS2_S2_S2_PfS3_jjjjj_param_10];
	ld.param.u64 	%rd757, [_Z6kerneliiPKfS0_S0_S0_S0_S0_S0_S0_S0_PKiS2_S2_S2_PfS3_jjjjj_param_8];
	shr.u32 	%r1040, %r249, 1;
	and.b32  	%r1041, %r1040, 7;
	and.b32  	%r1042, %r249, 14;
	and.b32  	%r1043, %r249, 32;
	mov.u32 	%r1044, %ctaid.x;
	shl.b32 	%r1045, %r1044, 6;
	or.b32  	%r1046, %r1043, %r1045;
	or.b32  	%r1047, %r1046, %r1042;
	shr.u32 	%r1048, %r249, 3;
	and.b32  	%r1049, %r1048, 2;
	and.b32  	%r1050, %r249, 1;
	or.b32  	%r1051, %r1049, %r1050;
	shl.b32 	%r1052, %r1051, 2;
	and.b32  	%r1053, %r1040, 96;
	mov.u32 	%r1054, %ctaid.y;
	shl.b32 	%r1055, %r1054, 7;
	or.b32  	%r1056, %r1053, %r1055;
	or.b32  	%r1057, %r1052, %r1056;
	mul.f32 	%f7945, %f7595, %f7611;
	mul.f32 	%f7946, %f7599, %f7613;
	sub.f32 	%f7947, %f7945, %f7946;
	mul.f32 	%f7948, %f8625, %f7947;
	mul.f32 	%f7949, %f7599, %f7611;
	fma.rn.f32 	%f7950, %f7595, %f7613, %f7949;
	mul.f32 	%f7951, %f8629, %f7950;
	sub.f32 	%f7952, %f7948, %f7951;
	fma.rn.f32 	%f7953, %f7594, %f7952, %f2441;
	mul.f32 	%f7954, %f8629, %f7947;
	fma.rn.f32 	%f7955, %f8625, %f7950, %f7954;
	fma.rn.f32 	%f7956, %f7594, %f7955, %f2442;
	mul.f32 	%f7957, %f7595, %f7612;
	mul.f32 	%f7958, %f7599, %f7614;
	sub.f32 	%f7959, %f7957, %f7958;
	mul.f32 	%f7960, %f8625, %f7959;
	mul.f32 	%f7961, %f7599, %f7612;
	fma.rn.f32 	%f7962, %f7595, %f7614, %f7961;
	mul.f32 	%f7963, %f8629, %f7962;
	sub.f32 	%f7964, %f7960, %f7963;
	fma.rn.f32 	%f7965, %f7594, %f7964, %f2443;
	mul.f32 	%f7966, %f8629, %f7959;
	fma.rn.f32 	%f7967, %f8625, %f7962, %f7966;
	fma.rn.f32 	%f7968, %f7594, %f7967, %f2444;
	mul.f32 	%f7969, %f7595, %f7615;
	mul.f32 	%f7970, %f7599, %f7617;
	sub.f32 	%f7971, %f7969, %f7970;
	mul.f32 	%f7972, %f8624, %f7971;
	mul.f32 	%f7973, %f7599, %f7615;
	fma.rn.f32 	%f7974, %f7595, %f7617, %f7973;
	mul.f32 	%f7975, %f8628, %f7974;
	sub.f32 	%f7976, %f7972, %f7975;
	fma.rn.f32 	%f7977, %f7594, %f7976, %f2445;
	mul.f32 	%f7978, %f8628, %f7971;
	fma.rn.f32 	%f7979, %f8624, %f7974, %f7978;
	fma.rn.f32 	%f7980, %f7594, %f7979, %f2446;
	mul.f32 	%f7981, %f7595, %f7616;
	mul.f32 	%f7982, %f7599, %f7618;
	sub.f32 	%f7983, %f7981, %f7982;
	mul.f32 	%f7984, %f8624, %f7983;
	mul.f32 	%f7985, %f7599, %f7616;
	fma.rn.f32 	%f7986, %f7595, %f7618, %f7985;
	mul.f32 	%f7987, %f8628, %f7986;
	sub.f32 	%f7988, %f7984, %f7987;
	fma.rn.f32 	%f7989, %f7594, %f7988, %f2447;
	mul.f32 	%f7990, %f8628, %f7983;
	fma.rn.f32 	%f7991, %f8624, %f7986, %f7990;
	fma.rn.f32 	%f7992, %f7594, %f7991, %f2448;
	mul.f32 	%f7993, %f7596, %f7611;
	mul.f32 	%f7994, %f7600, %f7613;
	sub.f32 	%f7995, %f7993, %f7994;
	mul.f32 	%f7996, %f8625, %f7995;
	mul.f32 	%f7997, %f7600, %f7611;
	fma.rn.f32 	%f7998, %f7596, %f7613, %f7997;
	mul.f32 	%f7999, %f8629, %f7998;
	sub.f32 	%f8000, %f7996, %f7999;
	fma.rn.f32 	%f8001, %f7594, %f8000, %f2449;
	mul.f32 	%f8002, %f8629, %f7995;
	fma.rn.f32 	%f8003, %f8625, %f7998, %f8002;
	fma.rn.f32 	%f8004, %f7594, %f8003, %f2450;
	mul.f32 	%f8005, %f7596, %f7612;
	mul.f32 	%f8006, %f7600, %f7614;
	sub.f32 	%f8007, %f8005, %f8006;
	mul.f32 	%f8008, %f8625, %f8007;
	mul.f32 	%f8009, %f7600, %f7612;
	fma.rn.f32 	%f8010, %f7596, %f7614, %f8009;
	mul.f32 	%f8011, %f8629, %f8010;
	sub.f32 	%f8012, %f8008, %f8011;
	fma.rn.f32 	%f8013, %f7594, %f8012, %f2451;
	mul.f32 	%f8014, %f8629, %f8007;
	fma.rn.f32 	%f8015, %f8625, %f8010, %f8014;
	fma.rn.f32 	%f8016, %f7594, %f8015, %f2452;
	mul.f32 	%f8017, %f7596, %f7615;
	mul.f32 	%f8018, %f7600, %f7617;
	sub.f32 	%f8019, %f8017, %f8018;
	mul.f32 	%f8020, %f8624, %f8019;
	mul.f32 	%f8021, %f7600, %f7615;
	fma.rn.f32 	%f8022, %f7596, %f7617, %f8021;
	mul.f32 	%f8023, %f8628, %f8022;
	sub.f32 	%f8024, %f8020, %f8023;
	fma.rn.f32 	%f8025, %f7594, %f8024, %f2453;
	mul.f32 	%f8026, %f8628, %f8019;
	fma.rn.f32 	%f8027, %f8624, %f8022, %f8026;
	fma.rn.f32 	%f8028, %f7594, %f8027, %f2454;
	mul.f32 	%f8029, %f7596, %f7616;
	mul.f32 	%f8030, %f7600, %f7618;
	sub.f32 	%f8031, %f8029, %f8030;
	mul.f32 	%f8032, %f8624, %f8031;
	mul.f32 	%f8033, %f7600, %f7616;
	fma.rn.f32 	%f8034, %f7596, %f7618, %f8033;
	mul.f32 	%f8035, %f8628, %f8034;
	sub.f32 	%f8036, %f8032, %f8035;
	fma.rn.f32 	%f8037, %f7594, %f8036, %f2455;
	mul.f32 	%f8038, %f8628, %f8031;
	fma.rn.f32 	%f8039, %f8624, %f8034, %f8038;
	fma.rn.f32 	%f8040, %f7594, %f8039, %f2456;
	mul.f32 	%f8041, %f7597, %f7611;
	mul.f32 	%f8042, %f7601, %f7613;
	sub.f32 	%f8043, %f8041, %f8042;
	mul.f32 	%f8044, %f8625, %f8043;
	mul.f32 	%f8045, %f7601, %f7611;
	fma.rn.f32 	%f8046, %f7597, %f7613, %f8045;
	mul.f32 	%f8047, %f8629, %f8046;
	sub.f32 	%f8048, %f8044, %f8047;
	fma.rn.f32 	%f8049, %f7594, %f8048, %f2457;
	mul.f32 	%f8050, %f8629, %f8043;
	fma.rn.f32 	%f8051, %f8625, %f8046, %f8050;
	fma.rn.f32 	%f8052, %f7594, %f8051, %f2458;
	mul.f32 	%f8053, %f7597, %f7612;
	mul.f32 	%f8054, %f7601, %f7614;
	sub.f32 	%f8055, %f8053, %f8054;
	mul.f32 	%f8056, %f8625, %f8055;
	mul.f32 	%f8057, %f7601, %f7612;
	fma.rn.f32 	%f8058, %f7597, %f7614, %f8057;
	mul.f32 	%f8059, %f8629, %f8058;
	sub.f32 	%f8060, %f8056, %f8059;
	fma.rn.f32 	%f8061, %f7594, %f8060, %f2459;
	mul.f32 	%f8062, %f8629, %f8055;
	fma.rn.f32 	%f8063, %f8625, %f8058, %f8062;
	fma.rn.f32 	%f8064, %f7594, %f8063, %f2460;
	mul.f32 	%f8065, %f7597, %f7615;
	mul.f32 	%f8066, %f7601, %f7617;
	sub.f32 	%f8067, %f8065, %f8066;
	mul.f32 	%f8068, %f8624, %f8067;
	mul.f32 	%f8069, %f7601, %f7615;
	fma.rn.f32 	%f8070, %f7597, %f7617, %f8069;
	mul.f32 	%f8071, %f8628, %f8070;
	sub.f32 	%f8072, %f8068, %f8071;
	fma.rn.f32 	%f8073, %f7594, %f8072, %f2461;
	mul.f32 	%f8074, %f8628, %f8067;
	fma.rn.f32 	%f8075, %f8624, %f8070, %f8074;
	fma.rn.f32 	%f8076, %f7594, %f8075, %f2462;
	mul.f32 	%f8077, %f7597, %f7616;
	mul.f32 	%f8078, %f7601, %f7618;
	sub.f32 	%f8079, %f8077, %f8078;
	mul.f32 	%f8080, %f8624, %f8079;
	mul.f32 	%f8081, %f7601, %f7616;
	fma.rn.f32 	%f8082, %f7597, %f7618, %f8081;
	mul.f32 	%f8083, %f8628, %f8082;
	sub.f32 	%f8084, %f8080, %f8083;
	fma.rn.f32 	%f8085, %f7594, %f8084, %f2463;
	mul.f32 	%f8086, %f8628, %f8079;
	fma.rn.f32 	%f8087, %f8624, %f8082, %f8086;
	fma.rn.f32 	%f8088, %f7594, %f8087, %f2464;
	mul.f32 	%f8089, %f7598, %f7611;
	mul.f32 	%f8090, %f7602, %f7613;
	sub.f32 	%f8091, %f8089, %f8090;
	mul.f32 	%f8092, %f8625, %f8091;
	mul.f32 	%f8093, %f7602, %f7611;
	fma.rn.f32 	%f8094, %f7598, %f7613, %f8093;
	mul.f32 	%f8095, %f8629, %f8094;
	sub.f32 	%f8096, %f8092, %f8095;
	fma.rn.f32 	%f8097, %f7594, %f8096, %f2465;
	mul.f32 	%f8098, %f8629, %f8091;
	fma.rn.f32 	%f8099, %f8625, %f8094, %f8098;
	fma.rn.f32 	%f8100, %f7594, %f8099, %f2466;
	mul.f32 	%f8101, %f7598, %f7612;
	mul.f32 	%f8102, %f7602, %f7614;
	sub.f32 	%f8103, %f8101, %f8102;
	mul.f32 	%f8104, %f8625, %f8103;
	mul.f32 	%f8105, %f7602, %f7612;
	fma.rn.f32 	%f8106, %f7598, %f7614, %f8105;
	mul.f32 	%f8107, %f8629, %f8106;
	sub.f32 	%f8108, %f8104, %f8107;
	fma.rn.f32 	%f8109, %f7594, %f8108, %f2467;
	mul.f32 	%f8110, %f8629, %f8103;
	fma.rn.f32 	%f8111, %f8625, %f8106, %f8110;
	fma.rn.f32 	%f8112, %f7594, %f8111, %f2468;
	mul.f32 	%f8113, %f7598, %f7615;
	mul.f32 	%f8114, %f7602, %f7617;
	sub.f32 	%f8115, %f8113, %f8114;
	mul.f32 	%f8116, %f8624, %f8115;
	mul.f32 	%f8117, %f7602, %f7615;
	fma.rn.f32 	%f8118, %f7598, %f7617, %f8117;
	mul.f32 	%f8119, %f8628, %f8118;
	sub.f32 	%f8120, %f8116, %f8119;
	fma.rn.f32 	%f8121, %f7594, %f8120, %f2469;
	mul.f32 	%f8122, %f8628, %f8115;
	fma.rn.f32 	%f8123, %f8624, %f8118, %f8122;
	fma.rn.f32 	%f8124, %f7594, %f8123, %f2470;
	mul.f32 	%f8125, %f7598, %f7616;
	mul.f32 	%f8126, %f7602, %f7618;
	sub.f32 	%f8127, %f8125, %f8126;
	mul.f32 	%f8128, %f8624, %f8127;
	mul.f32 	%f8129, %f7602, %f7616;
	fma.rn.f32 	%f8130, %f7598, %f7618, %f8129;
	mul.f32 	%f8131, %f8628, %f8130;
	sub.f32 	%f8132, %f8128, %f8131;
	fma.rn.f32 	%f8133, %f7594, %f8132, %f2471;
	mul.f32 	%f8134, %f8628, %f8127;
	fma.rn.f32 	%f8135, %f8624, %f8130, %f8134;
	fma.rn.f32 	%f8136, %f7594, %f8135, %f2472;
	mul.f32 	%f8137, %f7603, %f7611;
	mul.f32 	%f8138, %f7607, %f7613;
	sub.f32 	%f8139, %f8137, %f8138;
	mul.f32 	%f8140, %f8623, %f8139;
	mul.f32 	%f8141, %f7607, %f7611;
	fma.rn.f32 	%f8142, %f7603, %f7613, %f8141;
	mul.f32 	%f8143, %f8627, %f8142;
	sub.f32 	%f8144, %f8140, %f8143;
	fma.rn.f32 	%f8145, %f7594, %f8144, %f2473;
	mul.f32 	%f8146, %f8627, %f8139;
	fma.rn.f32 	%f8147, %f8623, %f8142, %f8146;
	fma.rn.f32 	%f8148, %f7594, %f8147, %f2474;
	mul.f32 	%f8149, %f7603, %f7612;
	mul.f32 	%f8150, %f7607, %f7614;
	sub.f32 	%f8151, %f8149, %f8150;
	mul.f32 	%f8152, %f8623, %f8151;
	mul.f32 	%f8153, %f7607, %f7612;
	fma.rn.f32 	%f8154, %f7603, %f7614, %f8153;
	mul.f32 	%f8155, %f8627, %f8154;
	sub.f32 	%f8156, %f8152, %f8155;
	fma.rn.f32 	%f8157, %f7594, %f8156, %f2475;
	mul.f32 	%f8158, %f8627, %f8151;
	fma.rn.f32 	%f8159, %f8623, %f8154, %f8158;
	fma.rn.f32 	%f8160, %f7594, %f8159, %f2476;
	mul.f32 	%f8161, %f7603, %f7615;
	mul.f32 	%f8162, %f7607, %f7617;
	sub.f32 	%f8163, %f8161, %f8162;
	mul.f32 	%f8164, %f8622, %f8163;
	mul.f32 	%f8165, %f7607, %f7615;
	fma.rn.f32 	%f8166, %f7603, %f7617, %f8165;
	mul.f32 	%f8167, %f8626, %f8166;
	sub.f32 	%f8168, %f8164, %f8167;
	fma.rn.f32 	%f8169, %f7594, %f8168, %f2477;
	mul.f32 	%f8170, %f8626, %f8163;
	fma.rn.f32 	%f8171, %f8622, %f8166, %f8170;
	fma.rn.f32 	%f8172, %f7594, %f8171, %f2478;
	mul.f32 	%f8173, %f7603, %f7616;
	mul.f32 	%f8174, %f7607, %f7618;
	sub.f32 	%f8175, %f8173, %f8174;
	mul.f32 	%f8176, %f8622, %f8175;
	mul.f32 	%f8177, %f7607, %f7616;
	fma.rn.f32 	%f8178, %f7603, %f7618, %f8177;
	mul.f32 	%f8179, %f8626, %f8178;
	sub.f32 	%f8180, %f8176, %f8179;
	fma.rn.f32 	%f8181, %f7594, %f8180, %f2479;
	mul.f32 	%f8182, %f8626, %f8175;
	fma.rn.f32 	%f8183, %f8622, %f8178, %f8182;
	fma.rn.f32 	%f8184, %f7594, %f8183, %f2480;
	mul.f32 	%f8185, %f7604, %f7611;
	mul.f32 	%f8186, %f7608, %f7613;
	sub.f32 	%f8187, %f8185, %f8186;
	mul.f32 	%f8188, %f8623, %f8187;
	mul.f32 	%f8189, %f7608, %f7611;
	fma.rn.f32 	%f8190, %f7604, %f7613, %f8189;
	mul.f32 	%f8191, %f8627, %f8190;
	sub.f32 	%f8192, %f8188, %f8191;
	fma.rn.f32 	%f8193, %f7594, %f8192, %f2481;
	mul.f32 	%f8194, %f8627, %f8187;
	fma.rn.f32 	%f8195, %f8623, %f8190, %f8194;
	fma.rn.f32 	%f8196, %f7594, %f8195, %f2482;
	mul.f32 	%f8197, %f7604, %f7612;
	mul.f32 	%f8198, %f7608, %f7614;
	sub.f32 	%f8199, %f8197, %f8198;
	mul.f32 	%f8200, %f8623, %f8199;
	mul.f32 	%f8201, %f7608, %f7612;
	fma.rn.f32 	%f8202, %f7604, %f7614, %f8201;
	mul.f32 	%f8203, %f8627, %f8202;
	sub.f32 	%f8204, %f8200, %f8203;
	fma.rn.f32 	%f8205, %f7594, %f8204, %f2483;
	mul.f32 	%f8206, %f8627, %f8199;
	fma.rn.f32 	%f8207, %f8623, %f8202, %f8206;
	fma.rn.f32 	%f8208, %f7594, %f8207, %f2484;
	mul.f32 	%f8209, %f7604, %f7615;
	mul.f32 	%f8210, %f7608, %f7617;
	sub.f32 	%f8211, %f8209, %f8210;
	mul.f32 	%f8212, %f8622, %f8211;
	mul.f32 	%f8213, %f7608, %f7615;
	fma.rn.f32 	%f8214, %f7604, %f7617, %f8213;
	mul.f32 	%f8215, %f8626, %f8214;
	sub.f32 	%f8216, %f8212, %f8215;
	fma.rn.f32 	%f8217, %f7594, %f8216, %f2485;
	mul.f32 	%f8218, %f8626, %f8211;
	fma.rn.f32 	%f8219, %f8622, %f8214, %f8218;
	fma.rn.f32 	%f8220, %f7594, %f8219, %f2486;
	mul.f32 	%f8221, %f7604, %f7616;
	mul.f32 	%f8222, %f7608, %f7618;
	sub.f32 	%f8223, %f8221, %f8222;
	mul.f32 	%f8224, %f8622, %f8223;
	mul.f32 	%f8225, %f7608, %f7616;
	fma.rn.f32 	%f8226, %f7604, %f7618, %f8225;
	mul.f32 	%f8227, %f8626, %f8226;
	sub.f32 	%f8228, %f8224, %f8227;
	fma.rn.f32 	%f8229, %f7594, %f8228, %f2487;
	mul.f32 	%f8230, %f8626, %f8223;
	fma.rn.f32 	%f8231, %f8622, %f8226, %f8230;
	fma.rn.f32 	%f8232, %f7594, %f8231, %f2488;
	mul.f32 	%f8233, %f7605, %f7611;
	mul.f32 	%f8234, %f7609, %f7613;
	sub.f32 	%f8235, %f8233, %f8234;
	mul.f32 	%f8236, %f8623, %f8235;
	mul.f32 	%f8237, %f7609, %f7611;
	fma.rn.f32 	%f8238, %f7605, %f7613, %f8237;
	mul.f32 	%f8239, %f8627, %f8238;
	sub.f32 	%f8240, %f8236, %f8239;
	fma.rn.f32 	%f8241, %f7594, %f8240, %f2489;
	mul.f32 	%f8242, %f8627, %f8235;
	fma.rn.f32 	%f8243, %f8623, %f8238, %f8242;
	fma.rn.f32 	%f8244, %f7594, %f8243, %f2490;
	mul.f32 	%f8245, %f7605, %f7612;
	mul.f32 	%f8246, %f7609, %f7614;
	sub.f32 	%f8247, %f8245, %f8246;
	mul.f32 	%f8248, %f8623, %f8247;
	mul.f32 	%f8249, %f7609, %f7612;
	fma.rn.f32 	%f8250, %f7605, %f7614, %f8249;
	mul.f32 	%f8251, %f8627, %f8250;
	sub.f32 	%f8252, %f8248, %f8251;
	fma.rn.f32 	%f8253, %f7594, %f8252, %f2491;
	mul.f32 	%f8254, %f8627, %f8247;
	fma.rn.f32 	%f8255, %f8623, %f8250, %f8254;
	fma.rn.f32 	%f8256, %f7594, %f8255, %f2492;
	mul.f32 	%f8257, %f7605, %f7615;
	mul.f32 	%f8258, %f7609, %f7617;
	sub.f32 	%f8259, %f8257, %f8258;
	mul.f32 	%f8260, %f8622, %f8259;
	mul.f32 	%f8261, %f7609, %f7615;
	fma.rn.f32 	%f8262, %f7605, %f7617, %f8261;
	mul.f32 	%f8263, %f8626, %f8262;
	sub.f32 	%f8264, %f8260, %f8263;
	fma.rn.f32 	%f8265, %f7594, %f8264, %f2493;
	mul.f32 	%f8266, %f8626, %f8259;
	fma.rn.f32 	%f8267, %f8622, %f8262, %f8266;
	fma.rn.f32 	%f8268, %f7594, %f8267, %f2494;
	mul.f32 	%f8269, %f7605, %f7616;
	mul.f32 	%f8270, %f7609, %f7618;
	sub.f32 	%f8271, %f8269, %f8270;
	mul.f32 	%f8272, %f8622, %f8271;
	mul.f32 	%f8273, %f7609, %f7616;
	fma.rn.f32 	%f8274, %f7605, %f7618, %f8273;
	mul.f32 	%f8275, %f8626, %f8274;
	sub.f32 	%f8276, %f8272, %f8275;
	fma.rn.f32 	%f8277, %f7594, %f8276, %f2495;
	mul.f32 	%f8278, %f8626, %f8271;
	fma.rn.f32 	%f8279, %f8622, %f8274, %f8278;
	fma.rn.f32 	%f8280, %f7594, %f8279, %f2496;
	mul.f32 	%f8281, %f7606, %f7611;
	mul.f32 	%f8282, %f7610, %f7613;
	sub.f32 	%f8283, %f8281, %f8282;
	mul.f32 	%f8284, %f8623, %f8283;
	mul.f32 	%f8285, %f7610, %f7611;
	fma.rn.f32 	%f8286, %f7606, %f7613, %f8285;
	mul.f32 	%f8287, %f8627, %f8286;
	sub.f32 	%f8288, %f8284, %f8287;
	fma.rn.f32 	%f8289, %f7594, %f8288, %f2497;
	mul.f32 	%f8290, %f8627, %f8283;
	fma.rn.f32 	%f8291, %f8623, %f8286, %f8290;
	fma.rn.f32 	%f8292, %f7594, %f8291, %f2498;
	mul.f32 	%f8293, %f7606, %f7612;
	mul.f32 	%f8294, %f7610, %f7614;
	sub.f32 	%f8295, %f8293, %f8294;
	mul.f32 	%f8296, %f8623, %f8295;
	mul.f32 	%f8297, %f7610, %f7612;
	fma.rn.f32 	%f8298, %f7606, %f7614, %f8297;
	mul.f32 	%f8299, %f8627, %f8298;
	sub.f32 	%f8300, %f8296, %f8299;
	fma.rn.f32 	%f8301, %f7594, %f8300, %f2499;
	mul.f32 	%f8302, %f8627, %f8295;
	fma.rn.f32 	%f8303, %f8623, %f8298, %f8302;
	fma.rn.f32 	%f8304, %f7594, %f8303, %f2500;
	mul.f32 	%f8305, %f7606, %f7615;
	mul.f32 	%f8306, %f7610, %f7617;
	sub.f32 	%f8307, %f8305, %f8306;
	mul.f32 	%f8308, %f8622, %f8307;
	mul.f32 	%f8309, %f7610, %f7615;
	fma.rn.f32 	%f8310, %f7606, %f7617, %f8309;
	mul.f32 	%f8311, %f8626, %f8310;
	sub.f32 	%f8312, %f8308, %f8311;
	fma.rn.f32 	%f8313, %f7594, %f8312, %f2501;
	mul.f32 	%f8314, %f8626, %f8307;
	fma.rn.f32 	%f8315, %f8622, %f8310, %f8314;
	fma.rn.f32 	%f8316, %f7594, %f8315, %f2502;
	mul.f32 	%f8317, %f7606, %f7616;
	mul.f32 	%f8318, %f7610, %f7618;
	sub.f32 	%f8319, %f8317, %f8318;
	mul.f32 	%f8320, %f8622, %f8319;
	mul.f32 	%f8321, %f7610, %f7616;
	fma.rn.f32 	%f8322, %f7606, %f7618, %f8321;
	mul.f32 	%f8323, %f8626, %f8322;
	sub.f32 	%f8324, %f8320, %f8323;
	fma.rn.f32 	%f8325, %f7594, %f8324, %f2503;
	mul.f32 	%f8326, %f8626, %f8319;
	fma.rn.f32 	%f8327, %f8622, %f8322, %f8326;
	fma.rn.f32 	%f8328, %f7594, %f8327, %f2504;
	cvta.to.global.u64 	%rd541, %rd757;
	mul.wide.u32 	%rd542, %r1057, 4;
	add.s64 	%rd543, %rd541, %rd542;
	ld.global.f32 	%f8329, [%rd543];
	ld.global.f32 	%f8330, [%rd543+4];
	ld.global.f32 	%f8331, [%rd543+8];
	ld.global.f32 	%f8332, [%rd543+12];
	ld.global.f32 	%f8333, [%rd543+64];
	ld.global.f32 	%f8334, [%rd543+68];
	ld.global.f32 	%f8335, [%rd543+72];
	ld.global.f32 	%f8336, [%rd543+76];
	cvta.to.global.u64 	%rd544, %rd774;
	mul.wide.s32 	%rd545, %r1047, 4;
	add.s64 	%rd546, %rd544, %rd545;
	ld.global.f32 	%f8337, [%rd546];
	ld.global.f32 	%f8338, [%rd546+4];
	ld.global.f32 	%f8339, [%rd546+64];
	ld.global.f32 	%f8340, [%rd546+68];
	mul.f32 	%f8341, %f8329, %f8337;
	mul.f32 	%f2527, %f7953, %f8341;
	mul.f32 	%f2528, %f7956, %f8341;
	mul.f32 	%f8342, %f8329, %f8338;
	mul.f32 	%f2529, %f7965, %f8342;
	mul.f32 	%f2530, %f7968, %f8342;
	mul.f32 	%f8343, %f8329, %f8339;
	mul.f32 	%f2531, %f7977, %f8343;
	mul.f32 	%f2532, %f7980, %f8343;
	mul.f32 	%f8344, %f8329, %f8340;
	mul.f32 	%f2533, %f7989, %f8344;
	mul.f32 	%f2534, %f7992, %f8344;
	mul.f32 	%f8345, %f8330, %f8337;
	mul.f32 	%f2535, %f8001, %f8345;
	mul.f32 	%f2536, %f8004, %f8345;
	mul.f32 	%f8346, %f8330, %f8338;
	mul.f32 	%f2537, %f8013, %f8346;
	mul.f32 	%f2538, %f8016, %f8346;
	mul.f32 	%f8347, %f8330, %f8339;
	mul.f32 	%f2539, %f8025, %f8347;
	mul.f32 	%f2540, %f8028, %f8347;
	mul.f32 	%f8348, %f8330, %f8340;
	mul.f32 	%f2541, %f8037, %f8348;
	mul.f32 	%f2542, %f8040, %f8348;
	mul.f32 	%f8349, %f8331, %f8337;
	mul.f32 	%f2543, %f8049, %f8349;
	mul.f32 	%f2544, %f8052, %f8349;
	mul.f32 	%f8350, %f8331, %f8338;
	mul.f32 	%f2545, %f8061, %f8350;
	mul.f32 	%f2546, %f8064, %f8350;
	mul.f32 	%f8351, %f8331, %f8339;
	mul.f32 	%f2547, %f8073, %f8351;
	mul.f32 	%f2548, %f8076, %f8351;
	mul.f32 	%f8352, %f8331, %f8340;
	mul.f32 	%f2549, %f8085, %f8352;
	mul.f32 	%f2550, %f8088, %f8352;
	mul.f32 	%f8353, %f8332, %f8337;
	mul.f32 	%f2551, %f8097, %f8353;
	mul.f32 	%f2552, %f8100, %f8353;
	mul.f32 	%f8354, %f8332, %f8338;
	mul.f32 	%f2553, %f8109, %f8354;
	mul.f32 	%f2554, %f8112, %f8354;
	mul.f32 	%f8355, %f8332, %f8339;
	mul.f32 	%f2555, %f8121, %f8355;
	mul.f32 	%f2556, %f8124, %f8355;
	mul.f32 	%f8356, %f8332, %f8340;
	mul.f32 	%f2557, %f8133, %f8356;
	mul.f32 	%f2558, %f8136, %f8356;
	mul.f32 	%f8357, %f8333, %f8337;
	mul.f32 	%f2559, %f8145, %f8357;
	mul.f32 	%f2560, %f8148, %f8357;
	mul.f32 	%f8358, %f8333, %f8338;
	mul.f32 	%f2561, %f8157, %f8358;
	mul.f32 	%f2562, %f8160, %f8358;
	mul.f32 	%f8359, %f8333, %f8339;
	mul.f32 	%f2563, %f8169, %f8359;
	mul.f32 	%f2564, %f8172, %f8359;
	mul.f32 	%f8360, %f8333, %f8340;
	mul.f32 	%f2565, %f8181, %f8360;
	mul.f32 	%f2566, %f8184, %f8360;
	mul.f32 	%f8361, %f8334, %f8337;
	mul.f32 	%f2567, %f8193, %f8361;
	mul.f32 	%f2568, %f8196, %f8361;
	mul.f32 	%f8362, %f8334, %f8338;
	mul.f32 	%f2569, %f8205, %f8362;
	mul.f32 	%f2570, %f8208, %f8362;
	mul.f32 	%f8363, %f8334, %f8339;
	mul.f32 	%f2571, %f8217, %f8363;
	mul.f32 	%f2572, %f8220, %f8363;
	mul.f32 	%f8364, %f8334, %f8340;
	mul.f32 	%f2573, %f8229, %f8364;
	mul.f32 	%f2574, %f8232, %f8364;
	mul.f32 	%f8365, %f8335, %f8337;
	mul.f32 	%f2575, %f8241, %f8365;
	mul.f32 	%f2576, %f8244, %f8365;
	mul.f32 	%f8366, %f8335, %f8338;
	mul.f32 	%f2577, %f8253, %f8366;
	mul.f32 	%f2578, %f8256, %f8366;
	mul.f32 	%f8367, %f8335, %f8339;
	mul.f32 	%f2579, %f8265, %f8367;
	mul.f32 	%f2580, %f8268, %f8367;
	mul.f32 	%f8368, %f8335, %f8340;
	mul.f32 	%f2581, %f8277, %f8368;
	mul.f32 	%f2582, %f8280, %f8368;
	mul.f32 	%f8369, %f8336, %f8337;
	mul.f32 	%f2583, %f8289, %f8369;
	mul.f32 	%f2584, %f8292, %f8369;
	mul.f32 	%f8370, %f8336, %f8338;
	mul.f32 	%f2585, %f8301, %f8370;
	mul.f32 	%f2586, %f8304, %f8370;
	mul.f32 	%f8371, %f8336, %f8339;
	mul.f32 	%f2587, %f8313, %f8371;
	mul.f32 	%f2588, %f8316, %f8371;
	mul.f32 	%f8372, %f8336, %f8340;
	mul.f32 	%f2589, %f8325, %f8372;
	mul.f32 	%f2590, %f8328, %f8372;
	shl.b32 	%r1058, %r249, 5;
	and.b32  	%r250, %r1058, 7168;
	cvt.u64.u32 	%rd547, %r250;
	mov.u32 	%r1059, _ZZ6kerneliiPKfS0_S0_S0_S0_S0_S0_S0_S0_PKiS2_S2_S2_PfS3_jjjjjE4smem;
	cvt.u64.u32 	%rd548, %r1059;
	cvta.shared.u64 	%rd549, %rd548;
	add.s64 	%rd550, %rd549, %rd547;
	shl.b32 	%r1060, %r1051, 5;
	or.b32  	%r1061, %r1060, %r1041;
	mul.wide.u32 	%rd551, %r1061, 8;
	add.s64 	%rd539, %rd550, %rd551;
	// begin inline asm
	{.reg .u64 u64addr;
 cvta.to.shared.u64 u64addr, %rd539;
 cvt.u32.u64 %r1038, u64addr;}

	// end inline asm
	add.s64 	%rd540, %rd539, 8192;
	// begin inline asm
	{.reg .u64 u64addr;
 cvta.to.shared.u64 u64addr, %rd540;
 cvt.u32.u64 %r1039, u64addr;}

	// end inline asm
	and.b32  	%r253, %r249, 31;
	shr.u32 	%r1062, %r253, 4;
	or.b32  	%r254, %r1056, %r1062;
	and.b32  	%r1063, %r249, 15;
	or.b32  	%r255, %r1046, %r1063;
	setp.ge.u32 	%p397, %r254, %r1355;
	@%p397 bra 	$L__BB0_268;
	ld.param.u32 	%r1359, [_Z6kerneliiPKfS0_S0_S0_S0_S0_S0_S0_S0_PKiS2_S2_S2_PfS3_jjjjj_param_18];
	ld.param.u32 	%r1356, [_Z6kerneliiPKfS0_S0_S0_S0_S0_S0_S0_S0_PKiS2_S2_S2_PfS3_jjjjj_param_17];
	ld.param.u64 	%rd792, [_Z6kerneliiPKfS0_S0_S0_S0_S0_S0_S0_S0_PKiS2_S2_S2_PfS3_jjjjj_param_16];
	ld.param.u64 	%rd791, [_Z6kerneliiPKfS0_S0_S0_S0_S0_S0_S0_S0_PKiS2_S2_S2_PfS3_jjjjj_param_15];
	cvt.s64.s32 	%rd616, %r255;
	mul.lo.s32 	%r1160, %r1359, %r254;
	cvt.u64.u32 	%rd617, %r1160;
	add.s64 	%rd618, %rd617, %rd616;
	mov.u32 	%r1161, _ZZ6kerneliiPKfS0_S0_S0_S0_S0_S0_S0_S0_PKiS2_S2_S2_PfS3_jjjjjE4smem;
	add.s32 	%r1162, %r1161, %r250;
	max.u32 	%r1163, %r1359, %r255;
	sub.s32 	%r1164, %r1163, %r255;
	add.s32 	%r1165, %r1356, 1;
	sub.s32 	%r1166, %r1165, %r254;
	shl.b32 	%r1167, %r253, 2;
	add.s32 	%r1168, %r1162, %r1167;
	bar.sync 	0;
	// begin inline asm
	st.shared.v2.f32 [%r1038], {%f2527, %f2529};

	// end inline asm
	// begin inline asm
	st.shared.v2.f32 [%r1039], {%f2528, %f2530};

	// end inline asm
	add.s32 	%r1138, %r1038, 64;
	// begin inline asm
	st.shared.v2.f32 [%r1138], {%f2535, %f2537};

	// end inline asm
	add.s32 	%r1139, %r1039, 64;
	// begin inline asm
	st.shared.v2.f32 [%r1139], {%f2536, %f2538};

	// end inline asm
	add.s32 	%r1140, %r1038, 128;
	// begin inline asm
	st.shared.v2.f32 [%r1140], {%f2543, %f2545};

	// end inline asm
	add.s32 	%r1141, %r1039, 128;
	// begin inline asm
	st.shared.v2.f32 [%r1141], {%f2544, %f2546};

	// end inline asm
	add.s32 	%r1142, %r1038, 192;
	// begin inline asm
	st.shared.v2.f32 [%r1142], {%f2551, %f2553};

	// end inline asm
	add.s32 	%r1143, %r1039, 192;
	// begin inline asm
	st.shared.v2.f32 [%r1143], {%f2552, %f2554};

	// end inline asm
	bar.sync 	0;
	setp.gt.u32 	%p398, %r1359, %r255;
	shl.b64 	%rd619, %rd618, 2;
	add.s64 	%rd552, %rd791, %rd619;
	setp.gt.u32 	%p399, %r1166, 1;
	and.pred  	%p400, %p399, %p398;
	ld.shared.f32 	%f8389, [%r1168];
	selp.u32 	%r1073, 1, 0, %p400;
	// begin inline asm
	{.reg .pred p;
 setp.ne.b32 p, %r1073, 0;
 @p st.global.f32 [%rd552], %f8389;}

	// end inline asm
	add.s64 	%rd553, %rd792, %rd619;
	ld.shared.f32 	%f8390, [%r1168+8192];
	// begin inline asm
	{.reg .pred p;
 setp.ne.b32 p, %r1073, 0;
 @p st.global.f32 [%rd553], %f8390;}

	// end inline asm
	shl.b32 	%r1169, %r1359, 1;
	mul.wide.u32 	%rd620, %r1169, 4;
	add.s64 	%rd554, %rd552, %rd620;
	setp.gt.u32 	%p401, %r1166, 3;
	and.pred  	%p402, %p401, %p398;
	ld.shared.f32 	%f8391, [%r1168+128];
	selp.u32 	%r1075, 1, 0, %p402;
	// begin inline asm
	{.reg .pred p;
 setp.ne.b32 p, %r1075, 0;
 @p st.global.f32 [%rd554], %f8391;}

	// end inline asm
	add.s64 	%rd555, %rd553, %rd620;
	ld.shared.f32 	%f8392, [%r1168+8320];
	// begin inline asm
	{.reg .pred p;
 setp.ne.b32 p, %r1075, 0;
 @p st.global.f32 [%rd555], %f8392;}

	// end inline asm
	shl.b32 	%r1170, %r1359, 2;
	mul.wide.u32 	%rd621, %r1170, 4;
	add.s64 	%rd556, %rd552, %rd621;
	setp.gt.u32 	%p403, %r1166, 5;
	and.pred  	%p404, %p403, %p398;
	ld.shared.f32 	%f8393, [%r1168+256];
	selp.u32 	%r1077, 1, 0, %p404;
	// begin inline asm
	{.reg .pred p;
 setp.ne.b32 p, %r1077, 0;
 @p st.global.f32 [%rd556], %f8393;}

	// end inline asm
	add.s64 	%rd557, %rd553, %rd621;
	ld.shared.f32 	%f8394, [%r1168+8448];
	// begin inline asm
	{.reg .pred p;
 setp.ne.b32 p, %r1077, 0;
 @p st.global.f32 [%rd557], %f8394;}

	// end inline asm
	mul.lo.s32 	%r1171, %r1359, 6;
	mul.wide.u32 	%rd622, %r1171, 4;
	add.s64 	%rd558, %rd552, %rd622;
	setp.gt.u32 	%p405, %r1166, 7;
	and.pred  	%p406, %p405, %p398;
	ld.shared.f32 	%f8395, [%r1168+384];
	selp.u32 	%r1079, 1, 0, %p406;
	// begin inline asm
	{.reg .pred p;
 setp.ne.b32 p, %r1079, 0;
 @p st.global.f32 [%rd558], %f8395;}

	// end inline asm
	add.s64 	%rd559, %rd553, %rd622;
	ld.shared.f32 	%f8396, [%r1168+8576];
	// begin inline asm
	{.reg .pred p;
 setp.ne.b32 p, %r1079, 0;
 @p st.global.f32 [%rd559], %f8396;}

	// end inline asm
	shl.b32 	%r1172, %r1359, 3;
	mul.wide.u32 	%rd623, %r1172, 4;
	add.s64 	%rd560, %rd552, %rd623;
	setp.gt.u32 	%p407, %r1166, 9;
	and.pred  	%p408, %p407, %p398;
	ld.shared.f32 	%f8397, [%r1168+512];
	selp.u32 	%r1081, 1, 0, %p408;
	// begin inline asm
	{.reg .pred p;
 setp.ne.b32 p, %r1081, 0;
 @p st.global.f32 [%rd560], %f8397;}

	// end inline asm
	add.s64 	%rd561, %rd553, %rd623;
	ld.shared.f32 	%f8398, [%r1168+8704];
	// begin inline asm
	{.reg .pred p;
 setp.ne.b32 p, %r1081, 0;
 @p st.global.f32 [%rd561], %f8398;}

	// end inline asm
	mul.lo.s32 	%r1173, %r1359, 10;
	mul.wide.u32 	%rd624, %r1173, 4;
	add.s64 	%rd562, %rd552, %rd624;
	setp.gt.u32 	%p409, %r1166, 11;
	and.pred  	%p410, %p409, %p398;
	ld.shared.f32 	%f8399, [%r1168+640];
	selp.u32 	%r1083, 1, 0, %p410;
	// begin inline asm
	{.reg .pred p;
 setp.ne.b32 p, %r1083, 0;
 @p st.global.f32 [%rd562], %f8399;}

	// end inline asm
	add.s64 	%rd563, %rd553, %rd624;
	ld.shared.f32 	%f8400, [%r1168+8832];
	// begin inline asm
	{.reg .pred p;
 setp.ne.b32 p, %r1083, 0;
 @p st.global.f32 [%rd563], %f8400;}

	// end inline asm
	mul.lo.s32 	%r1174, %r1359, 12;
	mul.wide.u32 	%rd625, %r1174, 4;
	add.s64 	%rd564, %rd552, %rd625;
	setp.gt.u32 	%p411, %r1166, 13;
	and.pred  	%p412, %p411, %p398;
	ld.shared.f32 	%f8401, [%r1168+768];
	selp.u32 	%r1085, 1, 0, %p412;
	// begin inline asm
	{.reg .pred p;
 setp.ne.b32 p, %r1085, 0;
 @p st.global.f32 [%rd564], %f8401;}

	// end inline asm
	add.s64 	%rd565, %rd553, %rd625;
	ld.shared.f32 	%f8402, [%r1168+8960];
	// begin inline asm
	{.reg .pred p;
 setp.ne.b32 p, %r1085, 0;
 @p st.global.f32 [%rd565], %f8402;}

	// end inline asm
	mul.lo.s32 	%r1175, %r1359, 14;
	mul.wide.u32 	%rd626, %r1175, 4;
	add.s64 	%rd566, %rd552, %rd626;
	setp.gt.u32 	%p413, %r1166, 15;
	and.pred  	%p414, %p413, %p398;
	ld.shared.f32 	%f8403, [%r1168+896];
	selp.u32 	%r1087, 1, 0, %p414;
	// begin inline asm
	{.reg .pred p;
 setp.ne.b32 p, %r1087, 0;
 @p st.global.f32 [%rd566], %f8403;}

	// end inline asm
	add.s64 	%rd567, %rd553, %rd626;
	ld.shared.f32 	%f8404, [%r1168+9088];
	// begin inline asm
	{.reg .pred p;
 setp.ne.b32 p, %r1087, 0;
 @p st.global.f32 [%rd567], %f8404;}

	// end inline asm
	bar.sync 	0;
	// begin inline asm
	st.shared.v2.f32 [%r1038], {%f2531, %f2533};

	// end inline asm
	// begin inline asm
	st.shared.v2.f32 [%r1039], {%f2532, %f2534};

	// end inline asm
	// begin inline asm
	st.shared.v2.f32 [%r1138], {%f2539, %f2541};

	// end inline asm
	// begin inline asm
	st.shared.v2.f32 [%r1139], {%f2540, %f2542};

	// end inline asm
	// begin inline asm
	st.shared.v2.f32 [%r1140], {%f2547, %f2549};

	// end inline asm
	// begin inline asm
	st.shared.v2.f32 [%r1141], {%f2548, %f2550};

	// end inline asm
	// begin inline asm
	st.shared.v2.f32 [%r1142], {%f2555, %f2557};

	// end inline asm
	// begin inline asm
	st.shared.v2.f32 [%r1143], {%f2556, %f2558};

	// end inline asm
	bar.sync 	0;
	setp.gt.u32 	%p415, %r1164, 16;
	add.s64 	%rd568, %rd552, 64;
	and.pred  	%p416, %p399, %p415;
	ld.shared.f32 	%f8421, [%r1168];
	selp.u32 	%r1097, 1, 0, %p416;
	// begin inline asm
	{.reg .pred p;
 setp.ne.b32 p, %r1097, 0;
 @p st.global.f32 [%rd568], %f8421;}

	// end inline asm
	add.s64 	%rd569, %rd553, 64;
	ld.shared.f32 	%f8422, [%r1168+8192];
	// begin inline asm
	{.reg .pred p;
 setp.ne.b32 p, %r1097, 0;
 @p st.global.f32 [%rd569], %f8422;}

	// end inline asm
	add.s64 	%rd570, %rd554, 64;
	and.pred  	%p417, %p401, %p415;
	ld.shared.f32 	%f8423, [%r1168+128];
	selp.u32 	%r1099, 1, 0, %p417;
	// begin inline asm
	{.reg .pred p;
 setp.ne.b32 p, %r1099, 0;
 @p st.global.f32 [%rd570], %f8423;}

	// end inline asm
	add.s64 	%rd571, %rd555, 64;
	ld.shared.f32 	%f8424, [%r1168+8320];
	// begin inline asm
	{.reg .pred p;
 setp.ne.b32 p, %r1099, 0;
 @p st.global.f32 [%rd571], %f8424;}

	// end inline asm
	add.s64 	%rd572, %rd556, 64;
	and.pred  	%p418, %p403, %p415;
	ld.shared.f32 	%f8425, [%r1168+256];
	selp.u32 	%r1101, 1, 0, %p418;
	// begin inline asm
	{.reg .pred p;
 setp.ne.b32 p, %r1101, 0;
 @p st.global.f32 [%rd572], %f8425;}

	// end inline asm
	add.s64 	%rd573, %rd557, 64;
	ld.shared.f32 	%f8426, [%r1168+8448];
	// begin inline asm
	{.reg .pred p;
 setp.ne.b32 p, %r1101, 0;
 @p st.global.f32 [%rd573], %f8426;}

	// end inline asm
	add.s64 	%rd574, %rd558, 64;
	and.pred  	%p419, %p405, %p415;
	ld.shared.f32 	%f8427, [%r1168+384];
	selp.u32 	%r1103, 1, 0, %p419;
	// begin inline asm
	{.reg .pred p;
 setp.ne.b32 p, %r1103, 0;
 @p st.global.f32 [%rd574], %f8427;}

	// end inline asm
	add.s64 	%rd575, %rd559, 64;
	ld.shared.f32 	%f8428, [%r1168+8576];
	// begin inline asm
	{.reg .pred p;
 setp.ne.b32 p, %r1103, 0;
 @p st.global.f32 [%rd575], %f8428;}

	// end inline asm
	add.s64 	%rd576, %rd560, 64;
	and.pred  	%p420, %p407, %p415;
	ld.shared.f32 	%f8429, [%r1168+512];
	selp.u32 	%r1105, 1, 0, %p420;
	// begin inline asm
	{.reg .pred p;
 setp.ne.b32 p, %r1105, 0;
 @p st.global.f32 [%rd576], %f8429;}

	// end inline asm
	add.s64 	%rd577, %rd561, 64;
	ld.shared.f32 	%f8430, [%r1168+8704];
	// begin inline asm
	{.reg .pred p;
 setp.ne.b32 p, %r1105, 0;
 @p st.global.f32 [%rd577], %f8430;}

	// end inline asm
	add.s64 	%rd578, %rd562, 64;
	and.pred  	%p421, %p409, %p415;
	ld.shared.f32 	%f8431, [%r1168+640];
	selp.u32 	%r1107, 1, 0, %p421;
	// begin inline asm
	{.reg .pred p;
 setp.ne.b32 p, %r1107, 0;
 @p st.global.f32 [%rd578], %f8431;}

	// end inline asm
	add.s64 	%rd579, %rd563, 64;
	ld.shared.f32 	%f8432, [%r1168+8832];
	// begin inline asm
	{.reg .pred p;
 setp.ne.b32 p, %r1107, 0;
 @p st.global.f32 [%rd579], %f8432;}

	// end inline asm
	add.s64 	%rd580, %rd564, 64;
	and.pred  	%p422, %p411, %p415;
	ld.shared.f32 	%f8433, [%r1168+768];
	selp.u32 	%r1109, 1, 0, %p422;
	// begin inline asm
	{.reg .pred p;
 setp.ne.b32 p, %r1109, 0;
 @p st.global.f32 [%rd580], %f8433;}

	// end inline asm
	add.s64 	%rd581, %rd565, 64;
	ld.shared.f32 	%f8434, [%r1168+8960];
	// begin inline asm
	{.reg .pred p;
 setp.ne.b32 p, %r1109, 0;
 @p st.global.f32 [%rd581], %f8434;}

	// end inline asm
	add.s64 	%rd582, %rd566, 64;
	and.pred  	%p423, %p413, %p415;
	ld.shared.f32 	%f8435, [%r1168+896];
	selp.u32 	%r1111, 1, 0, %p423;
	// begin inline asm
	{.reg .pred p;
 setp.ne.b32 p, %r1111, 0;
 @p st.global.f32 [%rd582], %f8435;}

	// end inline asm
	add.s64 	%rd583, %rd567, 64;
	ld.shared.f32 	%f8436, [%r1168+9088];
	// begin inline asm
	{.reg .pred p;
 setp.ne.b32 p, %r1111, 0;
 @p st.global.f32 [%rd583], %f8436;}

	// end inline asm
	add.s32 	%r1176, %r254, 16;
	setp.ge.u32 	%p424, %r1356, %r1176;
	sub.s32 	%r1177, %r1165, %r1176;
	shl.b32 	%r1178, %r1359, 4;
	bar.sync 	0;
	// begin inline asm
	st.shared.v2.f32 [%r1038], {%f2559, %f2561};

	// end inline asm
	// begin inline asm
	st.shared.v2.f32 [%r1039], {%f2560, %f2562};

	// end inline asm
	// begin inline asm
	st.shared.v2.f32 [%r1138], {%f2567, %f2569};

	// end inline asm
	// begin inline asm
	st.shared.v2.f32 [%r1139], {%f2568, %f2570};

	// end inline asm
	// begin inline asm
	st.shared.v2.f32 [%r1140], {%f2575, %f2577};

	// end inline asm
	// begin inline asm
	st.shared.v2.f32 [%r1141], {%f2576, %f2578};

	// end inline asm
	// begin inline asm
	st.shared.v2.f32 [%r1142], {%f2583, %f2585};

	// end inline asm
	// begin inline asm
	st.shared.v2.f32 [%r1143], {%f2584, %f2586};

	// end inline asm
	bar.sync 	0;
	mul.wide.u32 	%rd627, %r1178, 4;
	add.s64 	%rd584, %rd552, %rd627;
	setp.gt.u32 	%p425, %r1177, 1;
	and.pred  	%p426, %p424, %p425;
	and.pred  	%p427, %p426, %p398;
	ld.shared.f32 	%f8453, [%r1168];
	selp.u32 	%r1121, 1, 0, %p427;
	// begin inline asm
	{.reg .pred p;
 setp.ne.b32 p, %r1121, 0;
 @p st.global.f32 [%rd584], %f8453;}

	// end inline asm
	add.s64 	%rd585, %rd553, %rd627;
	ld.shared.f32 	%f8454, [%r1168+8192];
	// begin inline asm
	{.reg .pred p;
 setp.ne.b32 p, %r1121, 0;
 @p st.global.f32 [%rd585], %f8454;}

	// end inline asm
	mul.lo.s32 	%r1179, %r1359, 18;
	mul.wide.u32 	%rd628, %r1179, 4;
	add.s64 	%rd586, %rd552, %rd628;
	setp.gt.u32 	%p428, %r1177, 3;
	and.pred  	%p429, %p424, %p428;
	and.pred  	%p430, %p429, %p398;
	ld.shared.f32 	%f8455, [%r1168+128];
	selp.u32 	%r1123, 1, 0, %p430;
	// begin inline asm
	{.reg .pred p;
 setp.ne.b32 p, %r1123, 0;
 @p st.global.f32 [%rd586], %f8455;}

	// end inline asm
	add.s64 	%rd587, %rd553, %rd628;
	ld.shared.f32 	%f8456, [%r1168+8320];
	// begin inline asm
	{.reg .pred p;
 setp.ne.b32 p, %r1123, 0;
 @p st.global.f32 [%rd587], %f8456;}

	// end inline asm
	mul.lo.s32 	%r1180, %r1359, 20;
	mul.wide.u32 	%rd629, %r1180, 4;
	add.s64 	%rd588, %rd552, %rd629;
	setp.gt.u32 	%p431, %r1177, 5;
	and.pred  	%p432, %p424, %p431;
	and.pred  	%p433, %p432, %p398;
	ld.shared.f32 	%f8457, [%r1168+256];
	selp.u32 	%r1125, 1, 0, %p433;
	// begin inline asm
	{.reg .pred p;
 setp.ne.b32 p, %r1125, 0;
 @p st.global.f32 [%rd588], %f8457;}

	// end inline asm
	add.s64 	%rd589, %rd553, %rd629;
	ld.shared.f32 	%f8458, [%r1168+8448];
	// begin inline asm
	{.reg .pred p;
 setp.ne.b32 p, %r1125, 0;
 @p st.global.f32 [%rd589], %f8458;}

	// end inline asm
	mul.lo.s32 	%r1181, %r1359, 22;
	mul.wide.u32 	%rd630, %r1181, 4;
	add.s64 	%rd590, %rd552, %rd630;
	setp.gt.u32 	%p434, %r1177, 7;
	and.pred  	%p435, %p424, %p434;
	and.pred  	%p436, %p435, %p398;
	ld.shared.f32 	%f8459, [%r1168+384];
	selp.u32 	%r1127, 1, 0, %p436;
	// begin inline asm
	{.reg .pred p;
 setp.ne.b32 p, %r1127, 0;
 @p st.global.f32 [%rd590], %f8459;}

	// end inline asm
	add.s64 	%rd591, %rd553, %rd630;
	ld.shared.f32 	%f8460, [%r1168+8576];
	// begin inline asm
	{.reg .pred p;
 setp.ne.b32 p, %r1127, 0;
 @p st.global.f32 [%rd591], %f8460;}

	// end inline asm
	mul.lo.s32 	%r1182, %r1359, 24;
	mul.wide.u32 	%rd631, %r1182, 4;
	add.s64 	%rd592, %rd552, %rd631;
	setp.gt.u32 	%p437, %r1177, 9;
	and.pred  	%p438, %p424, %p437;
	and.pred  	%p439, %p438, %p398;
	ld.shared.f32 	%f8461, [%r1168+512];
	selp.u32 	%r1129, 1, 0, %p439;
	// begin inline asm
	{.reg .pred p;
 setp.ne.b32 p, %r1129, 0;
 @p st.global.f32 [%rd592], %f8461;}

	// end inline asm
	add.s64 	%rd593, %rd553, %rd631;
	ld.shared.f32 	%f8462, [%r1168+8704];
	// begin inline asm
	{.reg .pred p;
 setp.ne.b32 p, %r1129, 0;
 @p st.global.f32 [%rd593], %f8462;}

	// end inline asm
	mul.lo.s32 	%r1183, %r1359, 26;
	mul.wide.u32 	%rd632, %r1183, 4;
	add.s64 	%rd594, %rd552, %rd632;
	setp.gt.u32 	%p440, %r1177, 11;
	and.pred  	%p441, %p424, %p440;
	and.pred  	%p442, %p441, %p398;
	ld.shared.f32 	%f8463, [%r1168+640];
	selp.u32 	%r1131, 1, 0, %p442;
	// begin inline asm
	{.reg .pred p;
 setp.ne.b32 p, %r1131, 0;
 @p st.global.f32 [%rd594], %f8463;}

	// end inline asm
	add.s64 	%rd595, %rd553, %rd632;
	ld.shared.f32 	%f8464, [%r1168+8832];
	// begin inline asm
	{.reg .pred p;
 setp.ne.b32 p, %r1131, 0;
 @p st.global.f32 [%rd595], %f8464;}

	// end inline asm
	mul.lo.s32 	%r1184, %r1359, 28;
	mul.wide.u32 	%rd633, %r1184, 4;
	add.s64 	%rd596, %rd552, %rd633;
	setp.gt.u32 	%p443, %r1177, 13;
	and.pred  	%p444, %p424, %p443;
	and.pred  	%p445, %p444, %p398;
	ld.shared.f32 	%f8465, [%r1168+768];
	selp.u32 	%r1133, 1, 0, %p445;
	// begin inline asm
	{.reg .pred p;
 setp.ne.b32 p, %r1133, 0;
 @p st.global.f32 [%rd596], %f8465;}

	// end inline asm
	add.s64 	%rd597, %rd553, %rd633;
	ld.shared.f32 	%f8466, [%r1168+8960];
	// begin inline asm
	{.reg .pred p;
 setp.ne.b32 p, %r1133, 0;
 @p st.global.f32 [%rd597], %f8466;}

	// end inline asm
	mul.lo.s32 	%r1185, %r1359, 30;
	mul.wide.u32 	%rd634, %r1185, 4;
	add.s64 	%rd598, %rd552, %rd634;
	setp.gt.u32 	%p446, %r1177, 15;
	and.pred  	%p447, %p424, %p446;
	and.pred  	%p448, %p447, %p398;
	ld.shared.f32 	%f8467, [%r1168+896];
	selp.u32 	%r1135, 1, 0, %p448;
	// begin inline asm
	{.reg .pred p;
 setp.ne.b32 p, %r1135, 0;
 @p st.global.f32 [%rd598], %f8467;}

	// end inline asm
	add.s64 	%rd599, %rd553, %rd634;
	ld.shared.f32 	%f8468, [%r1168+9088];
	// begin inline asm
	{.reg .pred p;
 setp.ne.b32 p, %r1135, 0;
 @p st.global.f32 [%rd599], %f8468;}

	// end inline asm
	bar.sync 	0;
	// begin inline asm
	st.shared.v2.f32 [%r1038], {%f2563, %f2565};

	// end inline asm
	// begin inline asm
	st.shared.v2.f32 [%r1039], {%f2564, %f2566};

	// end inline asm
	// begin inline asm
	st.shared.v2.f32 [%r1138], {%f2571, %f2573};

	// end inline asm
	// begin inline asm
	st.shared.v2.f32 [%r1139], {%f2572, %f2574};

	// end inline asm
	// begin inline asm
	st.shared.v2.f32 [%r1140], {%f2579, %f2581};

	// end inline asm
	// begin inline asm
	st.shared.v2.f32 [%r1141], {%f2580, %f2582};

	// end inline asm
	// begin inline asm
	st.shared.v2.f32 [%r1142], {%f2587, %f2589};

	// end inline asm
	// begin inline asm
	st.shared.v2.f32 [%r1143], {%f2588, %f2590};

	// end inline asm
	bar.sync 	0;
	add.s64 	%rd600, %rd584, 64;
	and.pred  	%p449, %p426, %p415;
	ld.shared.f32 	%f8485, [%r1168];
	selp.u32 	%r1145, 1, 0, %p449;
	// begin inline asm
	{.reg .pred p;
 setp.ne.b32 p, %r1145, 0;
 @p st.global.f32 [%rd600], %f8485;}

	// end inline asm
	add.s64 	%rd601, %rd585, 64;
	ld.shared.f32 	%f8486, [%r1168+8192];
	// begin inline asm
	{.reg .pred p;
 setp.ne.b32 p, %r1145, 0;
 @p st.global.f32 [%rd601], %f8486;}

	// end inline asm
	add.s64 	%rd602, %rd586, 64;
	and.pred  	%p450, %p429, %p415;
	ld.shared.f32 	%f8487, [%r1168+128];
	selp.u32 	%r1147, 1, 0, %p450;
	// begin inline asm
	{.reg .pred p;
 setp.ne.b32 p, %r1147, 0;
 @p st.global.f32 [%rd602], %f8487;}

	// end inline asm
	add.s64 	%rd603, %rd587, 64;
	ld.shared.f32 	%f8488, [%r1168+8320];
	// begin inline asm
	{.reg .pred p;
 setp.ne.b32 p, %r1147, 0;
 @p st.global.f32 [%rd603], %f8488;}

	// end inline asm
	add.s64 	%rd604, %rd588, 64;
	and.pred  	%p451, %p432, %p415;
	ld.shared.f32 	%f8489, [%r1168+256];
	selp.u32 	%r1149, 1, 0, %p451;
	// begin inline asm
	{.reg .pred p;
 setp.ne.b32 p, %r1149, 0;
 @p st.global.f32 [%rd604], %f8489;}

	// end inline asm
	add.s64 	%rd605, %rd589, 64;
	ld.shared.f32 	%f8490, [%r1168+8448];
	// begin inline asm
	{.reg .pred p;
 setp.ne.b32 p, %r1149, 0;
 @p st.global.f32 [%rd605], %f8490;}

	// end inline asm
	add.s64 	%rd606, %rd590, 64;
	and.pred  	%p452, %p435, %p415;
	ld.shared.f32 	%f8491, [%r1168+384];
	selp.u32 	%r1151, 1, 0, %p452;
	// begin inline asm
	{.reg .pred p;
 setp.ne.b32 p, %r1151, 0;
 @p st.global.f32 [%rd606], %f8491;}

	// end inline asm
	add.s64 	%rd607, %rd591, 64;
	ld.shared.f32 	%f8492, [%r1168+8576];
	// begin inline asm
	{.reg .pred p;
 setp.ne.b32 p, %r1151, 0;
 @p st.global.f32 [%rd607], %f8492;}

	// end inline asm
	add.s64 	%rd608, %rd592, 64;
	and.pred  	%p453, %p438, %p415;
	ld.shared.f32 	%f8493, [%r1168+512];
	selp.u32 	%r1153, 1, 0, %p453;
	// begin inline asm
	{.reg .pred p;
 setp.ne.b32 p, %r1153, 0;
 @p st.global.f32 [%rd608], %f8493;}

	// end inline asm
	add.s64 	%rd609, %rd593, 64;
	ld.shared.f32 	%f8494, [%r1168+8704];
	// begin inline asm
	{.reg .pred p;
 setp.ne.b32 p, %r1153, 0;
 @p st.global.f32 [%rd609], %f8494;}

	// end inline asm
	add.s64 	%rd610, %rd594, 64;
	and.pred  	%p454, %p441, %p415;
	ld.shared.f32 	%f8495, [%r1168+640];
	selp.u32 	%r1155, 1, 0, %p454;
	// begin inline asm
	{.reg .pred p;
 setp.ne.b32 p, %r1155, 0;
 @p st.global.f32 [%rd610], %f8495;}

	// end inline asm
	add.s64 	%rd611, %rd595, 64;
	ld.shared.f32 	%f8496, [%r1168+8832];
	// begin inline asm
	{.reg .pred p;
 setp.ne.b32 p, %r1155, 0;
 @p st.global.f32 [%rd611], %f8496;}

	// end inline asm
	add.s64 	%rd612, %rd596, 64;
	and.pred  	%p455, %p444, %p415;
	ld.shared.f32 	%f8497, [%r1168+768];
	selp.u32 	%r1157, 1, 0, %p455;
	// begin inline asm
	{.reg .pred p;
 setp.ne.b32 p, %r1157, 0;
 @p st.global.f32 [%rd612], %f8497;}

	// end inline asm
	add.s64 	%rd613, %rd597, 64;
	ld.shared.f32 	%f8498, [%r1168+8960];
	// begin inline asm
	{.reg .pred p;
 setp.ne.b32 p, %r1157, 0;
 @p st.global.f32 [%rd613], %f8498;}

	// end inline asm
	add.s64 	%rd614, %rd598, 64;
	and.pred  	%p456, %p447, %p415;
	ld.shared.f32 	%f8499, [%r1168+896];
	selp.u32 	%r1159, 1, 0, %p456;
	// begin inline asm
	{.reg .pred p;
 setp.ne.b32 p, %r1159, 0;
 @p st.global.f32 [%rd614], %f8499;}

	// end inline asm
	add.s64 	%rd615, %rd599, 64;
	ld.shared.f32 	%f8500, [%r1168+9088];
	// begin inline asm
	{.reg .pred p;
 setp.ne.b32 p, %r1159, 0;
 @p st.global.f32 [%rd615], %f8500;}

	// end inline asm
$L__BB0_268:
	ret;

}


// ===== COMPILED SASS (sm_100) =====

	.target	sm_100

	.elftype	@"ET_EXEC"


//--------------------- .note.nv.tkinfo           --------------------------
	.section	.note.nv.tkinfo,"",@"SHT_NOTE"
	.sectionflags	@"SHF_NOTE_NV_TKINFO"
	.tkinfo
        /*0018*/ 	.word	0x00000002
        /*0030*/ 	.string	""
        /*0030*/ 	.string	"ptxas"
        /*0030*/ 	.string	"Cuda compilation tools, release 13.0, V13.0.88"
        /*0030*/ 	.string	"Build cuda_13.0.r13.0/compiler.36424714_0"
        /*0030*/ 	.string	"-arch sm_100 -m 64 "



//--------------------- .note.nv.cuinfo           --------------------------
	.section	.note.nv.cuinfo,"",@"SHT_NOTE"
	.sectionflags	@"SHF_NOTE_NV_CUINFO"
        /*0018*/ 	.short	0x0002
        /*001a*/ 	.short	0x0064
        /*001c*/ 	.short	0x0082
	.zero		2


//--------------------- .nv.info                  --------------------------
	.section	.nv.info,"",@"SHT_CUDA_INFO"
	.align	4


	//----- nvinfo : EIATTR_REGCOUNT
	.align		4
        /*0000*/ 	.byte	0x04, 0x2f
        /*0002*/ 	.short	(.L_1 - .L_0)
	.align		4
.L_0:
        /*0004*/ 	.word	index@(_Z6kerneliiPKfS0_S0_S0_S0_S0_S0_S0_S0_PKiS2_S2_S2_PfS3_jjjjj)
        /*0008*/ 	.word	0x00000080


	//----- nvinfo : EIATTR_FRAME_SIZE
	.align		4
.L_1:
        /*000c*/ 	.byte	0x04, 0x11
        /*000e*/ 	.short	(.L_3 - .L_2)
	.align		4
.L_2:
        /*0010*/ 	.word	index@(_Z6kerneliiPKfS0_S0_S0_S0_S0_S0_S0_S0_PKiS2_S2_S2_PfS3_jjjjj)
        /*0014*/ 	.word	0x000000c8


	//----- nvinfo : EIATTR_MIN_STACK_SIZE
	.align		4
.L_3:
        /*0018*/ 	.byte	0x04, 0x12
        /*001a*/ 	.short	(.L_5 - .L_4)
	.align		4
.L_4:
        /*001c*/ 	.word	index@(_Z6kerneliiPKfS0_S0_S0_S0_S0_S0_S0_S0_PKiS2_S2_S2_PfS3_jjjjj)
        /*0020*/ 	.word	0x000000c8
.L_5:


//--------------------- .nv.compat                --------------------------
	.section	.nv.compat,"",@"SHT_CUDA_COMPAT_INFO"
	.align	4
        /*0000*/ 	.byte	0x02, 0x09, 0x00, 0x00, 0x02, 0x02, 0x01, 0x00, 0x02, 0x05, 0x05, 0x00, 0x03, 0x07, 0x01, 0x01
        /*0010*/ 	.byte	0x02, 0x03, 0x00, 0x00, 0x02, 0x06, 0x01, 0x00, 0x04, 0x0b, 0x08, 0x00, 0x09, 0x00, 0x00, 0x00
        /*0020*/ 	.byte	0x00, 0x00, 0x00, 0x00


//--------------------- .nv.info._Z6kerneliiPKfS0_S0_S0_S0_S0_S0_S0_S0_PKiS2_S2_S2_PfS3_jjjjj --------------------------
	.section	.nv.info._Z6kerneliiPKfS0_S0_S0_S0_S0_S0_S0_S0_PKiS2_S2_S2_PfS3_jjjjj,"",@"SHT_CUDA_INFO"
	.sectionflags	@""
	.align	4


	//----- nvinfo : EIATTR_CUDA_API_VERSION
	.align		4
        /*0000*/ 	.byte	0x04, 0x37
        /*0002*/ 	.short	(.L_7 - .L_6)
.L_6:
        /*0004*/ 	.word	0x00000082


	//----- nvinfo : EIATTR_KPARAM_INFO
	.align		4
.L_7:
        /*0008*/ 	.byte	0x04, 0x17
        /*000a*/ 	.short	(.L_9 - .L_8)
.L_8:
        /*000c*/ 	.word	0x00000000
        /*0010*/ 	.short	0x0015
        /*0012*/ 	.short	0x0090
        /*0014*/ 	.byte	0x00, 0xf0, 0x11, 0x00


	//----- nvinfo : EIATTR_KPARAM_INFO
	.align		4
.L_9:
        /*0018*/ 	.byte	0x04, 0x17
        /*001a*/ 	.short	(.L_11 - .L_10)
.L_10:
        /*001c*/ 	.word	0x00000000
        /*0020*/ 	.short	0x0014
        /*0022*/ 	.short	0x008c
        /*0024*/ 	.byte	0x00, 0xf0, 0x11, 0x00


	//----- nvinfo : EIATTR_KPARAM_INFO
	.align		4
.L_11:
        /*0028*/ 	.byte	0x04, 0x17
        /*002a*/ 	.short	(.L_13 - .L_12)
.L_12:
        /*002c*/ 	.word	0x00000000
        /*0030*/ 	.short	0x0013
        /*0032*/ 	.short	0x0088
        /*0034*/ 	.byte	0x00, 0xf0, 0x11, 0x00


	//----- nvinfo : EIATTR_KPARAM_INFO
	.align		4
.L_13:
        /*0038*/ 	.byte	0x04, 0x17
        /*003a*/ 	.short	(.L_15 - .L_14)
.L_14:
        /*003c*/ 	.word	0x00000000
        /*0040*/ 	.short	0x0012
        /*0042*/ 	.short	0x0084
        /*0044*/ 	.byte	0x00, 0xf0, 0x11, 0x00


	//----- nvinfo : EIATTR_KPARAM_INFO
	.align		4
.L_15:
        /*0048*/ 	.byte	0x04, 0x17
        /*004a*/ 	.short	(.L_17 - .L_16)
.L_16:
        /*004c*/ 	.word	0x00000000
        /*0050*/ 	.short	0x0011
        /*0052*/ 	.short	0x0080
        /*0054*/ 	.byte	0x00, 0xf0, 0x11, 0x00


	//----- nvinfo : EIATTR_KPARAM_INFO
	.align		4
.L_17:
        /*0058*/ 	.byte	0x04, 0x17
        /*005a*/ 	.short	(.L_19 - .L_18)
.L_18:
        /*005c*/ 	.word	0x00000000
        /*0060*/ 	.short	0x0010
        /*0062*/ 	.short	0x0078
        /*0064*/ 	.byte	0x00, 0xf5, 0x21, 0x00


	//----- nvinfo : EIATTR_KPARAM_INFO
	.align		4
.L_19:
        /*0068*/ 	.byte	0x04, 0x17
        /*006a*/ 	.short	(.L_21 - .L_20)
.L_20:
        /*006c*/ 	.word	0x00000000
        /*0070*/ 	.short	0x000f
        /*0072*/ 	.short	0x0070
        /*0074*/ 	.byte	0x00, 0xf5, 0x21, 0x00


	//----- nvinfo : EIATTR_KPARAM_INFO
	.align		4
.L_21:
        /*0078*/ 	.byte	0x04, 0x17
        /*007a*/ 	.short	(.L_23 - .L_22)
.L_22:
        /*007c*/ 	.word	0x00000000
        /*0080*/ 	.short	0x000e
        /*0082*/ 	.short	0x0068
        /*0084*/ 	.byte	0x00, 0xf5, 0x21, 0x00


	//----- nvinfo : EIATTR_KPARAM_INFO
	.align		4
.L_23:
        /*0088*/ 	.byte	0x04, 0x17
        /*008a*/ 	.short	(.L_25 - .L_24)
.L_24:
        /*008c*/ 	.word	0x00000000
        /*0090*/ 	.short	0x000d
        /*0092*/ 	.short	0x0060
        /*0094*/ 	.byte	0x00, 0xf5, 0x21, 0x00


	//----- nvinfo : EIATTR_KPARAM_INFO
	.align		4
.L_25:
        /*0098*/ 	.byte	0x04, 0x17
        /*009a*/ 	.short	(.L_27 - .L_26)
.L_26:
        /*009c*/ 	.word	0x00000000
        /*00a0*/ 	.short	0x000c
        /*00a2*/ 	.short	0x0058
        /*00a4*/ 	.byte	0x00, 0xf5, 0x21, 0x00


	//----- nvinfo : EIATTR_KPARAM_INFO
	.align		4
.L_27:
        /*00a8*/ 	.byte	0x04, 0x17
        /*00aa*/ 	.short	(.L_29 - .L_28)
.L_28:
        /*00ac*/ 	.word	0x00000000
        /*00b0*/ 	.short	0x000b
        /*00b2*/ 	.short	0x0050
        /*00b4*/ 	.byte	0x00, 0xf5, 0x21, 0x00


	//----- nvinfo : EIATTR_KPARAM_INFO
	.align		4
.L_29:
        /*00b8*/ 	.byte	0x04, 0x17
        /*00ba*/ 	.short	(.L_31 - .L_30)
.L_30:
        /*00bc*/ 	.word	0x00000000
        /*00c0*/ 	.short	0x000a
        /*00c2*/ 	.short	0x0048
        /*00c4*/ 	.byte	0x00, 0xf5, 0x21, 0x00


	//----- nvinfo : EIATTR_KPARAM_INFO
	.align		4
.L_31:
        /*00c8*/ 	.byte	0x04, 0x17
        /*00ca*/ 	.short	(.L_33 - .L_32)
.L_32:
        /*00cc*/ 	.word	0x00000000
        /*00d0*/ 	.short	0x0009
        /*00d2*/ 	.short	0x0040
        /*00d4*/ 	.byte	0x00, 0xf5, 0x21, 0x00


	//----- nvinfo : EIATTR_KPARAM_INFO
	.align		4
.L_33:
        /*00d8*/ 	.byte	0x04, 0x17
        /*00da*/ 	.short	(.L_35 - .L_34)
.L_34:
        /*00dc*/ 	.word	0x00000000
        /*00e0*/ 	.short	0x0008
        /*00e2*/ 	.short	0x0038
        /*00e4*/ 	.byte	0x00, 0xf5, 0x21, 0x00


	//----- nvinfo : EIATTR_KPARAM_INFO
	.align		4
.L_35:
        /*00e8*/ 	.byte	0x04, 0x17
        /*00ea*/ 	.short	(.L_37 - .L_36)
.L_36:
        /*00ec*/ 	.word	0x00000000
        /*00f0*/ 	.short	0x0007
        /*00f2*/ 	.short	0x0030
        /*00f4*/ 	.byte	0x00, 0xf5, 0x21, 0x00


	//----- nvinfo : EIATTR_KPARAM_INFO
	.align		4
.L_37:
        /*00f8*/ 	.byte	0x04, 0x17
        /*00fa*/ 	.short	(.L_39 - .L_38)
.L_38:
        /*00fc*/ 	.word	0x00000000
        /*0100*/ 	.short	0x0006
        /*0102*/ 	.short	0x0028
        /*0104*/ 	.byte	0x00, 0xf5, 0x21, 0x00


	//----- nvinfo : EIATTR_KPARAM_INFO
	.align		4
.L_39:
        /*0108*/ 	.byte	0x04, 0x17
        /*010a*/ 	.short	(.L_41 - .L_40)
.L_40:
        /*010c*/ 	.word	0x00000000
        /*0110*/ 	.short	0x0005
        /*0112*/ 	.short	0x0020
        /*0114*/ 	.byte	0x00, 0xf5, 0x21, 0x00


	//----- nvinfo : EIATTR_KPARAM_INFO
	.align		4
.L_41:
        /*0118*/ 	.byte	0x04, 0x17
        /*011a*/ 	.short	(.L_43 - .L_42)
.L_42:
        /*011c*/ 	.word	0x00000000
        /*0120*/ 	.short	0x0004
        /*0122*/ 	.short	0x0018
        /*0124*/ 	.byte	0x00, 0xf5, 0x21, 0x00


	//----- nvinfo : EIATTR_KPARAM_INFO
	.align		4
.L_43:
        /*0128*/ 	.byte	0x04, 0x17
        /*012a*/ 	.short	(.L_45 - .L_44)
.L_44:
        /*012c*/ 	.word	0x00000000
        /*0130*/ 	.short	0x0003
        /*0132*/ 	.short	0x0010
        /*0134*/ 	.byte	0x00, 0xf5, 0x21, 0x00


	//----- nvinfo : EIATTR_KPARAM_INFO
	.align		4
.L_45:
        /*0138*/ 	.byte	0x04, 0x17
        /*013a*/ 	.short	(.L_47 - .L_46)
.L_46:
        /*013c*/ 	.word	0x00000000
        /*0140*/ 	.short	0x0002
        /*0142*/ 	.short	0x0008
        /*0144*/ 	.byte	0x00, 0xf5, 0x21, 0x00


	//----- nvinfo : EIATTR_KPARAM_INFO
	.align		4
.L_47:
        /*0148*/ 	.byte	0x04, 0x17
        /*014a*/ 	.short	(.L_49 - .L_48)
.L_48:
        /*014c*/ 	.word	0x00000000
        /*0150*/ 	.short	0x0001
        /*0152*/ 	.short	0x0004
        /*0154*/ 	.byte	0x00, 0xf0, 0x11, 0x00


	//----- nvinfo : EIATTR_KPARAM_INFO
	.align		4
.L_49:
        /*0158*/ 	.byte	0x04, 0x17
        /*015a*/ 	.short	(.L_51 - .L_50)
.L_50:
        /*015c*/ 	.word	0x00000000
        /*0160*/ 	.short	0x0000
        /*0162*/ 	.short	0x0000
        /*0164*/ 	.byte	0x00, 0xf0, 0x11, 0x00


	//----- nvinfo : EIATTR_SPARSE_MMA_MASK
	.align		4
.L_51:
        /*0168*/ 	.byte	0x03, 0x50
        /*016a*/ 	.short	0x0000


	//----- nvinfo : EIATTR_MAXREG_COUNT
	.align		4
        /*016c*/ 	.byte	0x03, 0x1b
        /*016e*/ 	.short	0x0080


	//----- nvinfo : EIATTR_NUM_BARRIERS
	.align		4
        /*0170*/ 	.byte	0x02, 0x4c
        /*0172*/ 	.byte	0x01
	.zero		1


	//----- nvinfo : EIATTR_ANNOTATIONS
	.align		4
        /*0174*/ 	.byte	0x04, 0x55
        /*0176*/ 	.short	(.L_53 - .L_52)


	//   ....[0]....
.L_52:
        /*0178*/ 	.word	0x00000001
        /*017c*/ 	.byte	0x50, 0x01, 0x00, 0x00, 0x01, 0x00, 0x00, 0x00, 0xf0, 0x02, 0x00, 0x00, 0x01, 0x00, 0x00, 0x00
        /* <DEDUP_REMOVED lines=148> */
        /*0acc*/ 	.byte	0x70, 0xe0, 0x01, 0x00


	//----- nvinfo : EIATTR_MERCURY_ISA_VERSION
	.align		4
.L_53:
        /*0ad0*/ 	.byte	0x03, 0x5f
        /*0ad2*/ 	.short	0x0101


	//----- nvinfo : EIATTR_VRC_CTA_INIT_COUNT
	.align		4
        /*0ad4*/ 	.byte	0x02, 0x4a
	.zero		1
	.zero		1


	//----- nvinfo : EIATTR_EXIT_INSTR_OFFSETS
	.align		4
        /*0ad8*/ 	.byte	0x04, 0x1c
        /*0ada*/ 	.short	(.L_55 - .L_54)


	//   ....[0]....
.L_54:
        /*0adc*/ 	.word	0x0001e4f0


	//   ....[1]....
        /*0ae0*/ 	.word	0x0001fd60


	//   ....[2]....
        /*0ae4*/ 	.word	0x0001fd90


	//----- nvinfo : EIATTR_MAX_THREADS
	.align		4
.L_55:
        /*0ae8*/ 	.byte	0x04, 0x05
        /*0aea*/ 	.short	(.L_57 - .L_56)
.L_56:
        /*0aec*/ 	.word	0x00000100
        /*0af0*/ 	.word	0x00000001
        /*0af4*/ 	.word	0x00000001


	//----- nvinfo : EIATTR_CRS_STACK_SIZE
	.align		4
.L_57:
        /*0af8*/ 	.byte	0x04, 0x1e
        /*0afa*/ 	.short	(.L_59 - .L_58)
.L_58:
        /*0afc*/ 	.word	0x00000000


	//----- nvinfo : EIATTR_CBANK_PARAM_SIZE
	.align		4
.L_59:
        /*0b00*/ 	.byte	0x03, 0x19
        /*0b02*/ 	.short	0x0094


	//----- nvinfo : EIATTR_PARAM_CBANK
	.align		4
        /*0b04*/ 	.byte	0x04, 0x0a
        /*0b06*/ 	.short	(.L_61 - .L_60)
	.align		4
.L_60:
        /*0b08*/ 	.word	index@(.nv.constant0._Z6kerneliiPKfS0_S0_S0_S0_S0_S0_S0_S0_PKiS2_S2_S2_PfS3_jjjjj)
        /*0b0c*/ 	.short	0x0380
        /*0b0e*/ 	.short	0x0094


	//----- nvinfo : EIATTR_SW_WAR
	.align		4
.L_61:
        /*0b10*/ 	.byte	0x04, 0x36
        /*0b12*/ 	.short	(.L_63 - .L_62)
.L_62:
        /*0b14*/ 	.word	0x00000008
.L_63:


//--------------------- .nv.callgraph             --------------------------
	.section	.nv.callgraph,"",@"SHT_CUDA_CALLGRAPH"
	.align	4
	.sectionentsize	8
	.align		4
        /*0000*/ 	.word	0x00000000
	.align		4
        /*0004*/ 	.word	0xffffffff
	.align		4
        /*0008*/ 	.word	0x00000000
	.align		4
        /*000c*/ 	.word	0xfffffffe
	.align		4
        /*0010*/ 	.word	0x00000000
	.align		4
        /*0014*/ 	.word	0xfffffffd
	.align		4
        /*0018*/ 	.word	0x00000000
	.align		4
        /*001c*/ 	.word	0xfffffffc


//--------------------- .text._Z6kerneliiPKfS0_S0_S0_S0_S0_S0_S0_S0_PKiS2_S2_S2_PfS3_jjjjj --------------------------
	.section	.text._Z6kerneliiPKfS0_S0_S0_S0_S0_S0_S0_S0_PKiS2_S2_S2_PfS3_jjjjj,"ax",@progbits
	.align	128
        .global         _Z6kerneliiPKfS0_S0_S0_S0_S0_S0_S0_S0_PKiS2_S2_S2_PfS3_jjjjj
        .type           _Z6kerneliiPKfS0_S0_S0_S0_S0_S0_S0_S0_PKiS2_S2_S2_PfS3_jjjjj,@function
        .size           _Z6kerneliiPKfS0_S0_S0_S0_S0_S0_S0_S0_PKiS2_S2_S2_PfS3_jjjjj,(.L_x_109 - _Z6kerneliiPKfS0_S0_S0_S0_S0_S0_S0_S0_PKiS2_S2_S2_PfS3_jjjjj)
        .other          _Z6kerneliiPKfS0_S0_S0_S0_S0_S0_S0_S0_PKiS2_S2_S2_PfS3_jjjjj,@"STO_CUDA_ENTRY STV_DEFAULT"
_Z6kerneliiPKfS0_S0_S0_S0_S0_S0_S0_S0_PKiS2_S2_S2_PfS3_jjjjj:
.text._Z6kerneliiPKfS0_S0_S0_S0_S0_S0_S0_S0_PKiS2_S2_S2_PfS3_jjjjj:
[----:B------:R-:W0:Y:S01]  /*0000*/  LDC R1, c[0x0][0x37c] ;  /* 0x0000df00ff017b82 */ /* 0x000e220000000800 */
[----:B------:R-:W1:Y:S07]  /*0010*/  S2R R49, SR_TID.X ;  /* 0x0000000000317919 */ /* 0x000e6e0000002100 */
[----:B------:R-:W2:Y:S01]  /*0020*/  S2UR UR18, SR_CTAID.X ;  /* 0x00000000001279c3 */ /* 0x000ea20000002500 */
[----:B------:R-:W3:Y:S01]  /*0030*/  LDCU UR13, c[0x0][0x408] ;  /* 0x00008100ff0d77ac */ /* 0x000ee20008000800 */
[----:B0-----:R-:W-:Y:S01]  /*0040*/  IADD3 R1, PT, PT, R1, -0xc8, RZ ;  /* 0xffffff3801017810 */ /* 0x001fe20007ffe0ff */
[----:B------:R-:W0:Y:S05]  /*0050*/  LDCU.64 UR16, c[0x0][0x400] ;  /* 0x00008000ff1077ac */ /* 0x000e2a0008000a00 */
[----:B------:R-:W4:Y:S01]  /*0060*/  S2UR UR19, SR_CTAID.Y ;  /* 0x00000000001379c3 */ /* 0x000f220000002600 */
[----:B------:R-:W0:Y:S01]  /*0070*/  LDCU.64 UR6, c[0x0][0x398] ;  /* 0x00007300ff0677ac */ /* 0x000e220008000a00 */
[----:B------:R-:W0:Y:S06]  /*0080*/  LDCU.128 UR20, c[0x0][0x3a0] ;  /* 0x00007400ff1477ac */ /* 0x000e2c0008000c00 */
[----:B------:R-:W0:Y:S01]  /*0090*/  LDC.64 R6, c[0x0][0x3e0] ;  /* 0x0000f800ff067b82 */ /* 0x000e220000000a00 */
[----:B------:R-:W0:Y:S01]  /*00a0*/  LDCU.64 UR14, c[0x0][0x358] ;  /* 0x00006b00ff0e77ac */ /* 0x000e220008000a00 */
[----:B---3--:R-:W-:Y:S01]  /*00b0*/  UIADD3 UR9, UPT, UPT, UR13, 0x7, URZ ;  /* 0x000000070d097890 */ /* 0x008fe2000fffe0ff */
[----:B------:R-:W3:Y:S05]  /*00c0*/  LDCU UR11, c[0x0][0x380] ;  /* 0x00007000ff0b77ac */ /* 0x000eea0008000800 */
[----:B------:R-:W3:Y:S01]  /*00d0*/  LDC.64 R26, c[0x0][0x3c0] ;  /* 0x0000f000ff1a7b82 */ /* 0x000ee20000000a00 */
[----:B--2---:R-:W-:-:S02]  /*00e0*/  USHF.L.U32 UR4, UR18, 0x6, URZ ;  /* 0x0000000612047899 */ /* 0x004fc400080006ff */
[----:B------:R-:W-:Y:S01]  /*00f0*/  ULEA.HI UR8, UR9, 0xffffffff, URZ, 0x1d ;  /* 0xffffffff09087891 */ /* 0x000fe2000f8fe8ff */
[--C-:B-1----:R-:W-:Y:S01]  /*0100*/  SHF.R.U32.HI R16, RZ, 0x1, R49.reuse ;  /* 0x00000001ff107819 */ /* 0x102fe20000011631 */
[----:B----4-:R-:W-:Y:S01]  /*0110*/  USHF.L.U32 UR5, UR19, 0x7, URZ ;  /* 0x0000000713057899 */ /* 0x010fe200080006ff */
[C---:B------:R-:W-:Y:S01]  /*0120*/  LOP3.LUT R2, R49.reuse, 0x20, RZ, 0xc0, !PT ;  /* 0x0000002031027812 */ /* 0x040fe200078ec0ff */
[----:B------:R-:W-:Y:S01]  /*0130*/  UIMAD UR10, UR8, -0x8, UR13 ;  /* 0xfffffff8080a78a4 */ /* 0x000fe2000f8e020d */
[----:B------:R-:W-:Y:S01]  /*0140*/  LOP3.LUT R5, R49, 0xe, RZ, 0xc0, !PT ;  /* 0x0000000e31057812 */ /* 0x000fe200078ec0ff */
[----:B------:R1:W-:Y:S01]  /*0150*/  STL [R1+0xac], R16 ;  /* 0x0000ac1001007387 */ /* 0x0003e20000100800 */
[----:B------:R-:W-:Y:S02]  /*0160*/  LOP3.LUT R12, R16, 0x7c, RZ, 0xc0, !PT ;  /* 0x0000007c100c7812 */ /* 0x000fe400078ec0ff */
[----:B------:R-:W-:Y:S02]  /*0170*/  LOP3.LUT R9, R5, UR4, R2, 0xfe, !PT ;  /* 0x0000000405097c12 */ /* 0x000fe4000f8efe02 */
[----:B------:R-:W-:-:S02]  /*0180*/  SHF.R.U32.HI R0, RZ, 0x3, R49 ;  /* 0x00000003ff007819 */ /* 0x000fc40000011631 */
[----:B------:R-:W-:Y:S01]  /*0190*/  LOP3.LUT R3, R49, 0x1, RZ, 0xc0, !PT ;  /* 0x0000000131037812 */ /* 0x000fe200078ec0ff */
[----:B0-----:R-:W-:Y:S01]  /*01a0*/  IMAD.WIDE R6, R9, 0x4, R6 ;  /* 0x0000000409067825 */ /* 0x001fe200078e0206 */
[----:B------:R-:W-:Y:S02]  /*01b0*/  LOP3.LUT R2, R12, UR5, RZ, 0xfc, !PT ;  /* 0x000000050c027c12 */ /* 0x000fe4000f8efcff */
[----:B------:R-:W-:Y:S02]  /*01c0*/  LOP3.LUT R13, R3, 0x2, R0, 0xf8, !PT ;  /* 0x00000002030d7812 */ /* 0x000fe400078ef800 */
[----:B------:R-:W-:Y:S01]  /*01d0*/  LOP3.LUT R29, R49, 0x7, RZ, 0xc0, !PT ;  /* 0x00000007311d7812 */ /* 0x000fe200078ec0ff */
[----:B------:R-:W-:Y:S01]  /*01e0*/  IMAD R0, R2, UR13, RZ ;  /* 0x0000000d02007c24 */ /* 0x000fe2000f8e02ff */
[----:B------:R-:W-:Y:S01]  /*01f0*/  MOV R15, UR5 ;  /* 0x00000005000f7c02 */ /* 0x000fe20008000f00 */
[----:B------:R-:W2:Y:S01]  /*0200*/  LDG.E R56, desc[UR14][R6.64] ;  /* 0x0000000e06387981 */ /* 0x000ea2000c1e1900 */
[----:B------:R-:W-:-:S02]  /*0210*/  ISETP.GE.U32.AND P0, PT, R29, UR10, PT ;  /* 0x0000000a1d007c0c */ /* 0x000fc4000bf06070 */
[----:B------:R-:W-:Y:S01]  /*0220*/  IADD3 R40, P1, PT, R0, R29, RZ ;  /* 0x0000001d00287210 */ /* 0x000fe20007f3e0ff */
[----:B------:R-:W4:Y:S01]  /*0230*/  LDG.E R23, desc[UR14][R6.64+0x40] ;  /* 0x0000400e06177981 */ /* 0x000f22000c1e1900 */
[----:B------:R-:W-:Y:S02]  /*0240*/  LOP3.LUT R3, R12, 0x1, R15, 0xfe, !PT ;  /* 0x000000010c037812 */ /* 0x000fe400078efe0f */
[----:B------:R-:W-:Y:S02]  /*0250*/  IADD3.X R5, PT, PT, RZ, RZ, RZ, P1, !PT ;  /* 0x000000ffff057210 */ /* 0x000fe40000ffe4ff */
[----:B------:R-:W-:Y:S02]  /*0260*/  LOP3.LUT R30, R49, 0x1f, RZ, 0xc0, !PT ;  /* 0x0000001f311e7812 */ /* 0x000fe400078ec0ff */
[C---:B------:R-:W-:Y:S02]  /*0270*/  SHF.L.U64.HI R14, R40.reuse, 0x2, R5 ;  /* 0x00000002280e7819 */ /* 0x040fe40000010205 */
[----:B------:R-:W-:-:S02]  /*0280*/  SHF.L.U32 R40, R40, 0x2, RZ ;  /* 0x0000000228287819 */ /* 0x000fc400000006ff */
[----:B------:R-:W-:Y:S02]  /*0290*/  LOP3.LUT R4, R12, 0x2, R15, 0xfe, !PT ;  /* 0x000000020c047812 */ /* 0x000fe400078efe0f */
[----:B------:R-:W-:Y:S02]  /*02a0*/  SHF.R.U32.HI R0, RZ, 0x5, R49 ;  /* 0x00000005ff007819 */ /* 0x000fe40000011631 */
[----:B------:R-:W-:Y:S02]  /*02b0*/  ISETP.LT.U32.AND P5, PT, R2, UR16, !P0 ;  /* 0x0000001002007c0c */ /* 0x000fe4000c7a1070 */
[----:B------:R-:W-:Y:S01]  /*02c0*/  SHF.L.U32 R13, R13, 0x2, RZ ;  /* 0x000000020d0d7819 */ /* 0x000fe200000006ff */
[----:B------:R-:W-:Y:S01]  /*02d0*/  IMAD R29, R29, 0x84, R12 ;  /* 0x000000841d1d7824 */ /* 0x000fe200078e020c */
[----:B------:R-:W-:Y:S01]  /*02e0*/  ISETP.LT.U32.AND P4, PT, R3, UR16, !P0 ;  /* 0x0000001003007c0c */ /* 0x000fe2000c781070 */
[----:B------:R0:W-:Y:S01]  /*02f0*/  STL [R1+0xb0], R30 ;  /* 0x0000b01e01007387 */ /* 0x0001e20000100800 */
[----:B------:R-:W1:Y:S01]  /*0300*/  LDC.64 R2, c[0x0][0x3d0] ;  /* 0x0000f400ff027b82 */ /* 0x000e620000000a00 */
[----:B------:R-:W-:Y:S01]  /*0310*/  LOP3.LUT R11, R30, UR4, RZ, 0xfc, !PT ;  /* 0x000000041e0b7c12 */ /* 0x000fe2000f8efcff */
[----:B------:R-:W3:Y:S01]  /*0320*/  LDCU UR4, c[0x0][0x40c] ;  /* 0x00008180ff0477ac */ /* 0x000ee20008000800 */
[----:B------:R-:W-:-:S02]  /*0330*/  IADD3 R42, P2, PT, R40, UR6, RZ ;  /* 0x00000006282a7c10 */ /* 0x000fc4000ff5e0ff */
[----:B------:R-:W-:Y:S02]  /*0340*/  ISETP.LT.U32.AND P3, PT, R4, UR16, !P0 ;  /* 0x0000001004007c0c */ /* 0x000fe4000c761070 */
[C---:B------:R-:W-:Y:S01]  /*0350*/  ISETP.GE.U32.AND P1, PT, R0.reuse, UR10, PT ;  /* 0x0000000a00007c0c */ /* 0x040fe2000bf26070 */
[----:B------:R-:W-:Y:S01]  /*0360*/  IMAD R0, R0, UR17, RZ ;  /* 0x0000001100007c24 */ /* 0x000fe2000f8e02ff */
[----:B------:R-:W-:Y:S02]  /*0370*/  LOP3.LUT R4, R12, 0x3, R15, 0xfe, !PT ;  /* 0x000000030c047812 */ /* 0x000fe400078efe0f */
[----:B------:R-:W-:Y:S01]  /*0380*/  IADD3.X R43, PT, PT, R14, UR7, RZ, P2, !PT ;  /* 0x000000070e2b7c10 */ /* 0x000fe200097fe4ff */
[----:B------:R-:W0:Y:S01]  /*0390*/  LDCU.64 UR6, c[0x0][0x3b0] ;  /* 0x00007600ff0677ac */ /* 0x000e220008000a00 */
[----:B------:R-:W-:Y:S02]  /*03a0*/  IADD3 R40, P2, PT, R40, UR20, RZ ;  /* 0x0000001428287c10 */ /* 0x000fe4000ff5e0ff */
[----:B------:R-:W-:-:S02]  /*03b0*/  ISETP.LT.U32.AND P0, PT, R4, UR16, !P0 ;  /* 0x0000001004007c0c */ /* 0x000fc4000c701070 */
[----:B------:R-:W-:Y:S02]  /*03c0*/  IADD3 R44, P6, PT, R0, R11, RZ ;  /* 0x0000000b002c7210 */ /* 0x000fe40007fde0ff */
[C---:B------:R-:W-:Y:S02]  /*03d0*/  LOP3.LUT R4, R11.reuse, 0x20, RZ, 0xfc, !PT ;  /* 0x000000200b047812 */ /* 0x040fe400078efcff */
[----:B------:R-:W-:Y:S02]  /*03e0*/  IADD3.X R41, PT, PT, R14, UR21, RZ, P2, !PT ;  /* 0x000000150e297c10 */ /* 0x000fe400097fe4ff */
[----:B------:R-:W-:Y:S02]  /*03f0*/  ISETP.LT.U32.AND P2, PT, R11, UR17, !P1 ;  /* 0x000000110b007c0c */ /* 0x000fe4000cf41070 */
[----:B------:R-:W-:Y:S02]  /*0400*/  IADD3.X R17, PT, PT, RZ, RZ, RZ, P6, !PT ;  /* 0x000000ffff117210 */ /* 0x000fe400037fe4ff */
[----:B------:R-:W-:-:S02]  /*0410*/  ISETP.LT.U32.AND P1, PT, R4, UR17, !P1 ;  /* 0x0000001104007c0c */ /* 0x000fc4000cf21070 */
[----:B------:R-:W-:Y:S02]  /*0420*/  SEL R8, R8, RZ, P5 ;  /* 0x000000ff08087207 */ /* 0x000fe40002800000 */
[----:B------:R-:W-:Y:S02]  /*0430*/  SEL R4, R1, RZ, P5 ;  /* 0x000000ff01047207 */ /* 0x000fe40002800000 */
[----:B------:R-:W-:Y:S02]  /*0440*/  LOP3.LUT R0, R16, 0x60, RZ, 0xc0, !PT ;  /* 0x0000006010007812 */ /* 0x000fe400078ec0ff */
[C---:B------:R-:W-:Y:S01]  /*0450*/  SHF.L.U64.HI R17, R44.reuse, 0x2, R17 ;  /* 0x000000022c117819 */ /* 0x040fe20000010211 */
[----:B------:R-:W4:Y:S01]  /*0460*/  @P5 LDG.E.CONSTANT R8, desc[UR14][R42.64] ;  /* 0x0000000e2a085981 */ /* 0x000f22000c1e9900 */
[----:B------:R-:W-:Y:S02]  /*0470*/  SHF.L.U32 R44, R44, 0x2, RZ ;  /* 0x000000022c2c7819 */ /* 0x000fe400000006ff */
[----:B------:R-:W-:Y:S01]  /*0480*/  LOP3.LUT R5, R13, UR5, R0, 0xfe, !PT ;  /* 0x000000050d057c12 */ /* 0x000fe2000f8efe00 */
[----:B------:R-:W4:Y:S01]  /*0490*/  @P5 LDG.E.CONSTANT R4, desc[UR14][R40.64] ;  /* 0x0000000e28045981 */ /* 0x000f22000c1e9900 */
[----:B---3--:R-:W-:-:S02]  /*04a0*/  IADD3 R14, P5, PT, R42, UR4, RZ ;  /* 0x000000042a0e7c10 */ /* 0x008fc4000ffbe0ff */
[C---:B------:R-:W-:Y:S01]  /*04b0*/  IADD3 R46, P6, PT, R44.reuse, UR22, RZ ;  /* 0x000000162c2e7c10 */ /* 0x040fe2000ffde0ff */
[----:B-1----:R-:W-:Y:S01]  /*04c0*/  IMAD.WIDE.U32 R2, R5, 0x4, R2 ;  /* 0x0000000405027825 */ /* 0x002fe200078e0002 */
[----:B------:R-:W-:Y:S01]  /*04d0*/  IADD3.X R15, PT, PT, RZ, R43, RZ, P5, !PT ;  /* 0x0000002bff0f7210 */ /* 0x000fe20002ffe4ff */
[----:B------:R-:W-:Y:S01]  /*04e0*/  USHF.L.U32 UR5, UR4, 0x1, URZ ;  /* 0x0000000104057899 */ /* 0x000fe200080006ff */
[C---:B------:R-:W-:Y:S02]  /*04f0*/  IADD3.X R47, PT, PT, R17.reuse, UR23, RZ, P6, !PT ;  /* 0x00000017112f7c10 */ /* 0x040fe4000b7fe4ff */
[----:B0-----:R-:W-:Y:S01]  /*0500*/  IADD3 R44, P5, PT, R44, UR6, RZ ;  /* 0x000000062c2c7c10 */ /* 0x001fe2000ffbe0ff */
[----:B------:R-:W3:Y:S01]  /*0510*/  LDG.E R58, desc[UR14][R2.64] ;  /* 0x0000000e023a7981 */ /* 0x000ee2000c1e1900 */
[----:B------:R-:W-:Y:S01]  /*0520*/  IADD3 R16, P6, PT, R40, UR4, RZ ;  /* 0x0000000428107c10 */ /* 0x000fe2000ffde0ff */
[----:B------:R-:W-:Y:S01]  /*0530*/  UIMAD UR4, UR4, 0x3, URZ ;  /* 0x00000003040478a4 */ /* 0x000fe2000f8e02ff */
[----:B------:R-:W-:Y:S01]  /*0540*/  IADD3.X R45, PT, PT, R17, UR7, RZ, P5, !PT ;  /* 0x00000007112d7c10 */ /* 0x000fe2000affe4ff */
[----:B------:R0:W3:Y:S01]  /*0550*/  LDG.E R57, desc[UR14][R2.64+0x40] ;  /* 0x0000400e02397981 */ /* 0x0000e2000c1e1900 */
[----:B------:R-:W-:-:S02]  /*0560*/  SEL R5, R1, RZ, P4 ;  /* 0x000000ff01057207 */ /* 0x000fc40002000000 */
[----:B------:R-:W-:-:S05]  /*0570*/  IADD3.X R17, PT, PT, RZ, R41, RZ, P6, !PT ;  /* 0x00000029ff117210 */ /* 0x000fca00037fe4ff */
[----:B------:R1:W3:Y:S01]  /*0580*/  @P4 LDG.E.CONSTANT R5, desc[UR14][R16.64] ;  /* 0x0000000e10054981 */ /* 0x0002e2000c1e9900 */
[----:B0-----:R-:W-:-:S04]  /*0590*/  IADD3 R2, P5, PT, R42, UR5, RZ ;  /* 0x000000052a027c10 */ /* 0x001fc8000ffbe0ff */
[-C--:B------:R-:W-:Y:S02]  /*05a0*/  IADD3.X R3, PT, PT, RZ, R43.reuse, RZ, P5, !PT ;  /* 0x0000002bff037210 */ /* 0x080fe40002ffe4ff */
[----:B------:R-:W-:Y:S01]  /*05b0*/  IADD3 R20, P5, PT, R42, UR4, RZ ;  /* 0x000000042a147c10 */ /* 0x000fe2000ffbe0ff */
[----:B-1----:R-:W0:Y:S03]  /*05c0*/  LDC.64 R16, c[0x0][0x3e8] ;  /* 0x0000fa00ff107b82 */ /* 0x002e260000000a00 */
[----:B------:R-:W-:Y:S02]  /*05d0*/  IADD3.X R21, PT, PT, RZ, R43, RZ, P5, !PT ;  /* 0x0000002bff157210 */ /* 0x000fe40002ffe4ff */
[----:B------:R-:W-:Y:S02]  /*05e0*/  IADD3 R24, P5, PT, R40, UR4, RZ ;  /* 0x0000000428187c10 */ /* 0x000fe4000ffbe0ff */
[----:B------:R-:W-:-:S02]  /*05f0*/  SEL R9, R1, RZ, P4 ;  /* 0x000000ff01097207 */ /* 0x000fc40002000000 */
[C---:B------:R-:W-:Y:S02]  /*0600*/  SEL R11, R1.reuse, RZ, P0 ;  /* 0x000000ff010b7207 */ /* 0x040fe40000000000 */
[----:B------:R-:W-:Y:S02]  /*0610*/  SEL R7, R1, RZ, P0 ;  /* 0x000000ff01077207 */ /* 0x000fe40000000000 */
[----:B------:R-:W-:Y:S01]  /*0620*/  IADD3.X R25, PT, PT, RZ, R41, RZ, P5, !PT ;  /* 0x00000029ff197210 */ /* 0x000fe20002ffe4ff */
[----:B------:R1:W3:Y:S01]  /*0630*/  @P4 LDG.E.CONSTANT R9, desc[UR14][R14.64] ;  /* 0x0000000e0e094981 */ /* 0x0002e2000c1e9900 */
[----:B------:R-:W-:Y:S02]  /*0640*/  SEL R32, R32, RZ, P1 ;  /* 0x000000ff20207207 */ /* 0x000fe40000800000 */
[----:B------:R-:W-:Y:S01]  /*0650*/  SEL R33, R33, RZ, P1 ;  /* 0x000000ff21217207 */ /* 0x000fe20000800000 */
[----:B------:R-:W3:Y:S01]  /*0660*/  @P0 LDG.E.CONSTANT R11, desc[UR14][R20.64] ;  /* 0x0000000e140b0981 */ /* 0x000ee2000c1e9900 */
[----:B------:R-:W-:-:S03]  /*0670*/  IADD3 R18, P4, PT, R40, UR5, RZ ;  /* 0x0000000528127c10 */ /* 0x000fc6000ff9e0ff */
[----:B------:R-:W3:Y:S01]  /*0680*/  @P0 LDG.E.CONSTANT R7, desc[UR14][R24.64] ;  /* 0x0000000e18070981 */ /* 0x000ee2000c1e9900 */
[----:B------:R-:W-:Y:S02]  /*0690*/  ISETP.GE.U32.AND P0, PT, R49, UR13, PT ;  /* 0x0000000d31007c0c */ /* 0x000fe4000bf06070 */
[----:B------:R-:W-:Y:S01]  /*06a0*/  SEL R10, R10, RZ, P3 ;  /* 0x000000ff0a0a7207 */ /* 0x000fe20001800000 */
[----:B------:R-:W3:Y:S01]  /*06b0*/  @P1 LDG.E.CONSTANT R32, desc[UR14][R46.64+0x80] ;  /* 0x0000800e2e201981 */ /* 0x000ee2000c1e9900 */
[----:B------:R-:W-:-:S03]  /*06c0*/  SEL R6, R1, RZ, P3 ;  /* 0x000000ff01067207 */ /* 0x000fc60001800000 */
[----:B------:R-:W3:Y:S01]  /*06d0*/  @P1 LDG.E.CONSTANT R33, desc[UR14][R44.64+0x80] ;  /* 0x0000800e2c211981 */ /* 0x000ee2000c1e9900 */
[C---:B------:R-:W-:Y:S02]  /*06e0*/  ISETP.GE.U32.AND P1, PT, R49.reuse, UR11, PT ;  /* 0x0000000b31007c0c */ /* 0x040fe4000bf26070 */
[----:B------:R-:W-:Y:S01]  /*06f0*/  IADD3.X R19, PT, PT, RZ, R41, RZ, P4, !PT ;  /* 0x00000029ff137210 */ /* 0x000fe200027fe4ff */
[----:B------:R0:W3:Y:S01]  /*0700*/  @P3 LDG.E.CONSTANT R10, desc[UR14][R2.64] ;  /* 0x0000000e020a3981 */ /* 0x0000e2000c1e9900 */
[----:B------:R-:W-:Y:S02]  /*0710*/  SEL R22, R22, RZ, P2 ;  /* 0x000000ff16167207 */ /* 0x000fe40001000000 */
[----:B------:R-:W-:Y:S01]  /*0720*/  SEL R28, R28, RZ, P2 ;  /* 0x000000ff1c1c7207 */ /* 0x000fe20001000000 */
[----:B------:R-:W3:Y:S01]  /*0730*/  @P3 LDG.E.CONSTANT R6, desc[UR14][R18.64] ;  /* 0x0000000e12063981 */ /* 0x000ee2000c1e9900 */
[----:B------:R-:W-:Y:S01]  /*0740*/  SEL R34, R34, RZ, !P0 ;  /* 0x000000ff22227207 */ /* 0x000fe20004000000 */
[----:B-1----:R-:W-:Y:S01]  /*0750*/  IMAD.WIDE.U32 R14, R49, 0x4, R26 ;  /* 0x00000004310e7825 */ /* 0x002fe200078e001a */
[----:B------:R-:W-:Y:S01]  /*0760*/  SEL R35, R35, RZ, !P1 ;  /* 0x000000ff23237207 */ /* 0x000fe20004800000 */
[----:B------:R-:W3:Y:S02]  /*0770*/  @P2 LDG.E.CONSTANT R22, desc[UR14][R46.64] ;  /* 0x0000000e2e162981 */ /* 0x000ee4000c1e9900 */
[----:B0-----:R-:W-:-:S02]  /*0780*/  IMAD.WIDE.U32 R16, R49, 0x4, R16 ;  /* 0x0000000431107825 */ /* 0x001fc400078e0010 */
[----:B------:R-:W3:Y:S04]  /*0790*/  @P2 LDG.E.CONSTANT R28, desc[UR14][R44.64] ;  /* 0x0000000e2c1c2981 */ /* 0x000ee8000c1e9900 */
[----:B------:R0:W3:Y:S04]  /*07a0*/  @!P0 LDG.E.CONSTANT R34, desc[UR14][R14.64] ;  /* 0x0000000e0e228981 */ /* 0x0000e8000c1e9900 */
[----:B------:R1:W3:Y:S01]  /*07b0*/  @!P1 LDG.E.CONSTANT R35, desc[UR14][R16.64] ;  /* 0x0000000e10239981 */ /* 0x0002e2000c1e9900 */
[----:B------:R-:W0:Y:S08]  /*07c0*/  S2UR UR5, SR_CgaCtaId ;  /* 0x00000000000579c3 */ /* 0x000e300000008800 */
[----:B------:R-:W1:Y:S01]  /*07d0*/  S2UR UR6, SR_SWINHI ;  /* 0x00000000000679c3 */ /* 0x000e620000002f00 */
[----:B------:R-:W-:-:S02]  /*07e0*/  UMOV UR4, 0x400 ;  /* 0x0000040000047882 */ /* 0x000fc40000000000 */
[----:B0-----:R-:W-:-:S07]  /*07f0*/  ULEA UR4, UR5, UR4, 0x18 ;  /* 0x0000000405047291 */ /* 0x001fce000f8ec0ff */
[----:B------:R-:W-:Y:S01]  /*0800*/  UMOV UR4, UR4 ;  /* 0x0000000400047c82 */ /* 0x000fe20008000000 */
[----:B-1----:R-:W-:Y:S01]  /*0810*/  UMOV UR5, UR6 ;  /* 0x0000000600057c82 */ /* 0x002fe20008000000 */
[----:B------:R-:W-:Y:S02]  /*0820*/  MOV R2, UR4 ;  /* 0x0000000400027c02 */ /* 0x000fe40008000f00 */
[----:B------:R-:W-:Y:S01]  /*0830*/  MOV R3, UR5 ;  /* 0x0000000500037c02 */ /* 0x000fe20008000f00 */
[----:B------:R-:W-:Y:S02]  /*0840*/  UIADD3 UR6, UP0, UPT, UR4, 0x8000, URZ ;  /* 0x0000800004067890 */ /* 0x000fe4000ff1e0ff */
[----:B------:R-:W-:Y:S01]  /*0850*/  IMAD.WIDE.U32 R14, R29, 0x4, R2 ;  /* 0x000000041d0e7825 */ /* 0x000fe200078e0002 */
[----:B------:R-:W-:Y:S02]  /*0860*/  UIADD3 UR4, UP1, UPT, UR4, 0xa000, URZ ;  /* 0x0000a00004047890 */ /* 0x000fe4000ff3e0ff */
[----:B------:R-:W-:Y:S01]  /*0870*/  UIADD3.X UR7, UPT, UPT, URZ, UR5, URZ, UP0, !UPT ;  /* 0x00000005ff077290 */ /* 0x000fe200087fe4ff */
[----:B------:R-:W-:-:S02]  /*0880*/  SHF.L.U32 R12, R49, 0x1, RZ ;  /* 0x00000001310c7819 */ /* 0x000fc400000006ff */
[----:B------:R-:W-:Y:S01]  /*0890*/  IADD3 R18, P1, PT, R14, 0x4000, RZ ;  /* 0x000040000e127810 */ /* 0x000fe20007f3e0ff */
[----:B------:R-:W-:Y:S01]  /*08a0*/  UIADD3.X UR5, UPT, UPT, URZ, UR5, URZ, UP1, !UPT ;  /* 0x00000005ff057290 */ /* 0x000fe20008ffe4ff */
[----:B------:R-:W-:Y:S02]  /*08b0*/  MOV R39, R14 ;  /* 0x0000000e00277202 */ /* 0x000fe40000000f00 */
[----:B------:R-:W-:Y:S02]  /*08c0*/  IADD3.X R19, PT, PT, RZ, R15, RZ, P1, !PT ;  /* 0x0000000fff137210 */ /* 0x000fe40000ffe4ff */
[----:B------:R-:W-:Y:S02]  /*08d0*/  MOV R24, UR6 ;  /* 0x0000000600187c02 */ /* 0x000fe40008000f00 */
[----:B------:R-:W-:Y:S02]  /*08e0*/  MOV R25, UR7 ;  /* 0x0000000700197c02 */ /* 0x000fe40008000f00 */
[----:B------:R-:W-:-:S02]  /*08f0*/  LOP3.LUT R15, R30, 0x1c0, R12, 0xf8, !PT ;  /* 0x000001c01e0f7812 */ /* 0x000fc400078ef80c */
[----:B------:R-:W-:Y:S02]  /*0900*/  MOV R16, UR4 ;  /* 0x0000000400107c02 */ /* 0x000fe40008000f00 */
[----:B------:R-:W-:Y:S01]  /*0910*/  MOV R17, UR5 ;  /* 0x0000000500117c02 */ /* 0x000fe20008000f00 */
[----:B------:R-:W-:-:S04]  /*0920*/  IMAD.WIDE.U32 R14, R15, 0x4, R24 ;  /* 0x000000040f0e7825 */ /* 0x000fc800078e0018 */
[----:B------:R-:W-:Y:S01]  /*0930*/  IMAD.WIDE.U32 R16, R49, 0x4, R16 ;  /* 0x0000000431107825 */ /* 0x000fe200078e0010 */
[----:B------:R-:W-:Y:S02]  /*0940*/  IADD3 R20, P4, PT, R14, 0x1000, RZ ;  /* 0x000010000e147810 */ /* 0x000fe40007f9e0ff */
[----:B------:R-:W-:Y:S02]  /*0950*/  MOV R31, R18 ;  /* 0x00000012001f7202 */ /* 0x000fe40000000f00 */
[----:B------:R-:W-:Y:S02]  /*0960*/  IADD3 R18, P5, PT, R16, 0x400, RZ ;  /* 0x0000040010127810 */ /* 0x000fe40007fbe0ff */
[-C--:B------:R-:W-:Y:S02]  /*0970*/  IADD3.X R21, PT, PT, RZ, R15.reuse, RZ, P4, !PT ;  /* 0x0000000fff157210 */ /* 0x080fe400027fe4ff */
[----:B------:R-:W-:Y:S02]  /*0980*/  MOV R30, R14 ;  /* 0x0000000e001e7202 */ /* 0x000fe40000000f00 */
[----:B------:R-:W-:-:S02]  /*0990*/  IADD3.X R19, PT, PT, RZ, R17, RZ, P5, !PT ;  /* 0x00000011ff137210 */ /* 0x000fc40002ffe4ff */
[----:B------:R-:W-:Y:S02]  /*09a0*/  MOV R29, R20 ;  /* 0x00000014001d7202 */ /* 0x000fe40000000f00 */
[----:B------:R-:W-:Y:S02]  /*09b0*/  MOV R26, R16 ;  /* 0x00000010001a7202 */ /* 0x000fe40000000f00 */
[----:B------:R-:W-:Y:S01]  /*09c0*/  MOV R36, R18 ;  /* 0x0000001200247202 */ /* 0x000fe20000000f00 */
[----:B------:R-:W-:Y:S04]  /*09d0*/  STL [R1+0x78], R39 ;  /* 0x0000782701007387 */ /* 0x000fe80000100800 */
[----:B------:R-:W-:Y:S04]  /*09e0*/  STL [R1+0x74], R31 ;  /* 0x0000741f01007387 */ /* 0x000fe80000100800 */
[----:B------:R-:W-:Y:S04]  /*09f0*/  STL [R1+0x70], R30 ;  /* 0x0000701e01007387 */ /* 0x000fe80000100800 */
[----:B------:R-:W-:Y:S01]  /*0a00*/  STL [R1+0x24], R26 ;  /* 0x0000241a01007387 */ /* 0x000fe20000100800 */
[----:B------:R-:W-:-:S03]  /*0a10*/  UMOV UR7, UR4 ;  /* 0x0000000400077c82 */ /* 0x000fc60008000000 */
[----:B------:R-:W-:Y:S01]  /*0a20*/  STL [R1+0x4c], R29 ;  /* 0x00004c1d01007387 */ /* 0x000fe20000100800 */
[----:B--2---:R-:W-:Y:S02]  /*0a30*/  ISETP.GT.AND P0, PT, R56, RZ, PT ;  /* 0x000000ff3800720c */ /* 0x004fe40003f04270 */
[----:B----4-:R-:W-:Y:S02]  /*0a40*/  ISETP.GT.AND P1, PT, R23, RZ, PT ;  /* 0x000000ff1700720c */ /* 0x010fe40003f24270 */
[----:B------:R-:W-:Y:S02]  /*0a50*/  LOP3.LUT R13, R13, R0, RZ, 0xfc, !PT ;  /* 0x000000000d0d7212 */ /* 0x000fe400078efcff */
[C---:B---3--:R-:W-:Y:S02]  /*0a60*/  ISETP.LT.OR P2, PT, R58.reuse, RZ, P0 ;  /* 0x000000ff3a00720c */ /* 0x048fe40000741670 */
[----:B------:R-:W-:Y:S02]  /*0a70*/  ISETP.LT.OR P3, PT, R58, RZ, P1 ;  /* 0x000000ff3a00720c */ /* 0x000fe40000f61670 */
[----:B------:R-:W-:-:S02]  /*0a80*/  ISETP.LT.OR P0, PT, R57, RZ, P0 ;  /* 0x000000ff3900720c */ /* 0x000fc40000701670 */
[----:B------:R-:W-:-:S07]  /*0a90*/  ISETP.LT.OR P1, PT, R57, RZ, P1 ;  /* 0x000000ff3900720c */ /* 0x000fce0000f21670 */
[----:B------:R-:W0:Y:S08]  /*0aa0*/  @!P2 LDC R27, c[0x0][0x384] ;  /* 0x0000e100ff1bab82 */ /* 0x000e300000000800 */
[----:B------:R-:W1:Y:S08]  /*0ab0*/  @!P3 LDC R37, c[0x0][0x384] ;  /* 0x0000e100ff25bb82 */ /* 0x000e700000000800 */
[----:B------:R-:W2:Y:S08]  /*0ac0*/  @!P0 LDC R38, c[0x0][0x384] ;  /* 0x0000e100ff268b82 */ /* 0x000eb00000000800 */
[----:B------:R-:W3:Y:S08]  /*0ad0*/  @!P2 LDC.64 R16, c[0x0][0x390] ;  /* 0x0000e400ff10ab82 */ /* 0x000ef00000000a00 */
[----:B------:R-:W4:Y:S01]  /*0ae0*/  @!P1 LDC R48, c[0x0][0x384] ;  /* 0x0000e100ff309b82 */ /* 0x000f220000000800 */
[----:B------:R1:W-:Y:S07]  /*0af0*/  STS.128 [R39], R8 ;  /* 0x0000000827007388 */ /* 0x0003ee0000000c00 */
[----:B------:R-:W4:Y:S01]  /*0b00*/  @!P2 LDC.64 R14, c[0x0][0x388] ;  /* 0x0000e200ff0eab82 */ /* 0x000f220000000a00 */
[----:B------:R-:W-:Y:S04]  /*0b10*/  STS.128 [R31], R4 ;  /* 0x000000041f007388 */ /* 0x000fe80000000c00 */
[----:B------:R-:W-:Y:S03]  /*0b20*/  STS [R30], R22 ;  /* 0x000000161e007388 */ /* 0x000fe60000000800 */
[----:B------:R-:W4:Y:S01]  /*0b30*/  @!P0 LDC.64 R18, c[0x0][0x388] ;  /* 0x0000e200ff128b82 */ /* 0x000f220000000a00 */
[----:B------:R-:W-:Y:S04]  /*0b40*/  STS [R29], R28 ;  /* 0x0000001c1d007388 */ /* 0x000fe80000000800 */
[----:B------:R-:W-:Y:S01]  /*0b50*/  STS [R30+0x80], R32 ;  /* 0x000080201e007388 */ /* 0x000fe20000000800 */
[----:B0-----:R-:W-:-:S02]  /*0b60*/  @!P2 IADD3 R12, PT, PT, R58, -R27, RZ ;  /* 0x8000001b3a0ca210 */ /* 0x001fc40007ffe0ff */
[----:B-1----:R-:W0:Y:S01]  /*0b70*/  @!P3 LDC.64 R8, c[0x0][0x388] ;  /* 0x0000e200ff08bb82 */ /* 0x002e220000000a00 */
[----:B------:R1:W-:Y:S04]  /*0b80*/  STS [R29+0x80], R33 ;  /* 0x000080211d007388 */ /* 0x0003e80000000800 */
[----:B------:R3:W-:Y:S01]  /*0b90*/  STS [R26], R34 ;  /* 0x000000221a007388 */ /* 0x0007e20000000800 */
[----:B------:R-:W-:Y:S02]  /*0ba0*/  @!P2 IADD3 R21, PT, PT, -R56, R27, RZ ;  /* 0x0000001b3815a210 */ /* 0x000fe40007ffe1ff */
[----:B------:R-:W0:Y:S01]  /*0bb0*/  @!P3 LDC.64 R10, c[0x0][0x390] ;  /* 0x0000e400ff0abb82 */ /* 0x000e220000000a00 */
[----:B------:R-:W-:Y:S07]  /*0bc0*/  STS [R36], R35 ;  /* 0x0000002324007388 */ /* 0x000fee0000000800 */
[----:B------:R-:W-:Y:S01]  /*0bd0*/  BAR.SYNC.DEFER_BLOCKING 0x0 ;  /* 0x0000000000007b1d */ /* 0x000fe20000010000 */
[----:B------:R-:W-:-:S07]  /*0be0*/  @!P2 IMAD R21, R12, UR11, R21 ;  /* 0x0000000b0c15ac24 */ /* 0x000fce000f8e0215 */
[----:B-1----:R-:W1:Y:S01]  /*0bf0*/  @!P1 LDC.64 R28, c[0x0][0x388] ;  /* 0x0000e200ff1c9b82 */ /* 0x002e620000000a00 */
[----:B------:R-:W-:Y:S01]  /*0c00*/  @!P2 IMAD R21, R21, UR11, R58 ;  /* 0x0000000b1515ac24 */ /* 0x000fe2000f8e023a */
[----:B------:R-:W-:-:S06]  /*0c10*/  @!P3 IADD3 R33, PT, PT, R58, -R37, RZ ;  /* 0x800000253a21b210 */ /* 0x000fcc0007ffe0ff */
[----:B------:R-:W1:Y:S01]  /*0c20*/  @!P1 LDC.64 R30, c[0x0][0x390] ;  /* 0x0000e400ff1e9b82 */ /* 0x000e620000000a00 */
[----:B------:R-:W-:Y:S02]  /*0c30*/  @!P3 IADD3 R12, PT, PT, -R23, R37, RZ ;  /* 0x00000025170cb210 */ /* 0x000fe40007ffe1ff */
[----:B--2---:R-:W-:-:S05]  /*0c40*/  @!P0 IADD3 R20, PT, PT, R57, -R38, RZ ;  /* 0x8000002639148210 */ /* 0x004fca0007ffe0ff */
[----:B---3--:R-:W2:Y:S01]  /*0c50*/  @!P0 LDC.64 R26, c[0x0][0x390] ;  /* 0x0000e400ff1a8b82 */ /* 0x008ea20000000a00 */
[----:B------:R-:W3:Y:S01]  /*0c60*/  LDS R32, [UR7] ;  /* 0x00000007ff207984 */ /* 0x000ee20008000800 */
[----:B------:R-:W-:Y:S01]  /*0c70*/  @!P0 IADD3 R39, PT, PT, -R56, R38, RZ ;  /* 0x0000002638278210 */ /* 0x000fe20007ffe1ff */
[----:B------:R-:W-:-:S04]  /*0c80*/  @!P2 IMAD.WIDE R6, R21, 0x4, R16 ;  /* 0x000000041506a825 */ /* 0x000fc800078e0210 */
[----:B------:R-:W-:Y:S01]  /*0c90*/  HFMA2 R22, -RZ, RZ, 0, 0 ;  /* 0x00000000ff167431 */ /* 0x000fe200000001ff */
[-C--:B----4-:R-:W-:Y:S01]  /*0ca0*/  @!P1 IADD3 R37, PT, PT, -R23, R48.reuse, RZ ;  /* 0x0000003017259210 */ /* 0x090fe20007ffe1ff */
[----:B------:R-:W-:Y:S01]  /*0cb0*/  @!P3 IMAD R17, R33, UR11, R12 ;  /* 0x0000000b2111bc24 */ /* 0x000fe2000f8e020c */
[----:B------:R-:W-:Y:S01]  /*0cc0*/  @!P1 IADD3 R12, PT, PT, R57, -R48, RZ ;  /* 0x80000030390c9210 */ /* 0x000fe20007ffe0ff */
[----:B------:R-:W-:Y:S02]  /*0cd0*/  @!P0 IMAD R20, R20, UR11, R39 ;  /* 0x0000000b14148c24 */ /* 0x000fe4000f8e0227 */
[----:B------:R-:W-:-:S04]  /*0ce0*/  @!P2 IMAD.WIDE R4, R21, 0x4, R14 ;  /* 0x000000041504a825 */ /* 0x000fc800078e020e */
[----:B------:R-:W-:Y:S02]  /*0cf0*/  @!P0 IMAD R33, R20, UR11, R57 ;  /* 0x0000000b14218c24 */ /* 0x000fe4000f8e0239 */
[----:B------:R-:W-:Y:S01]  /*0d00*/  @!P1 IMAD R12, R12, UR11, R37 ;  /* 0x0000000b0c0c9c24 */ /* 0x000fe2000f8e0225 */
[----:B------:R-:W-:Y:S01]  /*0d10*/  CS2R R20, SRZ ;  /* 0x0000000000147805 */ /* 0x000fe2000001ff00 */
[----:B------:R-:W-:Y:S01]  /*0d20*/  @!P0 IMAD.WIDE R14, R33, 0x4, R18 ;  /* 0x00000004210e8825 */ /* 0x000fe200078e0212 */
[----:B------:R4:W5:Y:S03]  /*0d30*/  @!P2 LDG.E R22, desc[UR14][R4.64] ;  /* 0x0000000e0416a981 */ /* 0x000966000c1e1900 */
[----:B------:R-:W-:Y:S01]  /*0d40*/  @!P3 IMAD R17, R17, UR11, R58 ;  /* 0x0000000b1111bc24 */ /* 0x000fe2000f8e023a */
[----:B------:R1:W5:Y:S01]  /*0d50*/  @!P0 LDG.E R20, desc[UR14][R14.64] ;  /* 0x0000000e0e148981 */ /* 0x000362000c1e1900 */
[----:B------:R-:W-:-:S02]  /*0d60*/  @!P1 IMAD R19, R12, UR11, R57 ;  /* 0x0000000b0c139c24 */ /* 0x000fc4000f8e0239 */
[----:B0-----:R-:W-:Y:S01]  /*0d70*/  @!P3 IMAD.WIDE R8, R17, 0x4, R8 ;  /* 0x000000041108b825 */ /* 0x001fe200078e0208 */
[----:B------:R0:W5:Y:S01]  /*0d80*/  @!P2 LDG.E R21, desc[UR14][R6.64] ;  /* 0x0000000e0615a981 */ /* 0x000162000c1e1900 */
[----:B----4-:R-:W-:Y:S02]  /*0d90*/  LOP3.LUT R5, R49, 0x2e, RZ, 0xc0, !PT ;  /* 0x0000002e31057812 */ /* 0x010fe400078ec0ff */
[----:B------:R-:W-:Y:S01]  /*0da0*/  @!P3 IMAD.WIDE R10, R17, 0x4, R10 ;  /* 0x00000004110ab825 */ /* 0x000fe200078e020a */
[----:B------:R-:W-:Y:S02]  /*0db0*/  CS2R R16, SRZ ;  /* 0x0000000000107805 */ /* 0x000fe4000001ff00 */
[----:B-1----:R-:W-:Y:S01]  /*0dc0*/  MOV R15, RZ ;  /* 0x000000ff000f7202 */ /* 0x002fe20000000f00 */
[----:B------:R-:W-:-:S03]  /*0dd0*/  @!P1 IMAD.WIDE R28, R19, 0x4, R28 ;  /* 0x00000004131c9825 */ /* 0x000fc600078e021c */
[----:B------:R1:W5:Y:S01]  /*0de0*/  @!P3 LDG.E R17, desc[UR14][R10.64] ;  /* 0x0000000e0a11b981 */ /* 0x000362000c1e1900 */
[----:B------:R-:W-:Y:S01]  /*0df0*/  @!P1 IMAD.WIDE R30, R19, 0x4, R30 ;  /* 0x00000004131e9825 */ /* 0x000fe200078e021e */
[----:B------:R-:W-:Y:S02]  /*0e00*/  CS2R R18, SRZ ;  /* 0x0000000000127805 */ /* 0x000fe4000001ff00 */
[----:B------:R-:W5:Y:S01]  /*0e10*/  @!P1 LDG.E R16, desc[UR14][R28.64] ;  /* 0x0000000e1c109981 */ /* 0x000f62000c1e1900 */
[----:B--2---:R-:W-:-:S03]  /*0e20*/  @!P0 IMAD.WIDE R26, R33, 0x4, R26 ;  /* 0x00000004211a8825 */ /* 0x004fc600078e021a */
[----:B------:R2:W5:Y:S01]  /*0e30*/  @!P1 LDG.E R15, desc[UR14][R30.64] ;  /* 0x0000000e1e0f9981 */ /* 0x000562000c1e1900 */
[----:B------:R-:W-:-:S03]  /*0e40*/  IMAD.WIDE.U32 R2, R13, 0x4, R2 ;  /* 0x000000040d027825 */ /* 0x000fc600078e0002 */
[----:B------:R4:W5:Y:S01]  /*0e50*/  @!P0 LDG.E R19, desc[UR14][R26.64] ;  /* 0x0000000e1a138981 */ /* 0x000962000c1e1900 */
[----:B------:R-:W-:Y:S01]  /*0e60*/  IMAD.WIDE.U32 R24, R5, 0x4, R24 ;  /* 0x0000000405187825 */ /* 0x000fe200078e0018 */
[----:B------:R-:W-:Y:S02]  /*0e70*/  IADD3 R4, P0, PT, R2, 0x4000, RZ ;  /* 0x0000400002047810 */ /* 0x000fe40007f1e0ff */
[----:B------:R1:W-:Y:S01]  /*0e80*/  STL [R1+0xc], RZ ;  /* 0x00000cff01007387 */ /* 0x0003e20000100800 */
[----:B0-----:R-:W-:Y:S02]  /*0e90*/  IADD3 R6, P1, PT, R24, 0x1000, RZ ;  /* 0x0000100018067810 */ /* 0x001fe40007f3e0ff */
[----:B------:R-:W-:Y:S01]  /*0ea0*/  IADD3.X R5, PT, PT, RZ, R3, RZ, P0, !PT ;  /* 0x00000003ff057210 */ /* 0x000fe200007fe4ff */
[----:B------:R0:W5:Y:S01]  /*0eb0*/  @!P3 LDG.E R18, desc[UR14][R8.64] ;  /* 0x0000000e0812b981 */ /* 0x000162000c1e1900 */
[----:B------:R-:W-:Y:S02]  /*0ec0*/  IADD3.X R7, PT, PT, RZ, R25, RZ, P1, !PT ;  /* 0x00000019ff077210 */ /* 0x000fe40000ffe4ff */
[----:B------:R-:W-:-:S02]  /*0ed0*/  MOV R14, R2 ;  /* 0x00000002000e7202 */ /* 0x000fc40000000f00 */
[----:B------:R-:W-:Y:S02]  /*0ee0*/  MOV R13, R24 ;  /* 0x00000018000d7202 */ /* 0x000fe40000000f00 */
[----:B------:R-:W-:Y:S01]  /*0ef0*/  MOV R12, R4 ;  /* 0x00000004000c7202 */ /* 0x000fe20000000f00 */
[----:B------:R0:W-:Y:S01]  /*0f00*/  STL [R1+0x8], RZ ;  /* 0x000008ff01007387 */ /* 0x0001e20000100800 */
[----:B-1----:R-:W-:Y:S02]  /*0f10*/  MOV R11, R6 ;  /* 0x00000006000b7202 */ /* 0x002fe40000000f00 */
[----:B---3--:R-:W-:Y:S01]  /*0f20*/  R2UR UR21, R32 ;  /* 0x00000000201572ca */ /* 0x008fe200000e0000 */
[----:B------:R1:W-:Y:S04]  /*0f30*/  STL [R1+0x4], RZ ;  /* 0x000004ff01007387 */ /* 0x0003e80000100800 */
[----:B------:R1:W3:Y:S04]  /*0f40*/  LDS.64 R72, [R13] ;  /* 0x000000000d487984 */ /* 0x0002e80000000a00 */
[----:B------:R1:W1:Y:S04]  /*0f50*/  LDS.64 R70, [R11] ;  /* 0x000000000b467984 */ /* 0x0002680000000a00 */
[----:B------:R0:W1:Y:S04]  /*0f60*/  LDS.64 R68, [R13+0x40] ;  /* 0x000040000d447984 */ /* 0x0000680000000a00 */
[----:B------:R0:W1:Y:S04]  /*0f70*/  LDS.64 R66, [R11+0x40] ;  /* 0x000040000b427984 */ /* 0x0000680000000a00 */
[----:B------:R0:W1:Y:S04]  /*0f80*/  LDS.128 R36, [R14] ;  /* 0x000000000e247984 */ /* 0x0000680000000c00 */
[----:B------:R0:W1:Y:S04]  /*0f90*/  LDS.128 R32, [R12] ;  /* 0x000000000c207984 */ /* 0x0000680000000c00 */
[----:B--2---:R2:W1:Y:S04]  /*0fa0*/  LDS.128 R28, [R14+0x40] ;  /* 0x000040000e1c7984 */ /* 0x0044680000000c00 */
[----:B----4-:R2:W4:Y:S04]  /*0fb0*/  LDS.128 R24, [R12+0x40] ;  /* 0x000040000c187984 */ /* 0x0105280000000c00 */
[----:B------:R2:W-:Y:S01]  /*0fc0*/  STL [R1], RZ ;  /* 0x000000ff01007387 */ /* 0x0005e20000100800 */
[----:B------:R-:W-:Y:S01]  /*0fd0*/  UISETP.GE.U32.AND UP0, UPT, UR9, 0x10, UPT ;  /* 0x000000100900788c */ /* 0x000fe2000bf06070 */
[----:B------:R-:W-:Y:S01]  /*0fe0*/  HFMA2 R59, -RZ, RZ, 0, 0 ;  /* 0x00000000ff3b7431 */ /* 0x000fe200000001ff */
[----:B------:R-:W-:-:S02]  /*0ff0*/  PRMT R10, RZ, 0x7610, R10 ;  /* 0x00007610ff0a7816 */ /* 0x000fc4000000000a */
[----:B0-----:R-:W-:Y:S02]  /*1000*/  CS2R R8, SRZ ;  /* 0x0000000000087805 */ /* 0x001fe4000001ff00 */
[----:B------:R-:W-:Y:S02]  /*1010*/  CS2R R124, SRZ ;  /* 0x00000000007c7805 */ /* 0x000fe4000001ff00 */
[----:B------:R-:W-:Y:S02]  /*1020*/  CS2R R122, SRZ ;  /* 0x00000000007a7805 */ /* 0x000fe4000001ff00 */
[----:B------:R-:W-:Y:S02]  /*1030*/  CS2R R120, SRZ ;  /* 0x0000000000787805 */ /* 0x000fe4000001ff00 */
[----:B------:R-:W-:Y:S02]  /*1040*/  CS2R R118, SRZ ;  /* 0x0000000000767805 */ /* 0x000fe4000001ff00 */
[----:B------:R-:W-:-:S02]  /*1050*/  CS2R R116, SRZ ;  /* 0x0000000000747805 */ /* 0x000fc4000001ff00 */
[----:B------:R-:W-:Y:S02]  /*1060*/  CS2R R114, SRZ ;  /* 0x0000000000727805 */ /* 0x000fe4000001ff00 */
        /* <DEDUP_REMOVED lines=22> */
[----:B------:R-:W-:Y:S01]  /*11d0*/  MOV R0, RZ ;  /* 0x000000ff00007202 */ /* 0x000fe20000000f00 */
[----:B------:R-:W-:Y:S01]  /*11e0*/  UMOV UR4, URZ ;  /* 0x000000ff00047c82 */ /* 0x000fe20008000000 */
[----:B------:R-:W-:Y:S01]  /*11f0*/  UMOV UR5, URZ ;  /* 0x000000ff00057c82 */ /* 0x000fe20008000000 */
[----:B------:R-:W-:Y:S01]  /*1200*/  UMOV UR6, URZ ;  /* 0x000000ff00067c82 */ /* 0x000fe20008000000 */
[----:B------:R-:W-:Y:S06]  /*1210*/  BAR.SYNC.DEFER_BLOCKING 0x0 ;  /* 0x0000000000007b1d */ /* 0x000fec0000010000 */
[----:B-1234-:R-:W-:Y:S05]  /*1220*/  BRA.U !UP0, `(.L_x_0) ;  /* 0x000000f1085c7547 */ /* 0x01efea000b800000 */
[----:B------:R-:W-:Y:S02]  /*1230*/  UIMAD UR4, UR10, UR17, URZ ;  /* 0x000000110a0472a4 */ /* 0x000fe4000f8e02ff */
[----:B------:R-:W-:Y:S01]  /*1240*/  MOV R9, UR10 ;  /* 0x0000000a00097c02 */ /* 0x000fe20008000f00 */
[----:B------:R-:W-:Y:S01]  /*1250*/  UMOV UR6, URZ ;  /* 0x000000ff00067c82 */ /* 0x000fe20008000000 */
[----:B------:R-:W-:Y:S01]  /*1260*/  MOV R49, UR10 ;  /* 0x0000000a00317c02 */ /* 0x000fe20008000f00 */
[----:B------:R-:W-:Y:S01]  /*1270*/  UMOV UR5, URZ ;  /* 0x000000ff00057c82 */ /* 0x000fe20008000000 */
[----:B------:R-:W-:Y:S01]  /*1280*/  PRMT R10, RZ, 0x7610, R10 ;  /* 0x00007610ff0a7816 */ /* 0x000fe2000000000a */
[----:B------:R-:W-:Y:S01]  /*1290*/  IMAD.WIDE.U32 R40, R9, 0x4, R40 ;  /* 0x0000000409287825 */ /* 0x000fe200078e0028 */
[----:B------:R-:W-:Y:S01]  /*12a0*/  MOV R9, UR4 ;  /* 0x0000000400097c02 */ /* 0x000fe20008000f00 */
[----:B------:R-:W-:Y:S02]  /*12b0*/  UMOV UR4, URZ ;  /* 0x000000ff00047c82 */ /* 0x000fe40008000000 */
[----:B------:R-:W-:Y:S01]  /*12c0*/  IMAD.WIDE.U32 R42, R49, 0x4, R42 ;  /* 0x00000004312a7825 */ /* 0x000fe200078e002a */
[----:B------:R0:W-:Y:S03]  /*12d0*/  STL [R1+0x3c], R40 ;  /* 0x00003c2801007387 */ /* 0x0001e60000100800 */
[C---:B------:R-:W-:Y:S01]  /*12e0*/  IMAD.WIDE.U32 R44, R9.reuse, 0x4, R44 ;  /* 0x00000004092c7825 */ /* 0x040fe200078e002c */
[----:B------:R1:W-:Y:S03]  /*12f0*/  STL [R1+0x38], R41 ;  /* 0x0000382901007387 */ /* 0x0003e60000100800 */
[----:B------:R-:W-:Y:S01]  /*1300*/  IMAD.WIDE.U32 R46, R9, 0x4, R46 ;  /* 0x00000004092e7825 */ /* 0x000fe200078e002e */
[----:B------:R2:W-:Y:S01]  /*1310*/  STL [R1+0x44], R42 ;  /* 0x0000442a01007387 */ /* 0x0005e20000100800 */
[----:B------:R-:W-:-:S03]  /*1320*/  MOV R9, RZ ;  /* 0x000000ff00097202 */ /* 0x000fc60000000f00 */
[----:B------:R3:W-:Y:S01]  /*1330*/  STL [R1+0x40], R43 ;  /* 0x0000402b01007387 */ /* 0x0007e20000100800 */
[----:B0-----:R-:W-:Y:S02]  /*1340*/  MOV R40, R44 ;  /* 0x0000002c00287202 */ /* 0x001fe40000000f00 */
[----:B-1----:R-:W-:Y:S02]  /*1350*/  MOV R41, R46 ;  /* 0x0000002e00297202 */ /* 0x002fe40000000f00 */
[----:B--2---:R-:W-:Y:S02]  /*1360*/  MOV R42, R45 ;  /* 0x0000002d002a7202 */ /* 0x004fe40000000f00 */
[----:B---3--:R-:W-:-:S07]  /*1370*/  MOV R43, R47 ;  /* 0x0000002f002b7202 */ /* 0x008fce0000000f00 */
.L_x_59:
[----:B--2---:R-:W2:Y:S01]  /*1380*/  LDL.LU R47, [R1+0x74] ;  /* 0x00007400012f7983 */ /* 0x004ea20000300800 */
[----:B0-----:R-:W0:Y:S03]  /*1390*/  LDCU UR13, c[0x0][0x408] ;  /* 0x00008100ff0d77ac */ /* 0x001e260008000800 */
[----:B------:R-:W3:Y:S04]  /*13a0*/  LDL.LU R46, [R1+0x78] ;  /* 0x00007800012e7983 */ /* 0x000ee80000300800 */
[----:B------:R-:W4:Y:S04]  /*13b0*/  LDL.LU R45, [R1+0x70] ;  /* 0x00007000012d7983 */ /* 0x000f280000300800 */
[----:B------:R-:W4:Y:S01]  /*13c0*/  LDL.LU R44, [R1+0x4c] ;  /* 0x00004c00012c7983 */ /* 0x000f220000300800 */
[----:B0-----:R-:W-:-:S04]  /*13d0*/  UIADD3 UR9, UPT, UPT, UR13, 0x7, URZ ;  /* 0x000000070d097890 */ /* 0x001fc8000fffe0ff */
[----:B------:R-:W-:-:S04]  /*13e0*/  ULEA.HI UR9, UR9, 0xffffffff, URZ, 0x1d ;  /* 0xffffffff09097891 */ /* 0x000fc8000f8fe8ff */
[----:B------:R-:W-:-:S04]  /*13f0*/  UIMAD UR20, UR9, -0x8, UR13 ;  /* 0xfffffff8091478a4 */ /* 0x000fc8000f8e020d */
[----:B------:R-:W-:-:S04]  /*1400*/  UISETP.NE.AND UP0, UPT, UR20, URZ, UPT ;  /* 0x000000ff1400728c */ /* 0x000fc8000bf05270 */
[----:B------:R-:W-:Y:S01]  /*1410*/  UISETP.LT.U32.OR UP0, UPT, UR8, UR9, UP0 ;  /* 0x000000090800728c */ /* 0x000fe20008701470 */
[----:B--2---:R-:W-:Y:S02]  /*1420*/  LOP3.LUT R47, R47, 0x2000, RZ, 0x3c, !PT ;  /* 0x000020002f2f7812 */ /* 0x004fe400078e3cff */
[----:B---3--:R-:W-:-:S03]  /*1430*/  LOP3.LUT R46, R46, 0x2000, RZ, 0x3c, !PT ;  /* 0x000020002e2e7812 */ /* 0x008fc600078e3cff */
[----:B------:R-:W-:Y:S01]  /*1440*/  STL [R1+0x74], R47 ;  /* 0x0000742f01007387 */ /* 0x000fe20000100800 */
[----:B----4-:R-:W-:Y:S02]  /*1450*/  LOP3.LUT R45, R45, 0x800, RZ, 0x3c, !PT ;  /* 0x000008002d2d7812 */ /* 0x010fe400078e3cff */
[----:B------:R-:W-:-:S05]  /*1460*/  LOP3.LUT R44, R44, 0x800, RZ, 0x3c, !PT ;  /* 0x000008002c2c7812 */ /* 0x000fca00078e3cff */
[----:B------:R0:W-:Y:S04]  /*1470*/  STL [R1+0x4c], R44 ;  /* 0x00004c2c01007387 */ /* 0x0001e80000100800 */
[----:B------:R-:W-:Y:S04]  /*1480*/  STL [R1+0x78], R46 ;  /* 0x0000782e01007387 */ /* 0x000fe80000100800 */
[----:B-1----:R1:W-:Y:S01]  /*1490*/  STL [R1+0x70], R45 ;  /* 0x0000702d01007387 */ /* 0x0023e20000100800 */
[----:B0-----:R-:W-:Y:S02]  /*14a0*/  MOV R44, R40 ;  /* 0x00000028002c7202 */ /* 0x001fe40000000f00 */
[----:B------:R-:W-:-:S02]  /*14b0*/  MOV R40, R41 ;  /* 0x0000002900287202 */ /* 0x000fc40000000f00 */
[----:B------:R-:W-:Y:S02]  /*14c0*/  MOV R41, R43 ;  /* 0x0000002b00297202 */ /* 0x000fe40000000f00 */
[----:B-1----:R-:W-:-:S03]  /*14d0*/  MOV R45, R42 ;  /* 0x0000002a002d7202 */ /* 0x002fc60000000f00 */
[----:B------:R0:W-:Y:S04]  /*14e0*/  STL.64 [R1+0x28], R40 ;  /* 0x0000282801007387 */ /* 0x0001e80000100a00 */
[----:B------:R0:W-:Y:S01]  /*14f0*/  STL.64 [R1+0x30], R44 ;  /* 0x0000302c01007387 */ /* 0x0001e20000100a00 */
[----:B-----5:R-:W-:Y:S05]  /*1500*/  BRA.U !UP0, `(.L_x_1) ;  /* 0x0000000508c47547 */ /* 0x020fea000b800000 */
[----:B------:R-:W-:-:S09]  /*1510*/  UISETP.NE.AND UP1, UPT, UR4, UR6, UPT ;  /* 0x000000060400728c */ /* 0x000fd2000bf25270 */
[----:B------:R-:W-:Y:S05]  /*1520*/  BRA.U UP1, `(.L_x_2) ;  /* 0x0000000501587547 */ /* 0x000fea000b800000 */
[----:B------:R-:W1:Y:S01]  /*1530*/  LDCU UR18, c[0x0][0x380] ;  /* 0x00007000ff1277ac */ /* 0x000e620008000800 */
[----:B------:R-:W-:Y:S01]  /*1540*/  UIADD3 UR10, UPT, UPT, UR5, 0x1, URZ ;  /* 0x00000001050a7890 */ /* 0x000fe2000fffe0ff */
[----:B------:R-:W-:Y:S01]  /*1550*/  UMOV UR6, 0xffffffff ;  /* 0xffffffff00067882 */ /* 0x000fe20000000000 */
[----:B------:R-:W-:Y:S02]  /*1560*/  UMOV UR11, UR5 ;  /* 0x00000005000b7c82 */ /* 0x000fe40008000000 */
[----:B-1----:R-:W-:-:S09]  /*1570*/  UISETP.GE.AND UP1, UPT, UR10, UR18, UPT ;  /* 0x000000120a00728c */ /* 0x002fd2000bf26270 */
[----:B------:R-:W-:Y:S05]  /*1580*/  BRA.U UP1, `(.L_x_3) ;  /* 0x0000000101447547 */ /* 0x000fea000b800000 */
[----:B------:R-:W1:Y:S01]  /*1590*/  LDCU.64 UR22, c[0x0][0x3e8] ;  /* 0x00007d00ff1677ac */ /* 0x000e620008000a00 */
[----:B------:R-:W-:-:S05]  /*15a0*/  UMOV UR11, UR5 ;  /* 0x00000005000b7c82 */ /* 0x000fca0008000000 */
.L_x_4:
[----:B-1----:R-:W-:-:S06]  /*15b0*/  UIMAD.WIDE UR16, UR10, 0x4, UR22 ;  /* 0x000000040a1078a5 */ /* 0x002fcc000f8e0216 */
[----:B-----5:R-:W-:Y:S02]  /*15c0*/  MOV R16, UR16 ;  /* 0x0000001000107c02 */ /* 0x020fe40008000f00 */
[----:B------:R-:W-:-:S05]  /*15d0*/  MOV R17, UR17 ;  /* 0x0000001100117c02 */ /* 0x000fca0008000f00 */
[----:B------:R-:W2:Y:S01]  /*15e0*/  LDG.E R16, desc[UR14][R16.64] ;  /* 0x0000000e10107981 */ /* 0x000ea2000c1e1900 */
[----:B------:R-:W-:Y:S02]  /*15f0*/  UIADD3 UR12, UPT, UPT, UR10, 0x1, URZ ;  /* 0x000000010a0c7890 */ /* 0x000fe4000fffe0ff */
[----:B------:R-:W-:Y:S02]  /*1600*/  UMOV UR5, UR10 ;  /* 0x0000000a00057c82 */ /* 0x000fe40008000000 */
[----:B------:R-:W-:-:S06]  /*1610*/  UISETP.GE.AND UP2, UPT, UR12, UR18, UPT ;  /* 0x000000120c00728c */ /* 0x000fcc000bf46270 */
[----:B------:R-:W-:Y:S02]  /*1620*/  PLOP3.LUT P0, PT, PT, PT, UP2, 0x80, 0x8 ;  /* 0x000000000008781c */ /* 0x000fe40003f0f028 */
[----:B--2---:R-:W-:-:S13]  /*1630*/  R2UR UR6, R16 ;  /* 0x00000000100672ca */ /* 0x004fda00000e0000 */
[----:B------:R-:W-:Y:S01]  /*1640*/  MOV R15, UR6 ;  /* 0x00000006000f7c02 */ /* 0x000fe20008000f00 */
[----:B------:R-:W-:-:S03]  /*1650*/  UISETP.NE.AND UP1, UPT, UR6, URZ, UPT ;  /* 0x000000ff0600728c */ /* 0x000fc6000bf25270 */
[----:B------:R-:W-:Y:S01]  /*1660*/  ISETP.LT.AND P1, PT, R15, 0x1, PT ;  /* 0x000000010f00780c */ /* 0x000fe20003f21270 */
[----:B------:R-:W-:-:S03]  /*1670*/  USEL UR11, UR10, UR11, !UP1 ;  /* 0x0000000b0a0b7287 */ /* 0x000fc6000c800000 */
[----:B------:R-:W-:-:S09]  /*1680*/  UMOV UR10, UR12 ;  /* 0x0000000c000a7c82 */ /* 0x000fd20008000000 */
[----:B------:R-:W-:Y:S05]  /*1690*/  @!P0 BRA P1, `(.L_x_4) ;  /* 0xfffffffc00c48947 */ /* 0x000fea000083ffff */
.L_x_3:
[----:B------:R-:W-:Y:S01]  /*16a0*/  ISETP.LE.AND P0, PT, R56, UR11, PT ;  /* 0x0000000b38007c0c */ /* 0x000fe2000bf03270 */
[----:B-----5:R-:W-:Y:S01]  /*16b0*/  HFMA2 R22, -RZ, RZ, 0, 0 ;  /* 0x00000000ff167431 */ /* 0x020fe200000001ff */
[----:B------:R-:W-:Y:S02]  /*16c0*/  ISETP.LE.AND P1, PT, R23, UR11, PT ;  /* 0x0000000b17007c0c */ /* 0x000fe4000bf23270 */
[C---:B------:R-:W-:Y:S02]  /*16d0*/  ISETP.LT.OR P2, PT, R58.reuse, UR11, !P0 ;  /* 0x0000000b3a007c0c */ /* 0x040fe4000c741670 */
[----:B------:R-:W-:-:S11]  /*16e0*/  ISETP.LT.OR P3, PT, R58, UR11, !P1 ;  /* 0x0000000b3a007c0c */ /* 0x000fd6000cf61670 */
[----:B------:R-:W1:Y:S08]  /*16f0*/  @!P2 LDC R19, c[0x0][0x384] ;  /* 0x0000e100ff13ab82 */ /* 0x000e700000000800 */
[----:B------:R-:W2:Y:S08]  /*1700*/  @!P2 LDC.64 R16, c[0x0][0x388] ;  /* 0x0000e200ff10ab82 */ /* 0x000eb00000000a00 */
[----:B------:R-:W3:Y:S01]  /*1710*/  @!P3 LDC R18, c[0x0][0x384] ;  /* 0x0000e100ff12bb82 */ /* 0x000ee20000000800 */
[----:B-1----:R-:W-:-:S02]  /*1720*/  @!P2 IADD3 R15, PT, PT, R58, -R19, RZ ;  /* 0x800000133a0fa210 */ /* 0x002fc40007ffe0ff */
[----:B------:R-:W-:-:S05]  /*1730*/  @!P2 IADD3 R19, PT, PT, -R56, R19, RZ ;  /* 0x000000133813a210 */ /* 0x000fca0007ffe1ff */
[----:B------:R-:W-:Y:S01]  /*1740*/  @!P2 IMAD R15, R15, UR18, R19 ;  /* 0x000000120f0fac24 */ /* 0x000fe2000f8e0213 */
[----:B------:R-:W-:-:S05]  /*1750*/  @!P2 IADD3 R19, PT, PT, R58, -UR11, RZ ;  /* 0x8000000b3a13ac10 */ /* 0x000fca000fffe0ff */
[----:B------:R-:W-:-:S04]  /*1760*/  @!P2 IMAD R15, R15, UR18, R19 ;  /* 0x000000120f0fac24 */ /* 0x000fc8000f8e0213 */
[----:B--2---:R-:W-:-:S05]  /*1770*/  @!P2 IMAD.WIDE R16, R15, 0x4, R16 ;  /* 0x000000040f10a825 */ /* 0x004fca00078e0210 */
[----:B------:R1:W5:Y:S01]  /*1780*/  @!P2 LDG.E R22, desc[UR14][R16.64] ;  /* 0x0000000e1016a981 */ /* 0x000362000c1e1900 */
[CC--:B---3--:R-:W-:Y:S02]  /*1790*/  @!P3 IADD3 R21, PT, PT, R58.reuse, -R18.reuse, RZ ;  /* 0x800000123a15b210 */ /* 0x0c8fe40007ffe0ff */
[----:B------:R-:W-:Y:S02]  /*17a0*/  @!P3 IADD3 R20, PT, PT, -R23, R18, RZ ;  /* 0x000000121714b210 */ /* 0x000fe40007ffe1ff */
[----:B------:R-:W2:Y:S01]  /*17b0*/  @!P3 LDC.64 R18, c[0x0][0x388] ;  /* 0x0000e200ff12bb82 */ /* 0x000ea20000000a00 */
[----:B0-----:R-:W-:Y:S02]  /*17c0*/  @!P3 IADD3 R40, PT, PT, R58, -UR11, RZ ;  /* 0x8000000b3a28bc10 */ /* 0x001fe4000fffe0ff */
[----:B------:R-:W-:Y:S01]  /*17d0*/  @!P3 IMAD R21, R21, UR18, R20 ;  /* 0x000000121515bc24 */ /* 0x000fe2000f8e0214 */
[----:B------:R-:W-:-:S04]  /*17e0*/  ISETP.LT.OR P0, PT, R57, UR11, !P0 ;  /* 0x0000000b39007c0c */ /* 0x000fc8000c701670 */
[----:B-1----:R-:W0:Y:S09]  /*17f0*/  @!P2 LDC.64 R16, c[0x0][0x390] ;  /* 0x0000e400ff10ab82 */ /* 0x002e320000000a00 */
[----:B------:R-:W1:Y:S01]  /*1800*/  @!P0 LDC R20, c[0x0][0x384] ;  /* 0x0000e100ff148b82 */ /* 0x000e620000000800 */
[----:B------:R-:W-:-:S07]  /*1810*/  ISETP.LT.OR P1, PT, R57, UR11, !P1 ;  /* 0x0000000b39007c0c */ /* 0x000fce000cf21670 */
[----:B------:R-:W3:Y:S01]  /*1820*/  @!P0 LDC.64 R42, c[0x0][0x388] ;  /* 0x0000e200ff2a8b82 */ /* 0x000ee20000000a00 */
[----:B0-----:R-:W-:-:S04]  /*1830*/  @!P2 IMAD.WIDE R16, R15, 0x4, R16 ;  /* 0x000000040f10a825 */ /* 0x001fc800078e0210 */
[----:B------:R-:W-:Y:S01]  /*1840*/  @!P3 IMAD R15, R21, UR18, R40 ;  /* 0x00000012150fbc24 */ /* 0x000fe2000f8e0228 */
[----:B------:R-:W-:-:S06]  /*1850*/  MOV R21, RZ ;  /* 0x000000ff00157202 */ /* 0x000fcc0000000f00 */
[----:B------:R2:W5:Y:S02]  /*1860*/  @!P2 LDG.E R21, desc[UR14][R16.64] ;  /* 0x0000000e1015a981 */ /* 0x000564000c1e1900 */
[----:B--2---:R-:W-:-:S04]  /*1870*/  @!P3 IMAD.WIDE R16, R15, 0x4, R18 ;  /* 0x000000040f10b825 */ /* 0x004fc800078e0212 */
[----:B------:R-:W-:-:S06]  /*1880*/  HFMA2 R18, -RZ, RZ, 0, 0 ;  /* 0x00000000ff127431 */ /* 0x000fcc00000001ff */
[----:B------:R0:W5:Y:S01]  /*1890*/  @!P3 LDG.E R18, desc[UR14][R16.64] ;  /* 0x0000000e1012b981 */ /* 0x000162000c1e1900 */
[CC--:B-1----:R-:W-:Y:S02]  /*18a0*/  @!P0 IADD3 R19, PT, PT, R57.reuse, -R20.reuse, RZ ;  /* 0x8000001439138210 */ /* 0x0c2fe40007ffe0ff */
[----:B------:R-:W-:Y:S02]  /*18b0*/  @!P0 IADD3 R20, PT, PT, -R56, R20, RZ ;  /* 0x0000001438148210 */ /* 0x000fe40007ffe1ff */
[----:B------:R-:W-:-:S03]  /*18c0*/  @!P0 IADD3 R44, PT, PT, R57, -UR11, RZ ;  /* 0x8000000b392c8c10 */ /* 0x000fc6000fffe0ff */
[----:B------:R-:W-:Y:S01]  /*18d0*/  @!P0 IMAD R20, R19, UR18, R20 ;  /* 0x0000001213148c24 */ /* 0x000fe2000f8e0214 */
[----:B0-----:R-:W0:Y:S08]  /*18e0*/  @!P3 LDC.64 R16, c[0x0][0x390] ;  /* 0x0000e400ff10bb82 */ /* 0x001e300000000a00 */
[----:B------:R-:W1:Y:S01]  /*18f0*/  @!P1 LDC R19, c[0x0][0x384] ;  /* 0x0000e100ff139b82 */ /* 0x000e620000000800 */
[----:B0-----:R-:W-:Y:S01]  /*1900*/  @!P3 IMAD.WIDE R40, R15, 0x4, R16 ;  /* 0x000000040f28b825 */ /* 0x001fe200078e0210 */
[----:B------:R-:W-:-:S03]  /*1910*/  MOV R17, RZ ;  /* 0x000000ff00117202 */ /* 0x000fc60000000f00 */
[----:B------:R-:W-:Y:S02]  /*1920*/  @!P0 IMAD R15, R20, UR18, R44 ;  /* 0x00000012140f8c24 */ /* 0x000fe4000f8e022c */
[----:B------:R-:W-:Y:S01]  /*1930*/  HFMA2 R20, -RZ, RZ, 0, 0 ;  /* 0x00000000ff147431 */ /* 0x000fe200000001ff */
[----:B------:R-:W0:Y:S01]  /*1940*/  @!P1 LDC.64 R44, c[0x0][0x390] ;  /* 0x0000e400ff2c9b82 */ /* 0x000e220000000a00 */
[----:B------:R3:W5:Y:S02]  /*1950*/  @!P3 LDG.E R17, desc[UR14][R40.64] ;  /* 0x0000000e2811b981 */ /* 0x000764000c1e1900 */
[----:B---3--:R-:W-:-:S05]  /*1960*/  @!P0 IMAD.WIDE R40, R15, 0x4, R42 ;  /* 0x000000040f288825 */ /* 0x008fca00078e022a */
[----:B------:R-:W2:Y:S01]  /*1970*/  @!P1 LDC.64 R42, c[0x0][0x388] ;  /* 0x0000e200ff2a9b82 */ /* 0x000ea20000000a00 */
[----:B------:R3:W5:Y:S01]  /*1980*/  @!P0 LDG.E R20, desc[UR14][R40.64] ;  /* 0x0000000e28148981 */ /* 0x000762000c1e1900 */
[-C--:B-1----:R-:W-:Y:S02]  /*1990*/  @!P1 IADD3 R16, PT, PT, R57, -R19.reuse, RZ ;  /* 0x8000001339109210 */ /* 0x082fe40007ffe0ff */
[----:B------:R-:W-:-:S05]  /*19a0*/  @!P1 IADD3 R19, PT, PT, -R23, R19, RZ ;  /* 0x0000001317139210 */ /* 0x000fca0007ffe1ff */
[----:B------:R-:W-:Y:S01]  /*19b0*/  @!P1 IMAD R16, R16, UR18, R19 ;  /* 0x0000001210109c24 */ /* 0x000fe2000f8e0213 */
[----:B------:R-:W-:Y:S01]  /*19c0*/  @!P1 IADD3 R19, PT, PT, R57, -UR11, RZ ;  /* 0x8000000b39139c10 */ /* 0x000fe2000fffe0ff */
[----:B---3--:R-:W1:Y:S02]  /*19d0*/  @!P0 LDC.64 R40, c[0x0][0x390] ;  /* 0x0000e400ff288b82 */ /* 0x008e640000000a00 */
[----:B-1----:R-:W-:-:S04]  /*19e0*/  @!P0 IMAD.WIDE R40, R15, 0x4, R40 ;  /* 0x000000040f288825 */ /* 0x002fc800078e0228 */
[----:B------:R-:W-:Y:S01]  /*19f0*/  @!P1 IMAD R15, R16, UR18, R19 ;  /* 0x00000012100f9c24 */ /* 0x000fe2000f8e0213 */
[----:B------:R-:W-:Y:S01]  /*1a00*/  MOV R19, RZ ;  /* 0x000000ff00137202 */ /* 0x000fe20000000f00 */
[----:B------:R-:W-:-:S05]  /*1a10*/  HFMA2 R16, -RZ, RZ, 0, 0 ;  /* 0x00000000ff107431 */ /* 0x000fca00000001ff */
[----:B------:R2:W5:Y:S02]  /*1a20*/  @!P0 LDG.E R19, desc[UR14][R40.64] ;  /* 0x0000000e28138981 */ /* 0x000564000c1e1900 */
[----:B--2---:R-:W-:-:S05]  /*1a30*/  @!P1 IMAD.WIDE R40, R15, 0x4, R42 ;  /* 0x000000040f289825 */ /* 0x004fca00078e022a */
[----:B------:R0:W5:Y:S02]  /*1a40*/  @!P1 LDG.E R16, desc[UR14][R40.64] ;  /* 0x0000000e28109981 */ /* 0x000164000c1e1900 */
[----:B0-----:R-:W-:Y:S01]  /*1a50*/  @!P1 IMAD.WIDE R40, R15, 0x4, R44 ;  /* 0x000000040f289825 */ /* 0x001fe200078e022c */
[----:B------:R-:W-:-:S06]  /*1a60*/  MOV R15, RZ ;  /* 0x000000ff000f7202 */ /* 0x000fcc0000000f00 */
[----:B------:R1:W5:Y:S01]  /*1a70*/  @!P1 LDG.E R15, desc[UR14][R40.64] ;  /* 0x0000000e280f9981 */ /* 0x000362000c1e1900 */
[----:B------:R-:W-:Y:S06]  /*1a80*/  BAR.SYNC.DEFER_BLOCKING 0x0 ;  /* 0x0000000000007b1d */ /* 0x000fec0000010000 */
.L_x_2:
[----:B------:R-:W-:Y:S01]  /*1a90*/  LOP3.LUT R10, R10, 0xff, RZ, 0xc0, !PT ;  /* 0x000000ff0a0a7812 */ /* 0x000fe200078ec0ff */
[----:B------:R-:W-:-:S03]  /*1aa0*/  UIADD3 UR4, UPT, UPT, UR4, 0x1, URZ ;  /* 0x0000000104047890 */ /* 0x000fc6000fffe0ff */
[----:B------:R-:W-:-:S04]  /*1ab0*/  IADD3 R10, PT, PT, R10, 0x1, RZ ;  /* 0x000000010a0a7810 */ /* 0x000fc80007ffe0ff */
[C---:B01----:R-:W-:Y:S02]  /*1ac0*/  PRMT R40, R10.reuse, 0x9910, RZ ;  /* 0x000099100a287816 */ /* 0x043fe400000000ff */
[----:B------:R-:W-:-:S04]  /*1ad0*/  LOP3.LUT R41, R10, 0xff, RZ, 0xc0, !PT ;  /* 0x000000ff0a297812 */ /* 0x000fc800078ec0ff */
[----:B------:R-:W-:-:S13]  /*1ae0*/  ISETP.NE.AND P0, PT, R41, R40, PT ;  /* 0x000000282900720c */ /* 0x000fda0003f05270 */
[----:B------:R-:W-:Y:S05]  /*1af0*/  @!P0 BRA `(.L_x_1) ;  /* 0x0000000000488947 */ /* 0x000fea0003800000 */
[----:B------:R0:W5:Y:S01]  /*1b00*/  LDL R44, [R1+0x98] ;  /* 0x00009800012c7983 */ /* 0x0001620000100800 */
[----:B------:R-:W1:Y:S01]  /*1b10*/  LDC.64 R42, c[0x0][0x3c0] ;  /* 0x0000f000ff2a7b82 */ /* 0x000e620000000a00 */
[----:B------:R-:W-:Y:S01]  /*1b20*/  UIADD3 UR10, UPT, UPT, -UR4, UR13, URZ ;  /* 0x0000000d040a7290 */ /* 0x000fe2000fffe1ff */
[----:B------:R-:W-:Y:S01]  /*1b30*/  BSSY.RECONVERGENT B0, `(.L_x_5) ;  /* 0x0000009000007945 */ /* 0x000fe20003800200 */
[----:B------:R-:W2:Y:S04]  /*1b40*/  S2R R40, SR_TID.X ;  /* 0x0000000000287919 */ /* 0x000ea80000002100 */
[C---:B--2---:R-:W-:Y:S01]  /*1b50*/  ISETP.GE.U32.AND P0, PT, R40.reuse, UR10, PT ;  /* 0x0000000a28007c0c */ /* 0x044fe2000bf06070 */
[----:B-1----:R-:W-:-:S12]  /*1b60*/  IMAD.WIDE.U32 R40, R40, 0x4, R42 ;  /* 0x0000000428287825 */ /* 0x002fd800078e002a */
[----:B0-----:R-:W-:Y:S05]  /*1b70*/  @P0 BRA `(.L_x_6) ;  /* 0x0000000000100947 */ /* 0x001fea0003800000 */
[----:B------:R-:W-:-:S05]  /*1b80*/  MOV R10, UR4 ;  /* 0x00000004000a7c02 */ /* 0x000fca0008000f00 */
[----:B------:R-:W-:-:S05]  /*1b90*/  IMAD.WIDE R40, R10, 0x4, R40 ;  /* 0x000000040a287825 */ /* 0x000fca00078e0228 */
[----:B-----5:R-:W2:Y:S04]  /*1ba0*/  LDG.E.CONSTANT R44, desc[UR14][R40.64] ;  /* 0x0000000e282c7981 */ /* 0x020ea8000c1e9900 */
[----:B--2---:R0:W-:Y:S02]  /*1bb0*/  STL [R1+0x98], R44 ;  /* 0x0000982c01007387 */ /* 0x0041e40000100800 */
.L_x_6:
[----:B------:R-:W-:Y:S05]  /*1bc0*/  BSYNC.RECONVERGENT B0 ;  /* 0x0000000000007941 */ /* 0x000fea0003800200 */
.L_x_5:
[----:B------:R-:W2:Y:S01]  /*1bd0*/  LDL R40, [R1+0x24] ;  /* 0x0000240001287983 */ /* 0x000ea20000100800 */
[----:B------:R-:W-:Y:S01]  /*1be0*/  PRMT R10, RZ, 0x7610, R10 ;  /* 0x00007610ff0a7816 */ /* 0x000fe2000000000a */
[----:B------:R-:W-:Y:S06]  /*1bf0*/  BAR.SYNC.DEFER_BLOCKING 0x0 ;  /* 0x0000000000007b1d */ /* 0x000fec0000010000 */
[----:B--2--5:R1:W-:Y:S02]  /*1c00*/  STS [R40], R44 ;  /* 0x0000002c28007388 */ /* 0x0243e40000000800 */
[----:B------:R-:W-:Y:S06]  /*1c10*/  BAR.SYNC.DEFER_BLOCKING 0x0 ;  /* 0x0000000000007b1d */ /* 0x000fec0000010000 */
.L_x_1:
[----:B------:R-:W2:Y:S01]  /*1c20*/  S2R R47, SR_TID.X ;  /* 0x00000000002f7919 */ /* 0x000ea20000002100 */
[----:B01----:R-:W3:Y:S01]  /*1c30*/  LDL R44, [R1+0x60] ;  /* 0x00006000012c7983 */ /* 0x003ee20000100800 */
[----:B------:R-:W0:Y:S01]  /*1c40*/  S2UR UR19, SR_CTAID.Y ;  /* 0x00000000001379c3 */ /* 0x000e220000002600 */
[----:B------:R-:W1:Y:S02]  /*1c50*/  LDCU UR16, c[0x0][0x400] ;  /* 0x00008000ff1077ac */ /* 0x000e640008000800 */
[----:B------:R-:W-:Y:S01]  /*1c60*/  STL [R1+0xb4], R0 ;  /* 0x0000b40001007387 */ /* 0x000fe20000100800 */
[----:B------:R-:W4:Y:S04]  /*1c70*/  LDCU UR10, c[0x0][0x40c] ;  /* 0x00008180ff0a77ac */ /* 0x000f280008000800 */
[----:B------:R-:W4:Y:S01]  /*1c80*/  S2UR UR18, SR_CTAID.X ;  /* 0x00000000001279c3 */ /* 0x000f220000002500 */
[----:B------:R-:W4:Y:S01]  /*1c90*/  LDCU UR17, c[0x0][0x404] ;  /* 0x00008080ff1177ac */ /* 0x000f220008000800 */
[----:B0-----:R-:W-:-:S02]  /*1ca0*/  MOV R42, UR19 ;  /* 0x00000013002a7c02 */ /* 0x001fc40008000f00 */
[----:B--2---:R-:W-:-:S05]  /*1cb0*/  SHF.R.U32.HI R40, RZ, 0x1, R47 ;  /* 0x00000001ff287819 */ /* 0x004fca000001162f */
[----:B------:R0:W-:Y:S04]  /*1cc0*/  STL [R1+0xac], R40 ;  /* 0x0000ac2801007387 */ /* 0x0001e80000100800 */
[----:B------:R-:W2:Y:S04]  /*1cd0*/  LDL R85, [R1+0x44] ;  /* 0x0000440001557983 */ /* 0x000ea80000100800 */
[----:B------:R-:W4:Y:S01]  /*1ce0*/  LDL R83, [R1+0x40] ;  /* 0x0000400001537983 */ /* 0x000f220000100800 */
[----:B0-----:R-:W-:-:S03]  /*1cf0*/  LOP3.LUT R40, R40, 0x7c, RZ, 0xc0, !PT ;  /* 0x0000007c28287812 */ /* 0x001fc600078ec0ff */
[----:B------:R-:W3:Y:S01]  /*1d00*/  LDL R84, [R1+0x3c] ;  /* 0x00003c0001547983 */ /* 0x000ee20000100800 */
[----:B------:R-:W-:-:S03]  /*1d10*/  LEA R42, R42, R40, 0x7 ;  /* 0x000000282a2a7211 */ /* 0x000fc600078e38ff */
[----:B------:R-:W3:Y:S01]  /*1d20*/  LDL R75, [R1+0x38] ;  /* 0x00003800014b7983 */ /* 0x000ee20000100800 */
[C---:B-1----:R-:W-:Y:S02]  /*1d30*/  ISETP.GE.U32.AND P2, PT, R42.reuse, UR16, PT ;  /* 0x000000102a007c0c */ /* 0x042fe4000bf46070 */
[C---:B------:R-:W-:Y:S01]  /*1d40*/  IADD3 R41, PT, PT, R42.reuse, 0x1, RZ ;  /* 0x000000012a297810 */ /* 0x040fe20007ffe0ff */
[----:B------:R-:W3:Y:S01]  /*1d50*/  LDL R0, [R1+0x64] ;  /* 0x0000640001007983 */ /* 0x000ee20000100800 */
[----:B------:R-:W-:Y:S02]  /*1d60*/  IADD3 R40, PT, PT, R42, 0x2, RZ ;  /* 0x000000022a287810 */ /* 0x000fe40007ffe0ff */
[----:B------:R-:W-:Y:S01]  /*1d70*/  ISETP.GE.U32.AND P3, PT, R41, UR16, PT ;  /* 0x0000001029007c0c */ /* 0x000fe2000bf66070 */
[----:B------:R-:W3:Y:S01]  /*1d80*/  LDL R46, [R1+0x54] ;  /* 0x00005400012e7983 */ /* 0x000ee20000100800 */
[----:B------:R-:W-:-:S03]  /*1d90*/  ISETP.GE.U32.AND P1, PT, R40, UR16, PT ;  /* 0x0000001028007c0c */ /* 0x000fc6000bf26070 */
[----:B------:R-:W3:Y:S04]  /*1da0*/  LDL R86, [R1+0x50] ;  /* 0x0000500001567983 */ /* 0x000ee80000100800 */
[----:B------:R-:W3:Y:S04]  /*1db0*/  LDL R82, [R1+0x68] ;  /* 0x0000680001527983 */ /* 0x000ee80000100800 */
[----:B------:R-:W3:Y:S04]  /*1dc0*/  LDL R74, [R1+0x58] ;  /* 0x00005800014a7983 */ /* 0x000ee80000100800 */
[----:B------:R-:W3:Y:S04]  /*1dd0*/  LDL R55, [R1+0x6c] ;  /* 0x00006c0001377983 */ /* 0x000ee80000100800 */
[----:B------:R-:W3:Y:S04]  /*1de0*/  LDL R54, [R1+0x5c] ;  /* 0x00005c0001367983 */ /* 0x000ee80000100800 */
[----:B------:R-:W3:Y:S04]  /*1df0*/  LDL.64 R52, [R1+0x28] ;  /* 0x0000280001347983 */ /* 0x000ee80000100a00 */
[----:B------:R-:W3:Y:S04]  /*1e00*/  LDL R49, [R1+0xa8] ;  /* 0x0000a80001317983 */ /* 0x000ee80000100800 */
[----:B------:R-:W3:Y:S04]  /*1e10*/  LDL.64 R50, [R1+0x30] ;  /* 0x0000300001327983 */ /* 0x000ee80000100a00 */
[----:B------:R-:W3:Y:S01]  /*1e20*/  LDL R48, [R1+0xa4] ;  /* 0x0000a40001307983 */ /* 0x000ee20000100800 */
[----:B--2---:R-:W-:-:S02]  /*1e30*/  @!P2 MOV R40, R85 ;  /* 0x000000550028a202 */ /* 0x004fc40000000f00 */
[----:B----4-:R-:W-:-:S05]  /*1e40*/  @!P2 MOV R41, R83 ;  /* 0x000000530029a202 */ /* 0x010fca0000000f00 */
[----:B---3--:R0:W2:Y:S01]  /*1e50*/  @!P2 LDG.E.CONSTANT R44, desc[UR14][R40.64] ;  /* 0x0000000e282ca981 */ /* 0x0080a2000c1e9900 */
[----:B------:R-:W-:-:S04]  /*1e60*/  IADD3 R42, PT, PT, R42, 0x3, RZ ;  /* 0x000000032a2a7810 */ /* 0x000fc80007ffe0ff */
[----:B------:R-:W-:Y:S02]  /*1e70*/  ISETP.GE.U32.AND P0, PT, R42, UR16, PT ;  /* 0x000000102a007c0c */ /* 0x000fe4000bf06070 */
[----:B------:R-:W-:Y:S02]  /*1e80*/  IADD3 R42, P4, PT, R85, UR10, RZ ;  /* 0x0000000a552a7c10 */ /* 0x000fe4000ff9e0ff */
[----:B0-----:R-:W-:Y:S02]  /*1e90*/  IADD3 R40, P5, PT, R84, UR10, RZ ;  /* 0x0000000a54287c10 */ /* 0x001fe4000ffbe0ff */
[----:B------:R-:W-:Y:S02]  /*1ea0*/  IADD3.X R43, PT, PT, RZ, R83, RZ, P4, !PT ;  /* 0x00000053ff2b7210 */ /* 0x000fe400027fe4ff */
[-C--:B------:R-:W-:Y:S02]  /*1eb0*/  IADD3.X R41, PT, PT, RZ, R75.reuse, RZ, P5, !PT ;  /* 0x0000004bff297210 */ /* 0x080fe40002ffe4ff */
[----:B------:R-:W-:Y:S01]  /*1ec0*/  @!P2 MOV R45, R75 ;  /* 0x0000004b002da202 */ /* 0x000fe20000000f00 */
[----:B------:R-:W3:Y:S04]  /*1ed0*/  @!P3 LDG.E.CONSTANT R0, desc[UR14][R42.64] ;  /* 0x0000000e2a00b981 */ /* 0x000ee8000c1e9900 */
[----:B------:R-:W4:Y:S04]  /*1ee0*/  @!P3 LDG.E.CONSTANT R46, desc[UR14][R40.64] ;  /* 0x0000000e282eb981 */ /* 0x000f28000c1e9900 */
[----:B--2---:R0:W-:Y:S02]  /*1ef0*/  @!P2 STL [R1+0x60], R44 ;  /* 0x0000602c0100a387 */ /* 0x0041e40000100800 */
[----:B0-----:R-:W-:-:S05]  /*1f00*/  @!P2 MOV R44, R84 ;  /* 0x00000054002ca202 */ /* 0x001fca0000000f00 */
[----:B------:R0:W2:Y:S01]  /*1f10*/  @!P2 LDG.E.CONSTANT R86, desc[UR14][R44.64] ;  /* 0x0000000e2c56a981 */ /* 0x0000a2000c1e9900 */
[----:B------:R-:W-:-:S03]  /*1f20*/  USHF.L.U32 UR11, UR10, 0x1, URZ ;  /* 0x000000010a0b7899 */ /* 0x000fc600080006ff */
[----:B---3--:R1:W-:Y:S01]  /*1f30*/  @!P3 STL [R1+0x64], R0 ;  /* 0x000064000100b387 */ /* 0x0083e20000100800 */
[----:B------:R-:W-:-:S03]  /*1f40*/  MOV R42, UR18 ;  /* 0x00000012002a7c02 */ /* 0x000fc60008000f00 */
[----:B----4-:R3:W-:Y:S01]  /*1f50*/  @!P3 STL [R1+0x54], R46 ;  /* 0x0000542e0100b387 */ /* 0x0107e20000100800 */
[----:B-1----:R-:W-:Y:S01]  /*1f60*/  LOP3.LUT R0, R47, 0x1f, RZ, 0xc0, !PT ;  /* 0x0000001f2f007812 */ /* 0x002fe200078ec0ff */
[----:B------:R-:W-:Y:S01]  /*1f70*/  UIMAD UR10, UR10, 0x3, URZ ;  /* 0x000000030a0a78a4 */ /* 0x000fe2000f8e02ff */
[----:B0-----:R-:W-:-:S04]  /*1f80*/  IADD3 R44, P3, PT, R84, UR11, RZ ;  /* 0x0000000b542c7c10 */ /* 0x001fc8000ff7e0ff */
[----:B------:R-:W-:-:S05]  /*1f90*/  IADD3.X R45, PT, PT, RZ, R75, RZ, P3, !PT ;  /* 0x0000004bff2d7210 */ /* 0x000fca0001ffe4ff */
[----:B------:R-:W4:Y:S01]  /*1fa0*/  @!P1 LDG.E.CONSTANT R74, desc[UR14][R44.64] ;  /* 0x0000000e2c4a9981 */ /* 0x000f22000c1e9900 */
[----:B------:R-:W-:-:S04]  /*1fb0*/  IADD3 R40, P5, PT, R84, UR10, RZ ;  /* 0x0000000a54287c10 */ /* 0x000fc8000ffbe0ff */
[----:B------:R-:W-:-:S05]  /*1fc0*/  IADD3.X R41, PT, PT, RZ, R75, RZ, P5, !PT ;  /* 0x0000004bff297210 */ /* 0x000fca0002ffe4ff */
[----:B------:R0:W4:Y:S04]  /*1fd0*/  @!P0 LDG.E.CONSTANT R54, desc[UR14][R40.64] ;  /* 0x0000000e28368981 */ /* 0x000128000c1e9900 */
[----:B--2---:R-:W-:Y:S01]  /*1fe0*/  @!P2 STL [R1+0x50], R86 ;  /* 0x000050560100a387 */ /* 0x004fe20000100800 */
[----:B---3--:R-:W-:-:S03]  /*1ff0*/  IADD3 R46, P2, PT, R85, UR11, RZ ;  /* 0x0000000b552e7c10 */ /* 0x008fc6000ff5e0ff */
[----:B------:R1:W-:Y:S01]  /*2000*/  STL [R1+0xb0], R0 ;  /* 0x0000b00001007387 */ /* 0x0003e20000100800 */
[----:B------:R-:W-:Y:S02]  /*2010*/  IADD3.X R47, PT, PT, RZ, R83, RZ, P2, !PT ;  /* 0x00000053ff2f7210 */ /* 0x000fe400017fe4ff */
[----:B0-----:R-:W-:Y:S01]  /*2020*/  LOP3.LUT R40, R10, 0xff, RZ, 0xc0, !PT ;  /* 0x000000ff0a287812 */ /* 0x001fe200078ec0ff */
[----:B------:R-:W-:Y:S04]  /*2030*/  LDS.64 R86, [R11+0x140] ;  /* 0x000140000b567984 */ /* 0x000fe80000000a00 */
[----:B------:R0:W2:Y:S01]  /*2040*/  @!P1 LDG.E.CONSTANT R82, desc[UR14][R46.64] ;  /* 0x0000000e2e529981 */ /* 0x0000a2000c1e9900 */
[----:B-1----:R-:W-:-:S04]  /*2050*/  LEA R0, R42, R0, 0x6 ;  /* 0x000000002a007211 */ /* 0x002fc800078e30ff */
[C---:B------:R-:W-:Y:S02]  /*2060*/  ISETP.GE.U32.AND P2, PT, R0.reuse, UR17, PT ;  /* 0x0000001100007c0c */ /* 0x040fe4000bf46070 */
[----:B------:R-:W-:Y:S01]  /*2070*/  IADD3 R42, P4, PT, R85, UR10, RZ ;  /* 0x0000000a552a7c10 */ /* 0x000fe2000ff9e0ff */
[----:B----4-:R-:W-:Y:S03]  /*2080*/  @!P1 STL [R1+0x58], R74 ;  /* 0x0000584a01009387 */ /* 0x010fe60000100800 */
[----:B------:R-:W-:Y:S02]  /*2090*/  IADD3.X R43, PT, PT, RZ, R83, RZ, P4, !PT ;  /* 0x00000053ff2b7210 */ /* 0x000fe400027fe4ff */
[----:B------:R-:W-:Y:S01]  /*20a0*/  IADD3 R0, PT, PT, R0, 0x20, RZ ;  /* 0x0000002000007810 */ /* 0x000fe20007ffe0ff */
[----:B------:R-:W-:Y:S04]  /*20b0*/  LDS.64 R74, [R13+0x100] ;  /* 0x000100000d4a7984 */ /* 0x000fe80000000a00 */
[----:B------:R-:W3:Y:S04]  /*20c0*/  @!P2 LDG.E.CONSTANT R48, desc[UR14][R50.64] ;  /* 0x0000000e3230a981 */ /* 0x000ee8000c1e9900 */
[----:B------:R-:W4:Y:S04]  /*20d0*/  @!P0 LDG.E.CONSTANT R55, desc[UR14][R42.64] ;  /* 0x0000000e2a378981 */ /* 0x000f28000c1e9900 */
[----:B------:R-:W4:Y:S04]  /*20e0*/  @!P2 LDG.E.CONSTANT R49, desc[UR14][R52.64] ;  /* 0x0000000e3431a981 */ /* 0x000f28000c1e9900 */
[----:B------:R-:W-:Y:S04]  /*20f0*/  LDS.64 R84, [R13+0x140] ;  /* 0x000140000d547984 */ /* 0x000fe80000000a00 */
[----:B0-----:R-:W-:Y:S04]  /*2100*/  LDS.128 R44, [R12+0x210] ;  /* 0x000210000c2c7984 */ /* 0x001fe80000000c00 */
[----:B--2---:R-:W-:Y:S04]  /*2110*/  @!P1 STL [R1+0x68], R82 ;  /* 0x0000685201009387 */ /* 0x004fe80000100800 */
[----:B------:R-:W-:Y:S04]  /*2120*/  LDS.64 R82, [R11+0x100] ;  /* 0x000100000b527984 */ /* 0x000fe80000000a00 */
[----:B---3--:R0:W-:Y:S04]  /*2130*/  @!P2 STL [R1+0xa4], R48 ;  /* 0x0000a4300100a387 */ /* 0x0081e80000100800 */
[----:B----4-:R-:W-:Y:S01]  /*2140*/  @!P0 STL [R1+0x6c], R55 ;  /* 0x00006c3701008387 */ /* 0x010fe20000100800 */
[----:B0-----:R-:W-:-:S03]  /*2150*/  LEA R48, R40, UR7, 0x2 ;  /* 0x0000000728307c11 */ /* 0x001fc6000f8e10ff */
[----:B------:R-:W-:Y:S04]  /*2160*/  @!P2 STL [R1+0xa8], R49 ;  /* 0x0000a8310100a387 */ /* 0x000fe80000100800 */
[----:B------:R-:W0:Y:S04]  /*2170*/  LDS R55, [R48] ;  /* 0x0000000030377984 */ /* 0x000e280000000800 */
[----:B------:R1:W2:Y:S04]  /*2180*/  LDS.128 R40, [R14+0x210] ;  /* 0x000210000e287984 */ /* 0x0002a80000000c00 */
[----:B------:R1:W3:Y:S04]  /*2190*/  LDS.128 R48, [R14+0x250] ;  /* 0x000250000e307984 */ /* 0x0002e80000000c00 */
[----:B0-----:R1:W-:Y:S04]  /*21a0*/  STL [R1+0x48], R55 ;  /* 0x0000483701007387 */ /* 0x0013e80000100800 */
[----:B------:R1:W-:Y:S01]  /*21b0*/  @!P0 STL [R1+0x5c], R54 ;  /* 0x00005c3601008387 */ /* 0x0003e20000100800 */
[----:B------:R-:W-:-:S03]  /*21c0*/  ISETP.GE.U32.AND P0, PT, R0, UR17, PT ;  /* 0x0000001100007c0c */ /* 0x000fc6000bf06070 */
[----:B------:R1:W5:Y:S04]  /*21d0*/  LDL.LU R0, [R1+0xb4] ;  /* 0x0000b40001007983 */ /* 0x0003680000300800 */
[----:B------:R1:W0:Y:S01]  /*21e0*/  LDS.128 R52, [R12+0x250] ;  /* 0x000250000c347984 */ /* 0x0002220000000c00 */
[----:B------:R-:W-:Y:S05]  /*21f0*/  BSSY.RECONVERGENT B0, `(.L_x_7) ;  /* 0x000000e000007945 */ /* 0x000fea0003800200 */
[----:B--23--:R-:W-:Y:S05]  /*2200*/  @P0 BRA `(.L_x_8) ;  /* 0x0000000000300947 */ /* 0x00cfea0003800000 */
[----:B------:R2:W-:Y:S04]  /*2210*/  STL.64 [R1+0xc0], R4 ;  /* 0x0000c00401007387 */ /* 0x0005e80000100a00 */
[----:B--2---:R-:W2:Y:S04]  /*2220*/  LDL.64 R4, [R1+0x28] ;  /* 0x0000280001047983 */ /* 0x004ea80000100a00 */
[----:B------:R3:W-:Y:S04]  /*2230*/  STL.64 [R1+0xb8], R2 ;  /* 0x0000b80201007387 */ /* 0x0007e80000100a00 */
[----:B---3--:R-:W3:Y:S04]  /*2240*/  LDL.64 R2, [R1+0x30] ;  /* 0x0000300001027983 */ /* 0x008ee80000100a00 */
[----:B-----5:R2:W-:Y:S04]  /*2250*/  STL [R1+0xb4], R0 ;  /* 0x0000b40001007387 */ /* 0x0205e80000100800 */
[----:B--2---:R-:W2:Y:S04]  /*2260*/  LDG.E.CONSTANT R0, desc[UR14][R4.64+0x80] ;  /* 0x0000800e04007981 */ /* 0x004ea8000c1e9900 */
[----:B------:R4:W5:Y:S04]  /*2270*/  LDL.LU.64 R4, [R1+0xc0] ;  /* 0x0000c00001047983 */ /* 0x0009680000300a00 */
[----:B--2---:R3:W-:Y:S04]  /*2280*/  STL [R1+0xa0], R0 ;  /* 0x0000a00001007387 */ /* 0x0047e80000100800 */
[----:B---3--:R-:W2:Y:S04]  /*2290*/  LDG.E.CONSTANT R0, desc[UR14][R2.64+0x80] ;  /* 0x0000800e02007981 */ /* 0x008ea8000c1e9900 */
[----:B------:R4:W5:Y:S04]  /*22a0*/  LDL.LU.64 R2, [R1+0xb8] ;  /* 0x0000b80001027983 */ /* 0x0009680000300a00 */
[----:B--2---:R2:W-:Y:S04]  /*22b0*/  STL [R1+0x9c], R0 ;  /* 0x00009c0001007387 */ /* 0x0045e80000100800 */
[----:B--2---:R4:W5:Y:S02]  /*22c0*/  LDL.LU R0, [R1+0xb4] ;  /* 0x0000b40001007983 */ /* 0x0049640000300800 */
.L_x_8:
[----:B------:R-:W-:Y:S05]  /*22d0*/  BSYNC.RECONVERGENT B0 ;  /* 0x0000000000007941 */ /* 0x000fea0003800200 */
.L_x_7:
[----:B------:R-:W-:Y:S05]  /*22e0*/  BRA.U !UP0, `(.L_x_9) ;  /* 0x0000001508447547 */ /* 0x000fea000b800000 */
[----:B------:R1:W-:Y:S04]  /*22f0*/  STL [R1+0xbc], R12 ;  /* 0x0000bc0c01007387 */ /* 0x0003e80000100800 */
[----:B------:R2:W-:Y:S04]  /*2300*/  STL [R1+0xb8], R11 ;  /* 0x0000b80b01007387 */ /* 0x0005e80000100800 */
[----:B------:R3:W-:Y:S01]  /*2310*/  STL [R1+0xb4], R10 ;  /* 0x0000b40a01007387 */ /* 0x0007e20000100800 */
[-C--:B-1----:R-:W-:Y:S01]  /*2320*/  FMUL R12, R72, R32.reuse ;  /* 0x00000020480c7220 */ /* 0x082fe20000400000 */
[----:B--2---:R-:W-:-:S03]  /*2330*/  FMUL R11, R70, R32 ;  /* 0x00000020460b7220 */ /* 0x004fc60000400000 */
[-C--:B---3--:R-:W-:Y:S01]  /*2340*/  FFMA R10, R70, R36.reuse, R12 ;  /* 0x00000024460a7223 */ /* 0x088fe2000000000c */
[----:B------:R-:W-:-:S03]  /*2350*/  FFMA R11, R72, R36, -R11 ;  /* 0x00000024480b7223 */ /* 0x000fc6000000080b */
[----:B-----5:R-:W-:-:S04]  /*2360*/  FMUL R12, R21, R10 ;  /* 0x0000000a150c7220 */ /* 0x020fc80000400000 */
[-C--:B------:R-:W-:Y:S01]  /*2370*/  FFMA R12, R22, R11.reuse, -R12 ;  /* 0x0000000b160c7223 */ /* 0x080fe2000000080c */
[----:B------:R-:W-:-:S03]  /*2380*/  FMUL R11, R21, R11 ;  /* 0x0000000b150b7220 */ /* 0x000fc60000400000 */
[----:B------:R-:W-:Y:S01]  /*2390*/  FFMA R99, R12, UR21, R99 ;  /* 0x000000150c637c23 */ /* 0x000fe20008000063 */
[----:B------:R-:W-:Y:S01]  /*23a0*/  FFMA R10, R22, R10, R11 ;  /* 0x0000000a160a7223 */ /* 0x000fe2000000000b */
[----:B------:R-:W-:-:S03]  /*23b0*/  FMUL R11, R71, R32 ;  /* 0x00000020470b7220 */ /* 0x000fc60000400000 */
[----:B------:R-:W-:Y:S01]  /*23c0*/  FFMA R0, R10, UR21, R0 ;  /* 0x000000150a007c23 */ /* 0x000fe20008000000 */
[C---:B------:R-:W-:Y:S01]  /*23d0*/  FMUL R10, R73.reuse, R32 ;  /* 0x00000020490a7220 */ /* 0x040fe20000400000 */
[----:B------:R-:W-:-:S03]  /*23e0*/  FFMA R11, R73, R36, -R11 ;  /* 0x00000024490b7223 */ /* 0x000fc6000000080b */
[----:B------:R-:W-:-:S04]  /*23f0*/  FFMA R10, R71, R36, R10 ;  /* 0x00000024470a7223 */ /* 0x000fc8000000000a */
[----:B------:R-:W-:-:S04]  /*2400*/  FMUL R12, R21, R10 ;  /* 0x0000000a150c7220 */ /* 0x000fc80000400000 */
        /* <DEDUP_REMOVED lines=13> */
[----:B------:R-:W-:-:S04]  /*24e0*/  FFMA R10, R18, R10, R11 ;  /* 0x0000000a120a7223 */ /* 0x000fc8000000000b */
[----:B------:R-:W-:Y:S01]  /*24f0*/  FFMA R3, R10, UR21, R3 ;  /* 0x000000150a037c23 */ /* 0x000fe20008000003 */
[-C--:B------:R-:W-:Y:S01]  /*2500*/  FMUL R10, R67, R32.reuse ;  /* 0x00000020430a7220 */ /* 0x080fe20000400000 */
[----:B------:R-:W-:-:S03]  /*2510*/  FMUL R32, R69, R32 ;  /* 0x0000002045207220 */ /* 0x000fc60000400000 */
[-C--:B------:R-:W-:Y:S01]  /*2520*/  FFMA R10, R69, R36.reuse, -R10 ;  /* 0x00000024450a7223 */ /* 0x080fe2000000080a */
[----:B------:R-:W-:-:S04]  /*2530*/  FFMA R32, R67, R36, R32 ;  /* 0x0000002443207223 */ /* 0x000fc80000000020 */
[----:B------:R-:W-:-:S04]  /*2540*/  FMUL R36, R17, R32 ;  /* 0x0000002011247220 */ /* 0x000fc80000400000 */
[----:B------:R-:W-:-:S04]  /*2550*/  FFMA R36, R18, R10, -R36 ;  /* 0x0000000a12247223 */ /* 0x000fc80000000824 */
[----:B------:R-:W-:Y:S01]  /*2560*/  FFMA R102, R36, UR21, R102 ;  /* 0x0000001524667c23 */ /* 0x000fe20008000066 */
[----:B------:R-:W-:-:S04]  /*2570*/  FMUL R36, R17, R10 ;  /* 0x0000000a11247220 */ /* 0x000fc80000400000 */
        /* <DEDUP_REMOVED lines=31> */
[-C--:B------:R-:W-:Y:S01]  /*2770*/  FMUL R32, R69, R33.reuse ;  /* 0x0000002145207220 */ /* 0x080fe20000400000 */
[----:B------:R-:W-:Y:S02]  /*2780*/  FMUL R36, R67, R33 ;  /* 0x0000002143247220 */ /* 0x000fe40000400000 */
[----:B------:R-:W-:Y:S01]  /*2790*/  FFMA R7, R11, UR21, R7 ;  /* 0x000000150b077c23 */ /* 0x000fe20008000007 */
[-C--:B------:R-:W-:Y:S01]  /*27a0*/  FFMA R33, R67, R37.reuse, R32 ;  /* 0x0000002543217223 */ /* 0x080fe20000000020 */
[----:B------:R-:W-:-:S03]  /*27b0*/  FFMA R32, R69, R37, -R36 ;  /* 0x0000002545207223 */ /* 0x000fc60000000824 */
        /* <DEDUP_REMOVED lines=26> */
[C---:B------:R-:W-:Y:S02]  /*2960*/  FMUL R33, R66.reuse, R34 ;  /* 0x0000002242217220 */ /* 0x040fe40000400000 */
        /* <DEDUP_REMOVED lines=39> */
[----:B------:R-:W-:-:S03]  /*2be0*/  FMUL R32, R66, R35 ;  /* 0x0000002342207220 */ /* 0x000fc60000400000 */
[-C--:B------:R-:W-:Y:S01]  /*2bf0*/  FFMA R33, R66, R39.reuse, R33 ;  /* 0x0000002742217223 */ /* 0x080fe20000000021 */
[----:B------:R-:W-:-:S03]  /*2c00*/  FFMA R32, R68, R39, -R32 ;  /* 0x0000002744207223 */ /* 0x000fc60000000820 */
[----:B------:R-:W-:-:S04]  /*2c10*/  FMUL R34, R17, R33 ;  /* 0x0000002111227220 */ /* 0x000fc80000400000 */
[-C--:B------:R-:W-:Y:S01]  /*2c20*/  FFMA R36, R18, R32.reuse, -R34 ;  /* 0x0000002012247223 */ /* 0x080fe20000000822 */
[----:B------:R-:W-:Y:S01]  /*2c30*/  FMUL R32, R17, R32 ;  /* 0x0000002011207220 */ /* 0x000fe20000400000 */
[----:B------:R-:W-:Y:S02]  /*2c40*/  FMUL R34, R70, R24 ;  /* 0x0000001846227220 */ /* 0x000fe40000400000 */
[----:B------:R-:W-:Y:S01]  /*2c50*/  FFMA R113, R36, UR21, R113 ;  /* 0x0000001524717c23 */ /* 0x000fe20008000071 */
[----:B------:R-:W-:Y:S01]  /*2c60*/  FFMA R10, R18, R33, R32 ;  /* 0x00000021120a7223 */ /* 0x000fe20000000020 */
[-C--:B------:R-:W-:Y:S01]  /*2c70*/  FMUL R32, R69, R35.reuse ;  /* 0x0000002345207220 */ /* 0x080fe20000400000 */
[C---:B------:R-:W-:Y:S01]  /*2c80*/  FMUL R35, R67.reuse, R35 ;  /* 0x0000002343237220 */ /* 0x040fe20000400000 */
[----:B------:R-:W-:Y:S01]  /*2c90*/  FFMA R34, R72, R28, -R34 ;  /* 0x0000001c48227223 */ /* 0x000fe20000000822 */
[----:B------:R-:W-:Y:S01]  /*2ca0*/  FFMA R65, R10, UR21, R65 ;  /* 0x000000150a417c23 */ /* 0x000fe20008000041 */
[-C--:B------:R-:W-:Y:S01]  /*2cb0*/  FFMA R32, R67, R39.reuse, R32 ;  /* 0x0000002743207223 */ /* 0x080fe20000000020 */
[----:B------:R-:W-:Y:S01]  /*2cc0*/  FFMA R35, R69, R39, -R35 ;  /* 0x0000002745237223 */ /* 0x000fe20000000823 */
[----:B------:R-:W-:-:S02]  /*2cd0*/  MOV R39, R12 ;  /* 0x0000000c00277202 */ /* 0x000fc40000000f00 */
[----:B------:R-:W-:-:S03]  /*2ce0*/  FMUL R33, R17, R32 ;  /* 0x0000002011217220 */ /* 0x000fc60000400000 */
[----:B------:R-:W-:Y:S01]  /*2cf0*/  FFMA R64, R39, UR21, R64 ;  /* 0x0000001527407c23 */ /* 0x000fe20008000040 */
        /* <DEDUP_REMOVED lines=8> */
[----:B------:R-:W-:-:S03]  /*2d80*/  FFMA R33, R66, R28, R33 ;  /* 0x0000001c42217223 */ /* 0x000fc60000000021 */
[----:B------:R-:W-:-:S04]  /*2d90*/  FMUL R35, R19, R32 ;  /* 0x0000002013237220 */ /* 0x000fc80000400000 */
[-C--:B------:R-:W-:Y:S01]  /*2da0*/  FFMA R38, R20, R34.reuse, -R35 ;  /* 0x0000002214267223 */ /* 0x080fe20000000823 */
[----:B------:R-:W-:Y:S01]  /*2db0*/  FMUL R34, R19, R34 ;  /* 0x0000002213227220 */ /* 0x000fe20000400000 */
[----:B------:R-:W-:Y:S02]  /*2dc0*/  FMUL R35, R73, R24 ;  /* 0x0000001849237220 */ /* 0x000fe40000400000 */
[----:B------:R-:W-:Y:S01]  /*2dd0*/  FFMA R115, R38, UR21, R115 ;  /* 0x0000001526737c23 */ /* 0x000fe20008000073 */
[----:B------:R-:W-:Y:S01]  /*2de0*/  FFMA R11, R20, R32, R34 ;  /* 0x00000020140b7223 */ /* 0x000fe20000000022 */
[C---:B------:R-:W-:Y:S01]  /*2df0*/  FFMA R35, R71.reuse, R28, R35 ;  /* 0x0000001c47237223 */ /* 0x040fe20000000023 */
[----:B------:R-:W-:Y:S02]  /*2e00*/  FMUL R34, R71, R24 ;  /* 0x0000001847227220 */ /* 0x000fe40000400000 */
[----:B------:R-:W-:Y:S01]  /*2e10*/  FFMA R77, R11, UR21, R77 ;  /* 0x000000150b4d7c23 */ /* 0x000fe2000800004d */
[----:B------:R-:W-:Y:S01]  /*2e20*/  FMUL R32, R19, R35 ;  /* 0x0000002313207220 */ /* 0x000fe20000400000 */
[----:B------:R-:W-:-:S04]  /*2e30*/  FFMA R34, R73, R28, -R34 ;  /* 0x0000001c49227223 */ /* 0x000fc80000000822 */
[-C--:B------:R-:W-:Y:S01]  /*2e40*/  FFMA R32, R20, R34.reuse, -R32 ;  /* 0x0000002214207223 */ /* 0x080fe20000000820 */
[----:B------:R-:W-:-:S03]  /*2e50*/  FMUL R34, R19, R34 ;  /* 0x0000002213227220 */ /* 0x000fc60000400000 */
[----:B------:R-:W-:Y:S01]  /*2e60*/  FFMA R116, R32, UR21, R116 ;  /* 0x0000001520747c23 */ /* 0x000fe20008000074 */
[----:B------:R-:W-:Y:S01]  /*2e70*/  FFMA R39, R20, R35, R34 ;  /* 0x0000002314277223 */ /* 0x000fe20000000022 */
[----:B------:R-:W-:Y:S01]  /*2e80*/  FMUL R34, R66, R24 ;  /* 0x0000001842227220 */ /* 0x000fe20000400000 */
[----:B------:R-:W-:Y:S02]  /*2e90*/  FMUL R35, R15, R33 ;  /* 0x000000210f237220 */ /* 0x000fe40000400000 */
[----:B------:R-:W-:Y:S01]  /*2ea0*/  FFMA R78, R39, UR21, R78 ;  /* 0x00000015274e7c23 */ /* 0x000fe2000800004e */
[----:B------:R-:W-:-:S04]  /*2eb0*/  FFMA R34, R68, R28, -R34 ;  /* 0x0000001c44227223 */ /* 0x000fc80000000822 */
[-C--:B------:R-:W-:Y:S01]  /*2ec0*/  FFMA R35, R16, R34.reuse, -R35 ;  /* 0x0000002210237223 */ /* 0x080fe20000000823 */
[----:B------:R-:W-:-:S03]  /*2ed0*/  FMUL R34, R15, R34 ;  /* 0x000000220f227220 */ /* 0x000fc60000400000 */
[----:B------:R-:W-:Y:S01]  /*2ee0*/  FFMA R117, R35, UR21, R117 ;  /* 0x0000001523757c23 */ /* 0x000fe20008000075 */
[----:B------:R-:W-:Y:S01]  /*2ef0*/  FFMA R10, R16, R33, R34 ;  /* 0x00000021100a7223 */ /* 0x000fe20000000022 */
[-C--:B------:R-:W-:Y:S01]  /*2f00*/  FMUL R33, R69, R24.reuse ;  /* 0x0000001845217220 */ /* 0x080fe20000400000 */
[----:B------:R-:W-:Y:S01]  /*2f10*/  FMUL R24, R67, R24 ;  /* 0x0000001843187220 */ /* 0x000fe20000400000 */
[----:B------:R-:W-:Y:S02]  /*2f20*/  FMUL R34, R73, R25 ;  /* 0x0000001949227220 */ /* 0x000fe40000400000 */
[-C--:B------:R-:W-:Y:S01]  /*2f30*/  FFMA R33, R67, R28.reuse, R33 ;  /* 0x0000001c43217223 */ /* 0x080fe20000000021 */
[----:B------:R-:W-:Y:S01]  /*2f40*/  FFMA R24, R69, R28, -R24 ;  /* 0x0000001c45187223 */ /* 0x000fe20000000818 */
[----:B------:R-:W-:Y:S01]  /*2f50*/  FFMA R34, R71, R29, R34 ;  /* 0x0000001d47227223 */ /* 0x000fe20000000022 */
[----:B------:R-:W-:Y:S01]  /*2f60*/  MOV R39, R10 ;  /* 0x0000000a00277202 */ /* 0x000fe20000000f00 */
[----:B------:R-:W-:-:S02]  /*2f70*/  FMUL R28, R15, R33 ;  /* 0x000000210f1c7220 */ /* 0x000fc40000400000 */
[----:B------:R-:W-:Y:S02]  /*2f80*/  FMUL R32, R19, R34 ;  /* 0x0000002213207220 */ /* 0x000fe40000400000 */
[CC--:B------:R-:W-:Y:S01]  /*2f90*/  FFMA R37, R16.reuse, R24.reuse, -R28 ;  /* 0x0000001810257223 */ /* 0x0c0fe2000000081c */
[----:B------:R-:W-:Y:S01]  /*2fa0*/  FMUL R24, R15, R24 ;  /* 0x000000180f187220 */ /* 0x000fe20000400000 */
[----:B------:R-:W-:Y:S02]  /*2fb0*/  FFMA R79, R39, UR21, R79 ;  /* 0x00000015274f7c23 */ /* 0x000fe4000800004f */
[----:B------:R-:W-:Y:S01]  /*2fc0*/  FFMA R118, R37, UR21, R118 ;  /* 0x0000001525767c23 */ /* 0x000fe20008000076 */
[----:B------:R-:W-:Y:S01]  /*2fd0*/  FFMA R36, R16, R33, R24 ;  /* 0x0000002110247223 */ /* 0x000fe20000000018 */
[C---:B------:R-:W-:Y:S01]  /*2fe0*/  FMUL R24, R72.reuse, R25 ;  /* 0x0000001948187220 */ /* 0x040fe20000400000 */
[----:B------:R-:W-:Y:S02]  /*2ff0*/  FMUL R37, R72, R27 ;  /* 0x0000001b48257220 */ /* 0x000fe40000400000 */
[----:B------:R-:W-:Y:S01]  /*3000*/  FFMA R80, R36, UR21, R80 ;  /* 0x0000001524507c23 */ /* 0x000fe20008000050 */
[C---:B------:R-:W-:Y:S01]  /*3010*/  FFMA R33, R70.reuse, R29, R24 ;  /* 0x0000001d46217223 */ /* 0x040fe20000000018 */
[----:B------:R-:W-:-:S04]  /*3020*/  FMUL R24, R70, R25 ;  /* 0x0000001946187220 */ /* 0x000fc80000400000 */
[----:B------:R-:W-:Y:S01]  /*3030*/  FFMA R28, R72, R29, -R24 ;  /* 0x0000001d481c7223 */ /* 0x000fe20000000818 */
[----:B------:R-:W-:-:S04]  /*3040*/  FMUL R24, R19, R33 ;  /* 0x0000002113187220 */ /* 0x000fc80000400000 */
[-C--:B------:R-:W-:Y:S01]  /*3050*/  FFMA R24, R20, R28.reuse, -R24 ;  /* 0x0000001c14187223 */ /* 0x080fe20000000818 */
[----:B------:R-:W-:-:S03]  /*3060*/  FMUL R28, R19, R28 ;  /* 0x0000001c131c7220 */ /* 0x000fc60000400000 */
[----:B------:R-:W-:Y:S01]  /*3070*/  FFMA R119, R24, UR21, R119 ;  /* 0x0000001518777c23 */ /* 0x000fe20008000077 */
[----:B------:R-:W-:Y:S01]  /*3080*/  FFMA R28, R20, R33, R28 ;  /* 0x00000021141c7223 */ /* 0x000fe2000000001c */
[----:B------:R-:W-:Y:S01]  /*3090*/  FMUL R33, R71, R25 ;  /* 0x0000001947217220 */ /* 0x000fe20000400000 */
[CC--:B------:R-:W-:Y:S02]  /*30a0*/  FMUL R24, R73.reuse, R26.reuse ;  /* 0x0000001a49187220 */ /* 0x0c0fe40000400000 */
[----:B------:R-:W-:Y:S01]  /*30b0*/  FFMA R81, R28, UR21, R81 ;  /* 0x000000151c517c23 */ /* 0x000fe20008000051 */
[----:B------:R-:W-:Y:S01]  /*30c0*/  FFMA R33, R73, R29, -R33 ;  /* 0x0000001d49217223 */ /* 0x000fe20000000821 */
[----:B------:R-:W-:-:S03]  /*30d0*/  FMUL R28, R68, R26 ;  /* 0x0000001a441c7220 */ /* 0x000fc60000400000 */
        /* <DEDUP_REMOVED lines=9> */
[CC--:B------:R-:W-:Y:S01]  /*3170*/  FFMA R12, R16.reuse, R34.reuse, -R35 ;  /* 0x00000022100c7223 */ /* 0x0c0fe20000000823 */
[----:B------:R-:W-:Y:S01]  /*3180*/  FMUL R34, R15, R34 ;  /* 0x000000220f227220 */ /* 0x000fe20000400000 */
[C---:B------:R-:W-:Y:S01]  /*3190*/  FFMA R35, R71.reuse, R30, R24 ;  /* 0x0000001e47237223 */ /* 0x040fe20000000018 */
[----:B------:R-:W-:Y:S02]  /*31a0*/  FMUL R24, R71, R26 ;  /* 0x0000001a47187220 */ /* 0x000fe40000400000 */
[----:B------:R-:W-:Y:S01]  /*31b0*/  FFMA R11, R16, R33, R34 ;  /* 0x00000021100b7223 */ /* 0x000fe20000000022 */
[-C--:B------:R-:W-:Y:S01]  /*31c0*/  FMUL R33, R69, R25.reuse ;  /* 0x0000001945217220 */ /* 0x080fe20000400000 */
[----:B------:R-:W-:Y:S01]  /*31d0*/  FMUL R25, R67, R25 ;  /* 0x0000001943197220 */ /* 0x000fe20000400000 */
[----:B------:R-:W-:Y:S02]  /*31e0*/  FFMA R24, R73, R30, -R24 ;  /* 0x0000001e49187223 */ /* 0x000fe40000000818 */
[-C--:B------:R-:W-:Y:S01]  /*31f0*/  FFMA R33, R67, R29.reuse, R33 ;  /* 0x0000001d43217223 */ /* 0x080fe20000000021 */
[----:B------:R-:W-:-:S03]  /*3200*/  FFMA R25, R69, R29, -R25 ;  /* 0x0000001d45197223 */ /* 0x000fc60000000819 */
[----:B------:R-:W-:-:S04]  /*3210*/  FMUL R29, R15, R33 ;  /* 0x000000210f1d7220 */ /* 0x000fc80000400000 */
[-C--:B------:R-:W-:Y:S01]  /*3220*/  FFMA R10, R16, R25.reuse, -R29 ;  /* 0x00000019100a7223 */ /* 0x080fe2000000081d */
[----:B------:R-:W-:Y:S01]  /*3230*/  FMUL R29, R72, R26 ;  /* 0x0000001a481d7220 */ /* 0x000fe20000400000 */
[----:B------:R-:W-:-:S03]  /*3240*/  FMUL R25, R15, R25 ;  /* 0x000000190f197220 */ /* 0x000fc60000400000 */
[C---:B------:R-:W-:Y:S01]  /*3250*/  FFMA R34, R70.reuse, R30, R29 ;  /* 0x0000001e46227223 */ /* 0x040fe2000000001d */
[----:B------:R-:W-:Y:S01]  /*3260*/  FMUL R29, R70, R26 ;  /* 0x0000001a461d7220 */ /* 0x000fe20000400000 */
[----:B------:R-:W-:Y:S02]  /*3270*/  FFMA R25, R16, R33, R25 ;  /* 0x0000002110197223 */ /* 0x000fe40000000019 */
[----:B------:R-:W-:Y:S01]  /*3280*/  FMUL R33, R19, R34 ;  /* 0x0000002213217220 */ /* 0x000fe20000400000 */
[----:B------:R-:W-:-:S04]  /*3290*/  FFMA R29, R72, R30, -R29 ;  /* 0x0000001e481d7223 */ /* 0x000fc8000000081d */
[-C--:B------:R-:W-:Y:S01]  /*32a0*/  FFMA R33, R20, R29.reuse, -R33 ;  /* 0x0000001d14217223 */ /* 0x080fe20000000821 */
[----:B------:R-:W-:-:S04]  /*32b0*/  FMUL R29, R19, R29 ;  /* 0x0000001d131d7220 */ /* 0x000fc80000400000 */
[----:B------:R-:W-:Y:S01]  /*32c0*/  FFMA R29, R20, R34, R29 ;  /* 0x00000022141d7223 */ /* 0x000fe2000000001d */
[----:B------:R-:W-:-:S04]  /*32d0*/  FMUL R34, R19, R35 ;  /* 0x0000002313227220 */ /* 0x000fc80000400000 */
[-C--:B------:R-:W-:Y:S01]  /*32e0*/  FFMA R34, R20, R24.reuse, -R34 ;  /* 0x0000001814227223 */ /* 0x080fe20000000822 */
[----:B------:R-:W-:-:S04]  /*32f0*/  FMUL R24, R19, R24 ;  /* 0x0000001813187220 */ /* 0x000fc80000400000 */
[----:B------:R-:W-:Y:S01]  /*3300*/  FFMA R24, R20, R35, R24 ;  /* 0x0000002314187223 */ /* 0x000fe20000000018 */
[C---:B------:R-:W-:Y:S01]  /*3310*/  FFMA R35, R66.reuse, R30, R28 ;  /* 0x0000001e42237223 */ /* 0x040fe2000000001c */
[----:B------:R-:W-:-:S03]  /*3320*/  FMUL R28, R66, R26 ;  /* 0x0000001a421c7220 */ /* 0x000fc60000400000 */
[----:B------:R-:W-:Y:S01]  /*3330*/  FMUL R32, R15, R35 ;  /* 0x000000230f207220 */ /* 0x000fe20000400000 */
[----:B------:R-:W-:-:S04]  /*3340*/  FFMA R28, R68, R30, -R28 ;  /* 0x0000001e441c7223 */ /* 0x000fc8000000081c */
[-C--:B------:R-:W-:Y:S01]  /*3350*/  FFMA R32, R16, R28.reuse, -R32 ;  /* 0x0000001c10207223 */ /* 0x080fe20000000820 */
[----:B------:R-:W-:-:S04]  /*3360*/  FMUL R28, R15, R28 ;  /* 0x0000001c0f1c7220 */ /* 0x000fc80000400000 */
        /* <DEDUP_REMOVED lines=8> */
[----:B------:R-:W-:-:S03]  /*33f0*/  FFMA R37, R70, R31, R37 ;  /* 0x0000001f46257223 */ /* 0x000fc60000000025 */
[----:B------:R-:W-:Y:S01]  /*3400*/  FFMA R30, R16, R35, R30 ;  /* 0x00000023101e7223 */ /* 0x000fe2000000001e */
[----:B------:R-:W-:Y:S01]  /*3410*/  FMUL R35, R70, R27 ;  /* 0x0000001b46237220 */ /* 0x000fe20000400000 */
[----:B------:R-:W-:-:S03]  /*3420*/  FMUL R36, R19, R37 ;  /* 0x0000002513247220 */ /* 0x000fc60000400000 */
[----:B------:R-:W-:Y:S01]  /*3430*/  FFMA R35, R72, R31, -R35 ;  /* 0x0000001f48237223 */ /* 0x000fe20000000823 */
[----:B------:R-:W-:Y:S01]  /*3440*/  FMUL R39, R73, R27 ;  /* 0x0000001b49277220 */ /* 0x000fe20000400000 */
[----:B------:R-:W2:Y:S02]  /*3450*/  LDL.LU R72, [R1+0x8] ;  /* 0x0000080001487983 */ /* 0x000ea40000300800 */
[CC--:B------:R-:W-:Y:S01]  /*3460*/  FFMA R36, R20.reuse, R35.reuse, -R36 ;  /* 0x0000002314247223 */ /* 0x0c0fe20000000824 */
[----:B------:R-:W-:Y:S01]  /*3470*/  FMUL R35, R19, R35 ;  /* 0x0000002313237220 */ /* 0x000fe20000400000 */
[C---:B------:R-:W-:Y:S01]  /*3480*/  FFMA R39, R71.reuse, R31, R39 ;  /* 0x0000001f47277223 */ /* 0x040fe20000000027 */
[----:B------:R-:W3:Y:S02]  /*3490*/  LDL.LU R70, [R1+0x4] ;  /* 0x0000040001467983 */ /* 0x000ee40000300800 */
[----:B------:R-:W-:Y:S01]  /*34a0*/  FFMA R35, R20, R37, R35 ;  /* 0x0000002514237223 */ /* 0x000fe20000000023 */
[----:B------:R-:W-:Y:S01]  /*34b0*/  FMUL R37, R71, R27 ;  /* 0x0000001b47257220 */ /* 0x000fe20000400000 */
[----:B------:R-:W-:Y:S01]  /*34c0*/  MOV R71, R38 ;  /* 0x0000002600477202 */ /* 0x000fe20000000f00 */
[----:B------:R-:W-:-:S02]  /*34d0*/  FMUL R38, R19, R39 ;  /* 0x0000002713267220 */ /* 0x000fc40000400000 */
[----:B------:R-:W-:Y:S02]  /*34e0*/  FFMA R37, R73, R31, -R37 ;  /* 0x0000001f49257223 */ /* 0x000fe40000000825 */
[----:B------:R-:W4:Y:S01]  /*34f0*/  LDL.LU R73, [R1] ;  /* 0x0000000001497983 */ /* 0x000f220000300800 */
[----:B------:R-:W-:Y:S01]  /*3500*/  FFMA R121, R12, UR21, R121 ;  /* 0x000000150c797c23 */ /* 0x000fe20008000079 */
[-C--:B------:R-:W-:Y:S01]  /*3510*/  FFMA R38, R20, R37.reuse, -R38 ;  /* 0x0000002514267223 */ /* 0x080fe20000000826 */
[----:B------:R-:W-:Y:S01]  /*3520*/  FMUL R37, R19, R37 ;  /* 0x0000002513257220 */ /* 0x000fe20000400000 */
[----:B------:R-:W-:Y:S01]  /*3530*/  FFMA R89, R11, UR21, R89 ;  /* 0x000000150b597c23 */ /* 0x000fe20008000059 */
[----:B------:R-:W-:Y:S01]  /*3540*/  FFMA R122, R10, UR21, R122 ;  /* 0x000000150a7a7c23 */ /* 0x000fe2000800007a */
[----:B------:R-:W-:Y:S01]  /*3550*/  FFMA R88, R71, UR21, R88 ;  /* 0x0000001547587c23 */ /* 0x000fe20008000058 */
[----:B------:R-:W-:Y:S01]  /*3560*/  FFMA R37, R20, R39, R37 ;  /* 0x0000002714257223 */ /* 0x000fe20000000025 */
[----:B------:R-:W-:-:S04]  /*3570*/  FMUL R39, R66, R27 ;  /* 0x0000001b42277220 */ /* 0x000fc80000400000 */
[C---:B------:R-:W-:Y:S01]  /*3580*/  FFMA R39, R68.reuse, R31, -R39 ;  /* 0x0000001f44277223 */ /* 0x040fe20000000827 */
[----:B------:R-:W-:-:S04]  /*3590*/  FMUL R68, R68, R27 ;  /* 0x0000001b44447220 */ /* 0x000fc80000400000 */
[----:B------:R-:W-:-:S04]  /*35a0*/  FFMA R68, R66, R31, R68 ;  /* 0x0000001f42447223 */ /* 0x000fc80000000044 */
[----:B------:R-:W-:-:S04]  /*35b0*/  FMUL R66, R15, R68 ;  /* 0x000000440f427220 */ /* 0x000fc80000400000 */
[-C--:B------:R-:W-:Y:S01]  /*35c0*/  FFMA R66, R16, R39.reuse, -R66 ;  /* 0x0000002710427223 */ /* 0x080fe20000000842 */
[----:B------:R-:W-:-:S04]  /*35d0*/  FMUL R39, R15, R39 ;  /* 0x000000270f277220 */ /* 0x000fc80000400000 */
[----:B------:R-:W-:Y:S01]  /*35e0*/  FFMA R39, R16, R68, R39 ;  /* 0x0000004410277223 */ /* 0x000fe20000000027 */
[-C--:B------:R-:W-:Y:S01]  /*35f0*/  FMUL R68, R69, R27.reuse ;  /* 0x0000001b45447220 */ /* 0x080fe20000400000 */
[----:B------:R-:W-:-:S03]  /*3600*/  FMUL R27, R67, R27 ;  /* 0x0000001b431b7220 */ /* 0x000fc60000400000 */
[-C--:B------:R-:W-:Y:S01]  /*3610*/  FFMA R67, R67, R31.reuse, R68 ;  /* 0x0000001f43437223 */ /* 0x080fe20000000044 */
[----:B------:R-:W-:-:S03]  /*3620*/  FFMA R27, R69, R31, -R27 ;  /* 0x0000001f451b7223 */ /* 0x000fc6000000081b */
[C---:B------:R-:W-:Y:S01]  /*3630*/  FMUL R31, R15.reuse, R67 ;  /* 0x000000430f1f7220 */ /* 0x040fe20000400000 */
[----:B------:R-:W-:-:S03]  /*3640*/  FMUL R68, R15, R27 ;  /* 0x0000001b0f447220 */ /* 0x000fc60000400000 */
[C---:B------:R-:W-:Y:S01]  /*3650*/  FFMA R27, R16.reuse, R27, -R31 ;  /* 0x0000001b101b7223 */ /* 0x040fe2000000081f */
[----:B------:R-:W-:Y:S02]  /*3660*/  FFMA R31, R16, R67, R68 ;  /* 0x00000043101f7223 */ /* 0x000fe40000000044 */
[----:B------:R-:W4:Y:S04]  /*3670*/  LDL.LU R67, [R1+0xc] ;  /* 0x00000c0001437983 */ /* 0x000f280000300800 */
[----:B------:R1:W5:Y:S04]  /*3680*/  LDL.LU R12, [R1+0xbc] ;  /* 0x0000bc00010c7983 */ /* 0x0003680000300800 */
[----:B------:R1:W5:Y:S04]  /*3690*/  LDL.LU R11, [R1+0xb8] ;  /* 0x0000b800010b7983 */ /* 0x0003680000300800 */
[----:B------:R1:W5:Y:S01]  /*36a0*/  LDL.LU R10, [R1+0xb4] ;  /* 0x0000b400010a7983 */ /* 0x0003620000300800 */
[----:B------:R-:W-:Y:S01]  /*36b0*/  FFMA R90, R25, UR21, R90 ;  /* 0x00000015195a7c23 */ /* 0x000fe2000800005a */
        /* <DEDUP_REMOVED lines=12> */
[----:B--2---:R-:W-:Y:S01]  /*3780*/  FFMA R72, R38, UR21, R72 ;  /* 0x0000001526487c23 */ /* 0x004fe20008000048 */
[----:B---3--:R-:W-:Y:S01]  /*3790*/  FFMA R70, R36, UR21, R70 ;  /* 0x0000001524467c23 */ /* 0x008fe20008000046 */
[----:B----4-:R-:W-:-:S05]  /*37a0*/  FFMA R73, R26, UR21, R73 ;  /* 0x000000151a497c23 */ /* 0x010fca0008000049 */
[----:B------:R1:W-:Y:S04]  /*37b0*/  STL [R1], R73 ;  /* 0x0000004901007387 */ /* 0x0003e80000100800 */
[----:B------:R1:W-:Y:S04]  /*37c0*/  STL [R1+0x4], R70 ;  /* 0x0000044601007387 */ /* 0x0003e80000100800 */
[----:B------:R1:W-:Y:S01]  /*37d0*/  STL [R1+0x8], R72 ;  /* 0x0000084801007387 */ /* 0x0003e20000100800 */
[----:B------:R-:W-:-:S05]  /*37e0*/  FFMA R67, R66, UR21, R67 ;  /* 0x0000001542437c23 */ /* 0x000fca0008000043 */
[----:B------:R1:W-:Y:S02]  /*37f0*/  STL [R1+0xc], R67 ;  /* 0x00000c4301007387 */ /* 0x0003e40000100800 */
.L_x_9:
[----:B------:R-:W2:Y:S01]  /*3800*/  LDL.LU R24, [R1+0x48] ;  /* 0x0000480001187983 */ /* 0x000ea20000300800 */
[----:B------:R-:W-:-:S04]  /*3810*/  UISETP.GT.U32.AND UP0, UPT, UR20, 0x1, UPT ;  /* 0x000000011400788c */ /* 0x000fc8000bf04070 */
[----:B------:R-:W-:Y:S01]  /*3820*/  UISETP.LT.U32.OR UP0, UPT, UR8, UR9, UP0 ;  /* 0x000000090800728c */ /* 0x000fe20008701470 */
[----:B--2---:R-:W-:-:S08]  /*3830*/  R2UR UR21, R24 ;  /* 0x00000000181572ca */ /* 0x004fd000000e0000 */
[----:B------:R-:W-:Y:S07]  /*3840*/  BRA.U !UP0, `(.L_x_10) ;  /* 0x0000000508c47547 */ /* 0x000fee000b800000 */
[----:B------:R-:W-:-:S09]  /*3850*/  UISETP.NE.AND UP1, UPT, UR4, UR6, UPT ;  /* 0x000000060400728c */ /* 0x000fd2000bf25270 */
[----:B------:R-:W-:Y:S05]  /*3860*/  BRA.U UP1, `(.L_x_11) ;  /* 0x0000000501587547 */ /* 0x000fea000b800000 */
[----:B------:R-:W2:Y:S01]  /*3870*/  LDCU UR24, c[0x0][0x380] ;  /* 0x00007000ff1877ac */ /* 0x000ea20008000800 */
[----:B------:R-:W-:Y:S01]  /*3880*/  UIADD3 UR11, UPT, UPT, UR5, 0x1, URZ ;  /* 0x00000001050b7890 */ /* 0x000fe2000fffe0ff */
[----:B------:R-:W-:Y:S01]  /*3890*/  UMOV UR6, 0xffffffff ;  /* 0xffffffff00067882 */ /* 0x000fe20000000000 */
[----:B------:R-:W-:Y:S02]  /*38a0*/  UMOV UR10, UR5 ;  /* 0x00000005000a7c82 */ /* 0x000fe40008000000 */
[----:B--2---:R-:W-:-:S09]  /*38b0*/  UISETP.GE.AND UP1, UPT, UR11, UR24, UPT ;  /* 0x000000180b00728c */ /* 0x004fd2000bf26270 */
[----:B------:R-:W-:Y:S05]  /*38c0*/  BRA.U UP1, `(.L_x_12) ;  /* 0x0000000101447547 */ /* 0x000fea000b800000 */
[----:B------:R-:W2:Y:S01]  /*38d0*/  LDCU.64 UR26, c[0x0][0x3e8] ;  /* 0x00007d00ff1a77ac */ /* 0x000ea20008000a00 */
[----:B------:R-:W-:-:S05]  /*38e0*/  UMOV UR10, UR5 ;  /* 0x00000005000a7c82 */ /* 0x000fca0008000000 */
.L_x_13:
[----:B--2---:R-:W-:-:S06]  /*38f0*/  UIMAD.WIDE UR22, UR11, 0x4, UR26 ;  /* 0x000000040b1678a5 */ /* 0x004fcc000f8e021a */
        /* <DEDUP_REMOVED lines=14> */
.L_x_12:
[----:B------:R-:W-:Y:S01]  /*39e0*/  ISETP.LE.AND P0, PT, R56, UR10, PT ;  /* 0x0000000a38007c0c */ /* 0x000fe2000bf03270 */
[----:B-----5:R-:W-:Y:S01]  /*39f0*/  HFMA2 R22, -RZ, RZ, 0, 0 ;  /* 0x00000000ff167431 */ /* 0x020fe200000001ff */
[----:B------:R-:W-:Y:S02]  /*3a00*/  ISETP.LE.AND P1, PT, R23, UR10, PT ;  /* 0x0000000a17007c0c */ /* 0x000fe4000bf23270 */
[C---:B------:R-:W-:Y:S02]  /*3a10*/  ISETP.LT.OR P2, PT, R58.reuse, UR10, !P0 ;  /* 0x0000000a3a007c0c */ /* 0x040fe4000c741670 */
[----:B------:R-:W-:-:S11]  /*3a20*/  ISETP.LT.OR P3, PT, R58, UR10, !P1 ;  /* 0x0000000a3a007c0c */ /* 0x000fd6000cf61670 */
[----:B------:R-:W2:Y:S08]  /*3a30*/  @!P2 LDC R19, c[0x0][0x384] ;  /* 0x0000e100ff13ab82 */ /* 0x000eb00000000800 */
[----:B------:R-:W3:Y:S08]  /*3a40*/  @!P2 LDC.64 R16, c[0x0][0x388] ;  /* 0x0000e200ff10ab82 */ /* 0x000ef00000000a00 */
[----:B------:R-:W0:Y:S01]  /*3a50*/  @!P3 LDC R18, c[0x0][0x384] ;  /* 0x0000e100ff12bb82 */ /* 0x000e220000000800 */
[----:B--2---:R-:W-:-:S02]  /*3a60*/  @!P2 IADD3 R15, PT, PT, R58, -R19, RZ ;  /* 0x800000133a0fa210 */ /* 0x004fc40007ffe0ff */
[----:B------:R-:W-:-:S05]  /*3a70*/  @!P2 IADD3 R19, PT, PT, -R56, R19, RZ ;  /* 0x000000133813a210 */ /* 0x000fca0007ffe1ff */
[----:B------:R-:W-:Y:S01]  /*3a80*/  @!P2 IMAD R15, R15, UR24, R19 ;  /* 0x000000180f0fac24 */ /* 0x000fe2000f8e0213 */
[----:B------:R-:W-:-:S05]  /*3a90*/  @!P2 IADD3 R19, PT, PT, R58, -UR10, RZ ;  /* 0x8000000a3a13ac10 */ /* 0x000fca000fffe0ff */
[----:B------:R-:W-:-:S04]  /*3aa0*/  @!P2 IMAD R15, R15, UR24, R19 ;  /* 0x000000180f0fac24 */ /* 0x000fc8000f8e0213 */
[----:B---3--:R-:W-:-:S05]  /*3ab0*/  @!P2 IMAD.WIDE R16, R15, 0x4, R16 ;  /* 0x000000040f10a825 */ /* 0x008fca00078e0210 */
[----:B------:R2:W5:Y:S01]  /*3ac0*/  @!P2 LDG.E R22, desc[UR14][R16.64] ;  /* 0x0000000e1016a981 */ /* 0x000562000c1e1900 */
[CC--:B0-----:R-:W-:Y:S02]  /*3ad0*/  @!P3 IADD3 R21, PT, PT, R58.reuse, -R18.reuse, RZ ;  /* 0x800000123a15b210 */ /* 0x0c1fe40007ffe0ff */
[----:B------:R-:W-:Y:S02]  /*3ae0*/  @!P3 IADD3 R20, PT, PT, -R23, R18, RZ ;  /* 0x000000121714b210 */ /* 0x000fe40007ffe1ff */
[----:B------:R-:W0:Y:S01]  /*3af0*/  @!P3 LDC.64 R18, c[0x0][0x388] ;  /* 0x0000e200ff12bb82 */ /* 0x000e220000000a00 */
[----:B------:R-:W-:Y:S02]  /*3b00*/  @!P3 IADD3 R24, PT, PT, R58, -UR10, RZ ;  /* 0x8000000a3a18bc10 */ /* 0x000fe4000fffe0ff */
[----:B------:R-:W-:Y:S01]  /*3b10*/  @!P3 IMAD R21, R21, UR24, R20 ;  /* 0x000000181515bc24 */ /* 0x000fe2000f8e0214 */
[----:B------:R-:W-:-:S04]  /*3b20*/  ISETP.LT.OR P0, PT, R57, UR10, !P0 ;  /* 0x0000000a39007c0c */ /* 0x000fc8000c701670 */
[----:B--2---:R-:W2:Y:S09]  /*3b30*/  @!P2 LDC.64 R16, c[0x0][0x390] ;  /* 0x0000e400ff10ab82 */ /* 0x004eb20000000a00 */
[----:B------:R-:W3:Y:S01]  /*3b40*/  @!P0 LDC R20, c[0x0][0x384] ;  /* 0x0000e100ff148b82 */ /* 0x000ee20000000800 */
[----:B------:R-:W-:-:S07]  /*3b50*/  ISETP.LT.OR P1, PT, R57, UR10, !P1 ;  /* 0x0000000a39007c0c */ /* 0x000fce000cf21670 */
[----:B------:R-:W1:Y:S01]  /*3b60*/  @!P0 LDC.64 R26, c[0x0][0x388] ;  /* 0x0000e200ff1a8b82 */ /* 0x000e620000000a00 */
[----:B--2---:R-:W-:-:S04]  /*3b70*/  @!P2 IMAD.WIDE R16, R15, 0x4, R16 ;  /* 0x000000040f10a825 */ /* 0x004fc800078e0210 */
[----:B------:R-:W-:Y:S01]  /*3b80*/  @!P3 IMAD R15, R21, UR24, R24 ;  /* 0x00000018150fbc24 */ /* 0x000fe2000f8e0218 */
[----:B------:R-:W-:-:S06]  /*3b90*/  MOV R21, RZ ;  /* 0x000000ff00157202 */ /* 0x000fcc0000000f00 */
[----:B------:R0:W5:Y:S02]  /*3ba0*/  @!P2 LDG.E R21, desc[UR14][R16.64] ;  /* 0x0000000e1015a981 */ /* 0x000164000c1e1900 */
[----:B0-----:R-:W-:-:S04]  /*3bb0*/  @!P3 IMAD.WIDE R16, R15, 0x4, R18 ;  /* 0x000000040f10b825 */ /* 0x001fc800078e0212 */
[----:B------:R-:W-:-:S06]  /*3bc0*/  HFMA2 R18, -RZ, RZ, 0, 0 ;  /* 0x00000000ff127431 */ /* 0x000fcc00000001ff */
[----:B------:R0:W5:Y:S01]  /*3bd0*/  @!P3 LDG.E R18, desc[UR14][R16.64] ;  /* 0x0000000e1012b981 */ /* 0x000162000c1e1900 */
[CC--:B---3--:R-:W-:Y:S02]  /*3be0*/  @!P0 IADD3 R19, PT, PT, R57.reuse, -R20.reuse, RZ ;  /* 0x8000001439138210 */ /* 0x0c8fe40007ffe0ff */
[----:B------:R-:W-:Y:S02]  /*3bf0*/  @!P0 IADD3 R20, PT, PT, -R56, R20, RZ ;  /* 0x0000001438148210 */ /* 0x000fe40007ffe1ff */
[----:B------:R-:W-:-:S03]  /*3c00*/  @!P0 IADD3 R28, PT, PT, R57, -UR10, RZ ;  /* 0x8000000a391c8c10 */ /* 0x000fc6000fffe0ff */
[----:B------:R-:W-:Y:S01]  /*3c10*/  @!P0 IMAD R20, R19, UR24, R20 ;  /* 0x0000001813148c24 */ /* 0x000fe2000f8e0214 */
[----:B0-----:R-:W0:Y:S08]  /*3c20*/  @!P3 LDC.64 R16, c[0x0][0x390] ;  /* 0x0000e400ff10bb82 */ /* 0x001e300000000a00 */
[----:B------:R-:W2:Y:S01]  /*3c30*/  @!P1 LDC R19, c[0x0][0x384] ;  /* 0x0000e100ff139b82 */ /* 0x000ea20000000800 */
[----:B0-----:R-:W-:Y:S01]  /*3c40*/  @!P3 IMAD.WIDE R24, R15, 0x4, R16 ;  /* 0x000000040f18b825 */ /* 0x001fe200078e0210 */
[----:B------:R-:W-:-:S03]  /*3c50*/  MOV R17, RZ ;  /* 0x000000ff00117202 */ /* 0x000fc60000000f00 */
[----:B------:R-:W-:Y:S02]  /*3c60*/  @!P0 IMAD R15, R20, UR24, R28 ;  /* 0x00000018140f8c24 */ /* 0x000fe4000f8e021c */
[----:B------:R-:W-:Y:S01]  /*3c70*/  HFMA2 R20, -RZ, RZ, 0, 0 ;  /* 0x00000000ff147431 */ /* 0x000fe200000001ff */
[----:B------:R-:W0:Y:S01]  /*3c80*/  @!P1 LDC.64 R28, c[0x0][0x390] ;  /* 0x0000e400ff1c9b82 */ /* 0x000e220000000a00 */
[----:B------:R1:W5:Y:S02]  /*3c90*/  @!P3 LDG.E R17, desc[UR14][R24.64] ;  /* 0x0000000e1811b981 */ /* 0x000364000c1e1900 */
[----:B-1----:R-:W-:-:S05]  /*3ca0*/  @!P0 IMAD.WIDE R24, R15, 0x4, R26 ;  /* 0x000000040f188825 */ /* 0x002fca00078e021a */
[----:B------:R-:W1:Y:S01]  /*3cb0*/  @!P1 LDC.64 R26, c[0x0][0x388] ;  /* 0x0000e200ff1a9b82 */ /* 0x000e620000000a00 */
[----:B------:R3:W5:Y:S01]  /*3cc0*/  @!P0 LDG.E R20, desc[UR14][R24.64] ;  /* 0x0000000e18148981 */ /* 0x000762000c1e1900 */
[-C--:B--2---:R-:W-:Y:S02]  /*3cd0*/  @!P1 IADD3 R16, PT, PT, R57, -R19.reuse, RZ ;  /* 0x8000001339109210 */ /* 0x084fe40007ffe0ff */
[----:B------:R-:W-:-:S05]  /*3ce0*/  @!P1 IADD3 R19, PT, PT, -R23, R19, RZ ;  /* 0x0000001317139210 */ /* 0x000fca0007ffe1ff */
[----:B------:R-:W-:Y:S01]  /*3cf0*/  @!P1 IMAD R16, R16, UR24, R19 ;  /* 0x0000001810109c24 */ /* 0x000fe2000f8e0213 */
[----:B------:R-:W-:Y:S01]  /*3d00*/  @!P1 IADD3 R19, PT, PT, R57, -UR10, RZ ;  /* 0x8000000a39139c10 */ /* 0x000fe2000fffe0ff */
[----:B---3--:R-:W2:Y:S02]  /*3d10*/  @!P0 LDC.64 R24, c[0x0][0x390] ;  /* 0x0000e400ff188b82 */ /* 0x008ea40000000a00 */
[----:B--2---:R-:W-:-:S04]  /*3d20*/  @!P0 IMAD.WIDE R24, R15, 0x4, R24 ;  /* 0x000000040f188825 */ /* 0x004fc800078e0218 */
[----:B------:R-:W-:Y:S01]  /*3d30*/  @!P1 IMAD R15, R16, UR24, R19 ;  /* 0x00000018100f9c24 */ /* 0x000fe2000f8e0213 */
[----:B------:R-:W-:Y:S01]  /*3d40*/  MOV R19, RZ ;  /* 0x000000ff00137202 */ /* 0x000fe20000000f00 */
[----:B------:R-:W-:-:S05]  /*3d50*/  HFMA2 R16, -RZ, RZ, 0, 0 ;  /* 0x00000000ff107431 */ /* 0x000fca00000001ff */
[----:B------:R1:W5:Y:S02]  /*3d60*/  @!P0 LDG.E R19, desc[UR14][R24.64] ;  /* 0x0000000e18138981 */ /* 0x000364000c1e1900 */
[----:B-1----:R-:W-:-:S05]  /*3d70*/  @!P1 IMAD.WIDE R24, R15, 0x4, R26 ;  /* 0x000000040f189825 */ /* 0x002fca00078e021a */
[----:B------:R0:W5:Y:S02]  /*3d80*/  @!P1 LDG.E R16, desc[UR14][R24.64] ;  /* 0x0000000e18109981 */ /* 0x000164000c1e1900 */
[----:B0-----:R-:W-:Y:S01]  /*3d90*/  @!P1 IMAD.WIDE R24, R15, 0x4, R28 ;  /* 0x000000040f189825 */ /* 0x001fe200078e021c */
[----:B------:R-:W-:-:S06]  /*3da0*/  MOV R15, RZ ;  /* 0x000000ff000f7202 */ /* 0x000fcc0000000f00 */
[----:B------:R2:W5:Y:S01]  /*3db0*/  @!P1 LDG.E R15, desc[UR14][R24.64] ;  /* 0x0000000e180f9981 */ /* 0x000562000c1e1900 */
[----:B------:R-:W-:Y:S06]  /*3dc0*/  BAR.SYNC.DEFER_BLOCKING 0x0 ;  /* 0x0000000000007b1d */ /* 0x000fec0000010000 */
.L_x_11:
[----:B-----5:R-:W-:Y:S01]  /*3dd0*/  LOP3.LUT R10, R10, 0xff, RZ, 0xc0, !PT ;  /* 0x000000ff0a0a7812 */ /* 0x020fe200078ec0ff */
[----:B------:R-:W-:-:S03]  /*3de0*/  UIADD3 UR4, UPT, UPT, UR4, 0x1, URZ ;  /* 0x0000000104047890 */ /* 0x000fc6000fffe0ff */
[----:B------:R-:W-:-:S04]  /*3df0*/  IADD3 R10, PT, PT, R10, 0x1, RZ ;  /* 0x000000010a0a7810 */ /* 0x000fc80007ffe0ff */
[C---:B--2---:R-:W-:Y:S02]  /*3e00*/  PRMT R24, R10.reuse, 0x9910, RZ ;  /* 0x000099100a187816 */ /* 0x044fe400000000ff */
[----:B------:R-:W-:-:S04]  /*3e10*/  LOP3.LUT R25, R10, 0xff, RZ, 0xc0, !PT ;  /* 0x000000ff0a197812 */ /* 0x000fc800078ec0ff */
[----:B------:R-:W-:-:S13]  /*3e20*/  ISETP.NE.AND P0, PT, R25, R24, PT ;  /* 0x000000181900720c */ /* 0x000fda0003f05270 */
[----:B------:R-:W-:Y:S05]  /*3e30*/  @!P0 BRA `(.L_x_10) ;  /* 0x0000000000488947 */ /* 0x000fea0003800000 */
[----:B------:R2:W5:Y:S01]  /*3e40*/  LDL R26, [R1+0x94] ;  /* 0x00009400011a7983 */ /* 0x0005620000100800 */
[----:B------:R-:W3:Y:S01]  /*3e50*/  S2R R27, SR_TID.X ;  /* 0x00000000001b7919 */ /* 0x000ee20000002100 */
[----:B------:R-:W-:Y:S01]  /*3e60*/  UIADD3 UR10, UPT, UPT, -UR4, UR13, URZ ;  /* 0x0000000d040a7290 */ /* 0x000fe2000fffe1ff */
[----:B------:R-:W-:Y:S05]  /*3e70*/  BSSY.RECONVERGENT B0, `(.L_x_14) ;  /* 0x0000009000007945 */ /* 0x000fea0003800200 */
[----:B---3--:R-:W-:-:S13]  /*3e80*/  ISETP.GE.U32.AND P0, PT, R27, UR10, PT ;  /* 0x0000000a1b007c0c */ /* 0x008fda000bf06070 */
[----:B--2---:R-:W-:Y:S05]  /*3e90*/  @P0 BRA `(.L_x_15) ;  /* 0x0000000000180947 */ /* 0x004fea0003800000 */
[----:B------:R-:W2:Y:S01]  /*3ea0*/  LDC.64 R24, c[0x0][0x3c0] ;  /* 0x0000f000ff187b82 */ /* 0x000ea20000000a00 */
[----:B------:R-:W-:Y:S01]  /*3eb0*/  MOV R10, UR4 ;  /* 0x00000004000a7c02 */ /* 0x000fe20008000f00 */
[----:B--2---:R-:W-:-:S04]  /*3ec0*/  IMAD.WIDE.U32 R24, R27, 0x4, R24 ;  /* 0x000000041b187825 */ /* 0x004fc800078e0018 */
[----:B------:R-:W-:-:S05]  /*3ed0*/  IMAD.WIDE R24, R10, 0x4, R24 ;  /* 0x000000040a187825 */ /* 0x000fca00078e0218 */
[----:B-----5:R-:W2:Y:S04]  /*3ee0*/  LDG.E.CONSTANT R26, desc[UR14][R24.64] ;  /* 0x0000000e181a7981 */ /* 0x020ea8000c1e9900 */
[----:B--2---:R2:W-:Y:S02]  /*3ef0*/  STL [R1+0x94], R26 ;  /* 0x0000941a01007387 */ /* 0x0045e40000100800 */
.L_x_15:
[----:B------:R-:W-:Y:S05]  /*3f00*/  BSYNC.RECONVERGENT B0 ;  /* 0x0000000000007941 */ /* 0x000fea0003800200 */
.L_x_14:
[----:B------:R-:W3:Y:S01]  /*3f10*/  LDL R24, [R1+0x24] ;  /* 0x0000240001187983 */ /* 0x000ee20000100800 */
[----:B------:R-:W-:Y:S01]  /*3f20*/  PRMT R10, RZ, 0x7610, R10 ;  /* 0x00007610ff0a7816 */ /* 0x000fe2000000000a */
[----:B------:R-:W-:Y:S06]  /*3f30*/  BAR.SYNC.DEFER_BLOCKING 0x0 ;  /* 0x0000000000007b1d */ /* 0x000fec0000010000 */
[----:B---3-5:R3:W-:Y:S02]  /*3f40*/  STS [R24], R26 ;  /* 0x0000001a18007388 */ /* 0x0287e40000000800 */
[----:B------:R-:W-:Y:S06]  /*3f50*/  BAR.SYNC.DEFER_BLOCKING 0x0 ;  /* 0x0000000000007b1d */ /* 0x000fec0000010000 */
.L_x_10:
[----:B---3-5:R-:W-:Y:S01]  /*3f60*/  LOP3.LUT R24, R10, 0xff, RZ, 0xc0, !PT ;  /* 0x000000ff0a187812 */ /* 0x028fe200078ec0ff */
[----:B-1----:R-:W-:Y:S03]  /*3f70*/  LDS.64 R66, [R13+0x200] ;  /* 0x000200000d427984 */ /* 0x002fe60000000a00 */
[----:B------:R-:W-:-:S06]  /*3f80*/  LEA R24, R24, UR7, 0x2 ;  /* 0x0000000718187c11 */ /* 0x000fcc000f8e10ff */
[----:B------:R-:W1:Y:S02]  /*3f90*/  LDS R24, [R24] ;  /* 0x0000000018187984 */ /* 0x000e640000000800 */
[----:B-1----:R-:W-:Y:S01]  /*3fa0*/  R2UR UR24, R24 ;  /* 0x00000000181872ca */ /* 0x002fe200000e0000 */
[----:B------:R-:W-:-:S14]  /*3fb0*/  BRA.U !UP0, `(.L_x_16) ;  /* 0x0000001508207547 */ /* 0x000fdc000b800000 */
[C---:B------:R-:W-:Y:S01]  /*3fc0*/  FMUL R24, R44.reuse, R74 ;  /* 0x0000004a2c187220 */ /* 0x040fe20000400000 */
[-C--:B------:R-:W-:Y:S01]  /*3fd0*/  FMUL R25, R44, R82.reuse ;  /* 0x000000522c197220 */ /* 0x080fe20000400000 */
[----:B------:R-:W3:Y:S02]  /*3fe0*/  LDL.LU R71, [R1] ;  /* 0x0000000001477983 */ /* 0x000ee40000300800 */
[C---:B------:R-:W-:Y:S01]  /*3ff0*/  FFMA R24, R40.reuse, R82, R24 ;  /* 0x0000005228187223 */ /* 0x040fe20000000018 */
[----:B------:R-:W-:Y:S01]  /*4000*/  FFMA R25, R40, R74, -R25 ;  /* 0x0000004a28197223 */ /* 0x000fe20000000819 */
[----:B------:R-:W5:Y:S02]  /*4010*/  LDL.LU R70, [R1+0x4] ;  /* 0x0000040001467983 */ /* 0x000f640000300800 */
[C---:B--2---:R-:W-:Y:S02]  /*4020*/  FMUL R26, R21.reuse, R24 ;  /* 0x00000018151a7220 */ /* 0x044fe40000400000 */
[----:B------:R-:W2:Y:S02]  /*4030*/  LDL.LU R69, [R1+0x8] ;  /* 0x0000080001457983 */ /* 0x000ea40000300800 */
[-C--:B------:R-:W-:Y:S01]  /*4040*/  FFMA R26, R22, R25.reuse, -R26 ;  /* 0x00000019161a7223 */ /* 0x080fe2000000081a */
[----:B------:R-:W-:Y:S01]  /*4050*/  FMUL R25, R21, R25 ;  /* 0x0000001915197220 */ /* 0x000fe20000400000 */
[----:B------:R-:W4:Y:S01]  /*4060*/  LDL.LU R68, [R1+0xc] ;  /* 0x00000c0001447983 */ /* 0x000f220000300800 */
[----:B------:R-:W-:Y:S01]  /*4070*/  FMUL R27, R46, R74 ;  /* 0x0000004a2e1b7220 */ /* 0x000fe20000400000 */
[----:B------:R-:W-:Y:S01]  /*4080*/  FFMA R99, R26, UR21, R99 ;  /* 0x000000151a637c23 */ /* 0x000fe20008000063 */
[----:B------:R-:W-:Y:S01]  /*4090*/  FFMA R25, R22, R24, R25 ;  /* 0x0000001816197223 */ /* 0x000fe20000000019 */
[----:B------:R-:W-:Y:S01]  /*40a0*/  FMUL R24, R44, R75 ;  /* 0x0000004b2c187220 */ /* 0x000fe20000400000 */
[----:B------:R-:W-:Y:S01]  /*40b0*/  FFMA R27, R42, R82, R27 ;  /* 0x000000522a1b7223 */ /* 0x000fe2000000001b */
[----:B------:R-:W-:Y:S01]  /*40c0*/  FMUL R29, R47, R74 ;  /* 0x0000004a2f1d7220 */ /* 0x000fe20000400000 */
[----:B------:R-:W-:Y:S01]  /*40d0*/  FFMA R0, R25, UR21, R0 ;  /* 0x0000001519007c23 */ /* 0x000fe20008000000 */
[-C--:B------:R-:W-:Y:S01]  /*40e0*/  FFMA R24, R40, R83.reuse, R24 ;  /* 0x0000005328187223 */ /* 0x080fe20000000018 */
[----:B------:R-:W-:Y:S01]  /*40f0*/  FMUL R25, R44, R83 ;  /* 0x000000532c197220 */ /* 0x000fe20000400000 */
[----:B------:R-:W-:Y:S01]  /*4100*/  FFMA R29, R43, R82, R29 ;  /* 0x000000522b1d7223 */ /* 0x000fe2000000001d */
[----:B0-----:R-:W-:Y:S01]  /*4110*/  FMUL R31, R52, R74 ;  /* 0x0000004a341f7220 */ /* 0x001fe20000400000 */
[----:B------:R-:W-:Y:S01]  /*4120*/  FMUL R26, R21, R24 ;  /* 0x00000018151a7220 */ /* 0x000fe20000400000 */
[----:B------:R-:W-:Y:S01]  /*4130*/  FFMA R25, R40, R75, -R25 ;  /* 0x0000004b28197223 */ /* 0x000fe20000000819 */
[----:B------:R-:W-:Y:S01]  /*4140*/  FMUL R35, R54, R74 ;  /* 0x0000004a36237220 */ /* 0x000fe20000400000 */
[----:B------:R-:W-:Y:S01]  /*4150*/  FFMA R31, R48, R82, R31 ;  /* 0x00000052301f7223 */ /* 0x000fe2000000001f */
[----:B------:R-:W-:Y:S01]  /*4160*/  FMUL R33, R53, R74 ;  /* 0x0000004a35217220 */ /* 0x000fe20000400000 */
[-C--:B------:R-:W-:Y:S01]  /*4170*/  FFMA R26, R22, R25.reuse, -R26 ;  /* 0x00000019161a7223 */ /* 0x080fe2000000081a */
[----:B------:R-:W-:Y:S01]  /*4180*/  FMUL R25, R21, R25 ;  /* 0x0000001915197220 */ /* 0x000fe20000400000 */
[-C--:B------:R-:W-:Y:S01]  /*4190*/  FFMA R35, R50, R82.reuse, R35 ;  /* 0x0000005232237223 */ /* 0x080fe20000000023 */
[----:B------:R-:W-:Y:S01]  /*41a0*/  FFMA R33, R49, R82, R33 ;  /* 0x0000005231217223 */ /* 0x000fe20000000021 */
[----:B------:R-:W-:Y:S01]  /*41b0*/  FFMA R100, R26, UR21, R100 ;  /* 0x000000151a647c23 */ /* 0x000fe20008000064 */
[----:B------:R-:W-:Y:S01]  /*41c0*/  FFMA R25, R22, R24, R25 ;  /* 0x0000001816197223 */ /* 0x000fe20000000019 */
[----:B------:R-:W-:Y:S01]  /*41d0*/  FMUL R24, R44, R84 ;  /* 0x000000542c187220 */ /* 0x000fe20000400000 */
[C---:B------:R-:W-:Y:S01]  /*41e0*/  FMUL R37, R55.reuse, R82 ;  /* 0x0000005237257220 */ /* 0x040fe20000400000 */
[----:B------:R-:W-:Y:S01]  /*41f0*/  FMUL R39, R55, R83 ;  /* 0x0000005337277220 */ /* 0x000fe20000400000 */
[----:B------:R-:W-:Y:S01]  /*4200*/  FFMA R2, R25, UR21, R2 ;  /* 0x0000001519027c23 */ /* 0x000fe20008000002 */
[-C--:B------:R-:W-:Y:S01]  /*4210*/  FFMA R24, R40, R86.reuse, R24 ;  /* 0x0000005628187223 */ /* 0x080fe20000000018 */
[----:B------:R-:W-:Y:S01]  /*4220*/  FMUL R25, R44, R86 ;  /* 0x000000562c197220 */ /* 0x000fe20000400000 */
[C---:B------:R-:W-:Y:S01]  /*4230*/  FFMA R37, R51.reuse, R74, -R37 ;  /* 0x0000004a33257223 */ /* 0x040fe20000000825 */
[----:B------:R-:W-:Y:S01]  /*4240*/  FFMA R39, R51, R75, -R39 ;  /* 0x0000004b33277223 */ /* 0x000fe20000000827 */
[----:B------:R-:W-:Y:S01]  /*4250*/  FMUL R26, R17, R24 ;  /* 0x00000018111a7220 */ /* 0x000fe20000400000 */
[----:B------:R-:W-:-:S04]  /*4260*/  FFMA R25, R40, R84, -R25 ;  /* 0x0000005428197223 */ /* 0x000fc80000000819 */
[-C--:B------:R-:W-:Y:S01]  /*4270*/  FFMA R26, R18, R25.reuse, -R26 ;  /* 0x00000019121a7223 */ /* 0x080fe2000000081a */
[----:B------:R-:W-:-:S03]  /*4280*/  FMUL R25, R17, R25 ;  /* 0x0000001911197220 */ /* 0x000fc60000400000 */
[----:B------:R-:W-:Y:S01]  /*4290*/  FFMA R101, R26, UR21, R101 ;  /* 0x000000151a657c23 */ /* 0x000fe20008000065 */
[----:B------:R-:W-:Y:S01]  /*42a0*/  FFMA R25, R18, R24, R25 ;  /* 0x0000001812197223 */ /* 0x000fe20000000019 */
[C---:B------:R-:W-:Y:S01]  /*42b0*/  FMUL R24, R44.reuse, R87 ;  /* 0x000000572c187220 */ /* 0x040fe20000400000 */
[-C--:B------:R-:W-:Y:S02]  /*42c0*/  FMUL R44, R44, R85.reuse ;  /* 0x000000552c2c7220 */ /* 0x080fe40000400000 */
[----:B------:R-:W-:Y:S01]  /*42d0*/  FFMA R3, R25, UR21, R3 ;  /* 0x0000001519037c23 */ /* 0x000fe20008000003 */
[C---:B------:R-:W-:Y:S01]  /*42e0*/  FFMA R24, R40.reuse, R85, -R24 ;  /* 0x0000005528187223 */ /* 0x040fe20000000818 */
        /* <DEDUP_REMOVED lines=8> */
[-C--:B------:R-:W-:Y:S01]  /*4370*/  FFMA R25, R41, R82.reuse, R25 ;  /* 0x0000005229197223 */ /* 0x080fe20000000019 */
[----:B------:R-:W-:-:S03]  /*4380*/  FMUL R24, R45, R82 ;  /* 0x000000522d187220 */ /* 0x000fc60000400000 */
[----:B------:R-:W-:Y:S01]  /*4390*/  FMUL R26, R21, R25 ;  /* 0x00000019151a7220 */ /* 0x000fe20000400000 */
[----:B------:R-:W-:-:S04]  /*43a0*/  FFMA R24, R41, R74, -R24 ;  /* 0x0000004a29187223 */ /* 0x000fc80000000818 */
        /* <DEDUP_REMOVED lines=27> */
[C---:B------:R-:W-:Y:S01]  /*4560*/  FFMA R24, R41.reuse, R87, R24 ;  /* 0x0000005729187223 */ /* 0x040fe20000000018 */
[----:B------:R-:W-:Y:S01]  /*4570*/  FFMA R45, R41, R85, -R45 ;  /* 0x00000055292d7223 */ /* 0x000fe2000000082d */
[----:B------:R-:W-:Y:S01]  /*4580*/  FMUL R25, R46, R82 ;  /* 0x000000522e197220 */ /* 0x000fe20000400000 */
[----:B------:R-:W-:Y:S01]  /*4590*/  FMUL R41, R55, R86 ;  /* 0x0000005637297220 */ /* 0x000fe20000400000 */
[----:B------:R-:W-:-:S02]  /*45a0*/  FMUL R26, R17, R24 ;  /* 0x00000018111a7220 */ /* 0x000fc40000400000 */
[----:B------:R-:W-:Y:S01]  /*45b0*/  FFMA R25, R42, R74, -R25 ;  /* 0x0000004a2a197223 */ /* 0x000fe20000000819 */
[----:B------:R-:W-:Y:S01]  /*45c0*/  FFMA R41, R51, R84, -R41 ;  /* 0x0000005433297223 */ /* 0x000fe20000000829 */
[-C--:B------:R-:W-:Y:S01]  /*45d0*/  FFMA R26, R18, R45.reuse, -R26 ;  /* 0x0000002d121a7223 */ /* 0x080fe2000000081a */
[----:B------:R-:W-:-:S03]  /*45e0*/  FMUL R45, R17, R45 ;  /* 0x0000002d112d7220 */ /* 0x000fc60000400000 */
[----:B------:R-:W-:Y:S01]  /*45f0*/  FFMA R106, R26, UR21, R106 ;  /* 0x000000151a6a7c23 */ /* 0x000fe2000800006a */
[----:B------:R-:W-:Y:S01]  /*4600*/  FMUL R26, R21, R27 ;  /* 0x0000001b151a7220 */ /* 0x000fe20000400000 */
[----:B------:R-:W-:-:S03]  /*4610*/  FFMA R24, R18, R24, R45 ;  /* 0x0000001812187223 */ /* 0x000fc6000000002d */
[-C--:B------:R-:W-:Y:S01]  /*4620*/  FFMA R26, R22, R25.reuse, -R26 ;  /* 0x00000019161a7223 */ /* 0x080fe2000000081a */
[----:B------:R-:W-:Y:S01]  /*4630*/  FMUL R25, R21, R25 ;  /* 0x0000001915197220 */ /* 0x000fe20000400000 */
[----:B------:R-:W-:Y:S02]  /*4640*/  FFMA R8, R24, UR21, R8 ;  /* 0x0000001518087c23 */ /* 0x000fe40008000008 */
[----:B------:R-:W-:Y:S01]  /*4650*/  FFMA R107, R26, UR21, R107 ;  /* 0x000000151a6b7c23 */ /* 0x000fe2000800006b */
[----:B------:R-:W-:Y:S01]  /*4660*/  FFMA R25, R22, R27, R25 ;  /* 0x0000001b16197223 */ /* 0x000fe20000000019 */
[C---:B------:R-:W-:Y:S01]  /*4670*/  FMUL R27, R46.reuse, R75 ;  /* 0x0000004b2e1b7220 */ /* 0x040fe20000400000 */
[-C--:B------:R-:W-:Y:S02]  /*4680*/  FMUL R26, R46, R83.reuse ;  /* 0x000000532e1a7220 */ /* 0x080fe40000400000 */
[----:B------:R-:W-:Y:S01]  /*4690*/  FFMA R59, R25, UR21, R59 ;  /* 0x00000015193b7c23 */ /* 0x000fe2000800003b */
[C---:B------:R-:W-:Y:S01]  /*46a0*/  FFMA R27, R42.reuse, R83, R27 ;  /* 0x000000532a1b7223 */ /* 0x040fe2000000001b */
[----:B------:R-:W-:-:S03]  /*46b0*/  FFMA R26, R42, R75, -R26 ;  /* 0x0000004b2a1a7223 */ /* 0x000fc6000000081a */
[----:B------:R-:W-:-:S04]  /*46c0*/  FMUL R24, R21, R27 ;  /* 0x0000001b15187220 */ /* 0x000fc80000400000 */
        /* <DEDUP_REMOVED lines=9> */
[----:B------:R-:W-:Y:S02]  /*4760*/  FMUL R26, R21, R29 ;  /* 0x0000001d151a7220 */ /* 0x000fe40000400000 */
[----:B------:R-:W-:-:S04]  /*4770*/  FMUL R25, R17, R27 ;  /* 0x0000001b11197220 */ /* 0x000fc80000400000 */
[-C--:B------:R-:W-:Y:S01]  /*4780*/  FFMA R25, R18, R24.reuse, -R25 ;  /* 0x0000001812197223 */ /* 0x080fe20000000819 */
[----:B------:R-:W-:-:S03]  /*4790*/  FMUL R24, R17, R24 ;  /* 0x0000001811187220 */ /* 0x000fc60000400000 */
[----:B------:R-:W-:Y:S01]  /*47a0*/  FFMA R109, R25, UR21, R109 ;  /* 0x00000015196d7c23 */ /* 0x000fe2000800006d */
[----:B------:R-:W-:Y:S01]  /*47b0*/  FMUL R25, R47, R82 ;  /* 0x000000522f197220 */ /* 0x000fe20000400000 */
[----:B------:R-:W-:Y:S01]  /*47c0*/  FFMA R24, R18, R27, R24 ;  /* 0x0000001b12187223 */ /* 0x000fe20000000018 */
[C---:B------:R-:W-:Y:S01]  /*47d0*/  FMUL R27, R46.reuse, R85 ;  /* 0x000000552e1b7220 */ /* 0x040fe20000400000 */
[-C--:B------:R-:W-:Y:S01]  /*47e0*/  FMUL R46, R46, R87.reuse ;  /* 0x000000572e2e7220 */ /* 0x080fe20000400000 */
[----:B------:R-:W-:Y:S01]  /*47f0*/  FFMA R25, R43, R74, -R25 ;  /* 0x0000004a2b197223 */ /* 0x000fe20000000819 */
[----:B------:R-:W-:Y:S01]  /*4800*/  FFMA R61, R24, UR21, R61 ;  /* 0x00000015183d7c23 */ /* 0x000fe2000800003d */
[C---:B------:R-:W-:Y:S01]  /*4810*/  FFMA R27, R42.reuse, R87, R27 ;  /* 0x000000572a1b7223 */ /* 0x040fe2000000001b */
[----:B------:R-:W-:Y:S01]  /*4820*/  FFMA R46, R42, R85, -R46 ;  /* 0x000000552a2e7223 */ /* 0x000fe2000000082e */
[-C--:B------:R-:W-:Y:S01]  /*4830*/  FFMA R26, R22, R25.reuse, -R26 ;  /* 0x00000019161a7223 */ /* 0x080fe2000000081a */
[----:B------:R-:W-:Y:S01]  /*4840*/  FMUL R25, R21, R25 ;  /* 0x0000001915197220 */ /* 0x000fe20000400000 */
[----:B------:R-:W-:Y:S01]  /*4850*/  FMUL R28, R17, R27 ;  /* 0x0000001b111c7220 */ /* 0x000fe20000400000 */
[C---:B------:R-:W-:Y:S01]  /*4860*/  FMUL R24, R47.reuse, R83 ;  /* 0x000000532f187220 */ /* 0x040fe20000400000 */
[----:B------:R-:W-:Y:S01]  /*4870*/  FFMA R111, R26, UR21, R111 ;  /* 0x000000151a6f7c23 */ /* 0x000fe2000800006f */
[----:B------:R-:W-:Y:S01]  /*4880*/  FFMA R25, R22, R29, R25 ;  /* 0x0000001d16197223 */ /* 0x000fe20000000019 */
[-C--:B------:R-:W-:Y:S01]  /*4890*/  FMUL R29, R47, R75.reuse ;  /* 0x0000004b2f1d7220 */ /* 0x080fe20000400000 */
[-C--:B------:R-:W-:Y:S01]  /*48a0*/  FFMA R28, R18, R46.reuse, -R28 ;  /* 0x0000002e121c7223 */ /* 0x080fe2000000081c */
[----:B------:R-:W-:Y:S01]  /*48b0*/  FFMA R24, R43, R75, -R24 ;  /* 0x0000004b2b187223 */ /* 0x000fe20000000818 */
[----:B------:R-:W-:Y:S01]  /*48c0*/  FFMA R63, R25, UR21, R63 ;  /* 0x00000015193f7c23 */ /* 0x000fe2000800003f */
[----:B------:R-:W-:Y:S01]  /*48d0*/  FFMA R29, R43, R83, R29 ;  /* 0x000000532b1d7223 */ /* 0x000fe2000000001d */
[----:B------:R-:W-:Y:S01]  /*48e0*/  FFMA R110, R28, UR21, R110 ;  /* 0x000000151c6e7c23 */ /* 0x000fe2000800006e */
[----:B------:R-:W-:Y:S01]  /*48f0*/  FMUL R46, R17, R46 ;  /* 0x0000002e112e7220 */ /* 0x000fe20000400000 */
[----:B------:R-:W-:Y:S01]  /*4900*/  FMUL R25, R52, R82 ;  /* 0x0000005234197220 */ /* 0x000fe20000400000 */
[----:B------:R-:W-:Y:S01]  /*4910*/  FMUL R28, R21, R29 ;  /* 0x0000001d151c7220 */ /* 0x000fe20000400000 */
[----:B------:R-:W-:Y:S01]  /*4920*/  FMUL R26, R47, R86 ;  /* 0x000000562f1a7220 */ /* 0x000fe20000400000 */
[----:B------:R-:W-:Y:S01]  /*4930*/  FFMA R27, R18, R27, R46 ;  /* 0x0000001b121b7223 */ /* 0x000fe2000000002e */
[----:B------:R-:W-:Y:S01]  /*4940*/  FFMA R25, R48, R74, -R25 ;  /* 0x0000004a30197223 */ /* 0x000fe20000000819 */
[-C--:B------:R-:W-:Y:S01]  /*4950*/  FFMA R28, R22, R24.reuse, -R28 ;  /* 0x00000018161c7223 */ /* 0x080fe2000000081c */
[----:B------:R-:W-:Y:S01]  /*4960*/  FMUL R24, R21, R24 ;  /* 0x0000001815187220 */ /* 0x000fe20000400000 */
[----:B------:R-:W-:Y:S01]  /*4970*/  FFMA R62, R27, UR21, R62 ;  /* 0x000000151b3e7c23 */ /* 0x000fe2000800003e */
[-C--:B------:R-:W-:Y:S01]  /*4980*/  FFMA R26, R43, R84.reuse, -R26 ;  /* 0x000000542b1a7223 */ /* 0x080fe2000000081a */
[----:B------:R-:W-:Y:S01]  /*4990*/  FFMA R112, R28, UR21, R112 ;  /* 0x000000151c707c23 */ /* 0x000fe20008000070 */
[----:B------:R-:W-:Y:S01]  /*49a0*/  FFMA R24, R22, R29, R24 ;  /* 0x0000001d16187223 */ /* 0x000fe20000000018 */
[----:B------:R-:W-:Y:S01]  /*49b0*/  FMUL R29, R47, R84 ;  /* 0x000000542f1d7220 */ /* 0x000fe20000400000 */
[----:B------:R-:W-:-:S02]  /*49c0*/  FMUL R28, R19, R31 ;  /* 0x0000001f131c7220 */ /* 0x000fc40000400000 */
[----:B------:R-:W-:Y:S01]  /*49d0*/  FFMA R64, R24, UR21, R64 ;  /* 0x0000001518407c23 */ /* 0x000fe20008000040 */
[----:B------:R-:W-:Y:S01]  /*49e0*/  FFMA R29, R43, R86, R29 ;  /* 0x000000562b1d7223 */ /* 0x000fe2000000001d */
        /* <DEDUP_REMOVED lines=8> */
[----:B------:R-:W-:Y:S01]  /*4a70*/  FMUL R26, R17, R26 ;  /* 0x0000001a111a7220 */ /* 0x000fe20000400000 */
[C---:B------:R-:W-:Y:S01]  /*4a80*/  FFMA R24, R48.reuse, R75, -R24 ;  /* 0x0000004b30187223 */ /* 0x040fe20000000818 */
[----:B------:R-:W-:Y:S01]  /*4a90*/  FFMA R31, R48, R83, R31 ;  /* 0x00000053301f7223 */ /* 0x000fe2000000001f */
[----:B------:R-:W-:Y:S01]  /*4aa0*/  FFMA R113, R27, UR21, R113 ;  /* 0x000000151b717c23 */ /* 0x000fe20008000071 */
[----:B------:R-:W-:Y:S01]  /*4ab0*/  FFMA R26, R18, R29, R26 ;  /* 0x0000001d121a7223 */ /* 0x000fe2000000001a */
[----:B------:R-:W-:Y:S01]  /*4ac0*/  FMUL R29, R47, R85 ;  /* 0x000000552f1d7220 */ /* 0x000fe20000400000 */
[----:B------:R-:W-:Y:S01]  /*4ad0*/  FMUL R27, R19, R31 ;  /* 0x0000001f131b7220 */ /* 0x000fe20000400000 */
[-C--:B------:R-:W-:Y:S01]  /*4ae0*/  FMUL R47, R47, R87.reuse ;  /* 0x000000572f2f7220 */ /* 0x080fe20000400000 */
[----:B------:R-:W-:Y:S01]  /*4af0*/  FFMA R65, R26, UR21, R65 ;  /* 0x000000151a417c23 */ /* 0x000fe20008000041 */
[C---:B------:R-:W-:Y:S01]  /*4b00*/  FFMA R29, R43.reuse, R87, R29 ;  /* 0x000000572b1d7223 */ /* 0x040fe2000000001d */
[CC--:B------:R-:W-:Y:S01]  /*4b10*/  FFMA R27, R20.reuse, R24.reuse, -R27 ;  /* 0x00000018141b7223 */ /* 0x0c0fe2000000081b */
[----:B------:R-:W-:Y:S01]  /*4b20*/  FFMA R47, R43, R85, -R47 ;  /* 0x000000552b2f7223 */ /* 0x000fe2000000082f */
[----:B------:R-:W-:Y:S01]  /*4b30*/  FMUL R24, R19, R24 ;  /* 0x0000001813187220 */ /* 0x000fe20000400000 */
[----:B------:R-:W-:Y:S01]  /*4b40*/  FMUL R30, R17, R29 ;  /* 0x0000001d111e7220 */ /* 0x000fe20000400000 */
[----:B------:R-:W-:Y:S01]  /*4b50*/  FMUL R28, R19, R33 ;  /* 0x00000021131c7220 */ /* 0x000fe20000400000 */
[----:B------:R-:W-:Y:S01]  /*4b60*/  FFMA R116, R27, UR21, R116 ;  /* 0x000000151b747c23 */ /* 0x000fe20008000074 */
[----:B------:R-:W-:Y:S01]  /*4b70*/  FFMA R24, R20, R31, R24 ;  /* 0x0000001f14187223 */ /* 0x000fe20000000018 */
[-C--:B------:R-:W-:Y:S01]  /*4b80*/  FFMA R30, R18, R47.reuse, -R30 ;  /* 0x0000002f121e7223 */ /* 0x080fe2000000081e */
[----:B------:R-:W-:Y:S01]  /*4b90*/  FMUL R31, R52, R84 ;  /* 0x00000054341f7220 */ /* 0x000fe20000400000 */
[----:B------:R-:W-:Y:S01]  /*4ba0*/  FMUL R47, R17, R47 ;  /* 0x0000002f112f7220 */ /* 0x000fe20000400000 */
[----:B------:R-:W-:Y:S01]  /*4bb0*/  FMUL R27, R53, R83 ;  /* 0x00000053351b7220 */ /* 0x000fe20000400000 */
[----:B------:R-:W-:Y:S01]  /*4bc0*/  FFMA R114, R30, UR21, R114 ;  /* 0x000000151e727c23 */ /* 0x000fe20008000072 */
[-C--:B------:R-:W-:Y:S01]  /*4bd0*/  FFMA R31, R48, R86.reuse, R31 ;  /* 0x00000056301f7223 */ /* 0x080fe2000000001f */
[----:B------:R-:W-:Y:S01]  /*4be0*/  FMUL R30, R52, R86 ;  /* 0x00000056341e7220 */ /* 0x000fe20000400000 */
[----:B------:R-:W-:Y:S01]  /*4bf0*/  FFMA R29, R18, R29, R47 ;  /* 0x0000001d121d7223 */ /* 0x000fe2000000002f */
[----:B------:R-:W-:Y:S01]  /*4c00*/  FFMA R77, R25, UR21, R77 ;  /* 0x00000015194d7c23 */ /* 0x000fe2000800004d */
[----:B------:R-:W-:Y:S01]  /*4c10*/  FMUL R26, R15, R31 ;  /* 0x0000001f0f1a7220 */ /* 0x000fe20000400000 */
[----:B------:R-:W-:Y:S01]  /*4c20*/  FFMA R30, R48, R84, -R30 ;  /* 0x00000054301e7223 */ /* 0x000fe2000000081e */
[----:B------:R-:W-:Y:S01]  /*4c30*/  FFMA R76, R29, UR21, R76 ;  /* 0x000000151d4c7c23 */ /* 0x000fe2000800004c */
[----:B------:R-:W-:Y:S01]  /*4c40*/  FMUL R29, R53, R82 ;  /* 0x00000052351d7220 */ /* 0x000fe20000400000 */
[----:B------:R-:W-:Y:S01]  /*4c50*/  FFMA R27, R49, R75, -R27 ;  /* 0x0000004b311b7223 */ /* 0x000fe2000000081b */
[-C--:B------:R-:W-:Y:S01]  /*4c60*/  FFMA R26, R16, R30.reuse, -R26 ;  /* 0x0000001e101a7223 */ /* 0x080fe2000000081a */
[----:B------:R-:W-:Y:S01]  /*4c70*/  FMUL R30, R15, R30 ;  /* 0x0000001e0f1e7220 */ /* 0x000fe20000400000 */
[----:B------:R-:W-:Y:S01]  /*4c80*/  FFMA R29, R49, R74, -R29 ;  /* 0x0000004a311d7223 */ /* 0x000fe2000000081d */
[----:B------:R-:W-:Y:S01]  /*4c90*/  FFMA R78, R24, UR21, R78 ;  /* 0x00000015184e7c23 */ /* 0x000fe2000800004e */
[----:B------:R-:W-:Y:S01]  /*4ca0*/  FMUL R24, R53, R86 ;  /* 0x0000005635187220 */ /* 0x000fe20000400000 */
[----:B------:R-:W-:Y:S01]  /*4cb0*/  FFMA R30, R16, R31, R30 ;  /* 0x0000001f101e7223 */ /* 0x000fe2000000001e */
[C---:B------:R-:W-:Y:S01]  /*4cc0*/  FMUL R31, R52.reuse, R85 ;  /* 0x00000055341f7220 */ /* 0x040fe20000400000 */
[----:B------:R-:W-:Y:S01]  /*4cd0*/  FMUL R52, R52, R87 ;  /* 0x0000005734347220 */ /* 0x000fe20000400000 */
[----:B------:R-:W-:Y:S01]  /*4ce0*/  FFMA R28, R20, R29, -R28 ;  /* 0x0000001d141c7223 */ /* 0x000fe2000000081c */
[----:B------:R-:W-:Y:S01]  /*4cf0*/  FFMA R79, R30, UR21, R79 ;  /* 0x000000151e4f7c23 */ /* 0x000fe2000800004f */
[C---:B------:R-:W-:Y:S01]  /*4d00*/  FFMA R31, R48.reuse, R87, R31 ;  /* 0x00000057301f7223 */ /* 0x040fe2000000001f */
[----:B------:R-:W-:Y:S01]  /*4d10*/  FFMA R52, R48, R85, -R52 ;  /* 0x0000005530347223 */ /* 0x000fe20000000834 */
[----:B------:R-:W-:Y:S01]  /*4d20*/  FMUL R30, R54, R82 ;  /* 0x00000052361e7220 */ /* 0x000fe20000400000 */
[----:B------:R-:W-:Y:S01]  /*4d30*/  FMUL R29, R19, R29 ;  /* 0x0000001d131d7220 */ /* 0x000fe20000400000 */
[C---:B------:R-:W-:Y:S01]  /*4d40*/  FMUL R32, R15.reuse, R31 ;  /* 0x0000001f0f207220 */ /* 0x040fe20000400000 */
[----:B------:R-:W-:Y:S01]  /*4d50*/  FFMA R119, R28, UR21, R119 ;  /* 0x000000151c777c23 */ /* 0x000fe20008000077 */
[----:B------:R-:W-:Y:S01]  /*4d60*/  FFMA R30, R50, R74, -R30 ;  /* 0x0000004a321e7223 */ /* 0x000fe2000000081e */
[----:B------:R-:W-:Y:S01]  /*4d70*/  FFMA R29, R20, R33, R29 ;  /* 0x00000021141d7223 */ /* 0x000fe2000000001d */
[-C--:B------:R-:W-:Y:S01]  /*4d80*/  FFMA R32, R16, R52.reuse, -R32 ;  /* 0x0000003410207223 */ /* 0x080fe20000000820 */
[----:B------:R-:W-:Y:S01]  /*4d90*/  FMUL R52, R15, R52 ;  /* 0x000000340f347220 */ /* 0x000fe20000400000 */
[----:B------:R-:W-:Y:S01]  /*4da0*/  FMUL R28, R54, R83 ;  /* 0x00000053361c7220 */ /* 0x000fe20000400000 */
[----:B------:R-:W-:Y:S01]  /*4db0*/  FMUL R33, R53, R75 ;  /* 0x0000004b35217220 */ /* 0x000fe20000400000 */
[----:B------:R-:W-:Y:S01]  /*4dc0*/  FFMA R118, R32, UR21, R118 ;  /* 0x0000001520767c23 */ /* 0x000fe20008000076 */
[----:B------:R-:W-:Y:S01]  /*4dd0*/  FMUL R32, R19, R35 ;  /* 0x0000002313207220 */ /* 0x000fe20000400000 */
[----:B------:R-:W-:Y:S01]  /*4de0*/  FFMA R31, R16, R31, R52 ;  /* 0x0000001f101f7223 */ /* 0x000fe20000000034 */
[----:B------:R-:W-:Y:S01]  /*4df0*/  FFMA R28, R50, R75, -R28 ;  /* 0x0000004b321c7223 */ /* 0x000fe2000000081c */
[----:B------:R-:W-:Y:S01]  /*4e00*/  FFMA R33, R49, R83, R33 ;  /* 0x0000005331217223 */ /* 0x000fe20000000021 */
[CC--:B------:R-:W-:Y:S01]  /*4e10*/  FFMA R32, R20.reuse, R30.reuse, -R32 ;  /* 0x0000001e14207223 */ /* 0x0c0fe20000000820 */
[----:B------:R-:W-:Y:S01]  /*4e20*/  FMUL R30, R19, R30 ;  /* 0x0000001e131e7220 */ /* 0x000fe20000400000 */
[----:B------:R-:W-:Y:S01]  /*4e30*/  FFMA R80, R31, UR21, R80 ;  /* 0x000000151f507c23 */ /* 0x000fe20008000050 */
[----:B------:R-:W-:Y:S01]  /*4e40*/  FMUL R25, R19, R33 ;  /* 0x0000002113197220 */ /* 0x000fe20000400000 */
[----:B------:R-:W-:Y:S01]  /*4e50*/  FFMA R81, R29, UR21, R81 ;  /* 0x000000151d517c23 */ /* 0x000fe20008000051 */
[----:B------:R-:W-:Y:S01]  /*4e60*/  FFMA R30, R20, R35, R30 ;  /* 0x00000023141e7223 */ /* 0x000fe2000000001e */
[----:B------:R-:W-:Y:S01]  /*4e70*/  FMUL R35, R54, R75 ;  /* 0x0000004b36237220 */ /* 0x000fe20000400000 */
[-C--:B------:R-:W-:Y:S01]  /*4e80*/  FFMA R25, R20, R27.reuse, -R25 ;  /* 0x0000001b14197223 */ /* 0x080fe20000000819 */
[----:B------:R-:W-:Y:S01]  /*4e90*/  FMUL R27, R19, R27 ;  /* 0x0000001b131b7220 */ /* 0x000fe20000400000 */
[----:B------:R-:W-:Y:S01]  /*4ea0*/  FMUL R74, R55, R74 ;  /* 0x0000004a374a7220 */ /* 0x000fe20000400000 */
[----:B------:R-:W-:Y:S01]  /*4eb0*/  FFMA R35, R50, R83, R35 ;  /* 0x0000005332237223 */ /* 0x000fe20000000023 */
[----:B------:R-:W-:Y:S01]  /*4ec0*/  FFMA R120, R25, UR21, R120 ;  /* 0x0000001519787c23 */ /* 0x000fe20008000078 */
[----:B------:R-:W-:Y:S01]  /*4ed0*/  FMUL R25, R54, R86 ;  /* 0x0000005636197220 */ /* 0x000fe20000400000 */
[----:B------:R-:W-:Y:S01]  /*4ee0*/  FFMA R27, R20, R33, R27 ;  /* 0x00000021141b7223 */ /* 0x000fe2000000001b */
[----:B------:R-:W-:Y:S01]  /*4ef0*/  FMUL R31, R19, R35 ;  /* 0x00000023131f7220 */ /* 0x000fe20000400000 */
[-C--:B------:R-:W-:Y:S01]  /*4f00*/  FMUL R33, R53, R84.reuse ;  /* 0x0000005435217220 */ /* 0x080fe20000400000 */
[-C--:B------:R-:W-:Y:S01]  /*4f10*/  FFMA R25, R50, R84.reuse, -R25 ;  /* 0x0000005432197223 */ /* 0x080fe20000000819 */
[----:B------:R-:W-:Y:S01]  /*4f20*/  FFMA R24, R49, R84, -R24 ;  /* 0x0000005431187223 */ /* 0x000fe20000000818 */
[CC--:B------:R-:W-:Y:S01]  /*4f30*/  FFMA R31, R20.reuse, R28.reuse, -R31 ;  /* 0x0000001c141f7223 */ /* 0x0c0fe2000000081f */
[----:B------:R-:W-:Y:S01]  /*4f40*/  FMUL R28, R19, R28 ;  /* 0x0000001c131c7220 */ /* 0x000fe20000400000 */
[----:B------:R-:W-:Y:S01]  /*4f50*/  FMUL R75, R55, R75 ;  /* 0x0000004b374b7220 */ /* 0x000fe20000400000 */
[----:B------:R-:W-:Y:S01]  /*4f60*/  FFMA R82, R51, R82, R74 ;  /* 0x0000005233527223 */ /* 0x000fe2000000004a */
[----:B------:R-:W-:Y:S01]  /*4f70*/  FFMA R33, R49, R86, R33 ;  /* 0x0000005631217223 */ /* 0x000fe20000000021 */
[----:B------:R-:W-:Y:S01]  /*4f80*/  FFMA R28, R20, R35, R28 ;  /* 0x00000023141c7223 */ /* 0x000fe2000000001c */
[-C--:B------:R-:W-:Y:S01]  /*4f90*/  FMUL R35, R54, R84.reuse ;  /* 0x0000005436237220 */ /* 0x080fe20000400000 */
[----:B------:R-:W-:Y:S01]  /*4fa0*/  FMUL R84, R55, R84 ;  /* 0x0000005437547220 */ /* 0x000fe20000400000 */
[----:B------:R-:W-:Y:S01]  /*4fb0*/  FFMA R83, R51, R83, R75 ;  /* 0x0000005333537223 */ /* 0x000fe2000000004b */
[----:B------:R-:W-:Y:S01]  /*4fc0*/  FMUL R38, R19, R82 ;  /* 0x0000005213267220 */ /* 0x000fe20000400000 */
[-C--:B------:R-:W-:Y:S01]  /*4fd0*/  FFMA R35, R50, R86.reuse, R35 ;  /* 0x0000005632237223 */ /* 0x080fe20000000023 */
[----:B------:R-:W-:Y:S01]  /*4fe0*/  FFMA R86, R51, R86, R84 ;  /* 0x0000005633567223 */ /* 0x000fe20000000054 */
[----:B------:R-:W-:Y:S01]  /*4ff0*/  FMUL R40, R19, R83 ;  /* 0x0000005313287220 */ /* 0x000fe20000400000 */
[----:B------:R-:W-:Y:S01]  /*5000*/  FFMA R117, R26, UR21, R117 ;  /* 0x000000151a757c23 */ /* 0x000fe20008000075 */
[C---:B------:R-:W-:Y:S01]  /*5010*/  FMUL R29, R15.reuse, R35 ;  /* 0x000000230f1d7220 */ /* 0x040fe20000400000 */
[C---:B------:R-:W-:Y:S01]  /*5020*/  FMUL R42, R15.reuse, R86 ;  /* 0x000000560f2a7220 */ /* 0x040fe20000400000 */
[C---:B------:R-:W-:Y:S01]  /*5030*/  FMUL R26, R15.reuse, R33 ;  /* 0x000000210f1a7220 */ /* 0x040fe20000400000 */
[----:B------:R-:W-:Y:S01]  /*5040*/  FFMA R38, R20, R37, -R38 ;  /* 0x0000002514267223 */ /* 0x000fe20000000826 */
[-C--:B------:R-:W-:Y:S01]  /*5050*/  FFMA R29, R16, R25.reuse, -R29 ;  /* 0x00000019101d7223 */ /* 0x080fe2000000081d */
[C---:B------:R-:W-:Y:S01]  /*5060*/  FMUL R25, R15.reuse, R25 ;  /* 0x000000190f197220 */ /* 0x040fe20000400000 */
[----:B------:R-:W-:Y:S01]  /*5070*/  FFMA R40, R20, R39, -R40 ;  /* 0x0000002714287223 */ /* 0x000fe20000000828 */
[C---:B------:R-:W-:Y:S01]  /*5080*/  FFMA R42, R16.reuse, R41, -R42 ;  /* 0x00000029102a7223 */ /* 0x040fe2000000082a */
[CC--:B------:R-:W-:Y:S01]  /*5090*/  FFMA R26, R16.reuse, R24.reuse, -R26 ;  /* 0x00000018101a7223 */ /* 0x0c0fe2000000081a */
[----:B------:R-:W-:Y:S01]  /*50a0*/  FFMA R25, R16, R35, R25 ;  /* 0x0000002310197223 */ /* 0x000fe20000000019 */
[C---:B------:R-:W-:Y:S01]  /*50b0*/  FMUL R35, R54.reuse, R85 ;  /* 0x0000005536237220 */ /* 0x040fe20000400000 */
[-C--:B------:R-:W-:Y:S01]  /*50c0*/  FMUL R54, R54, R87.reuse ;  /* 0x0000005736367220 */ /* 0x080fe20000400000 */
[----:B-----5:R-:W-:Y:S01]  /*50d0*/  FFMA R70, R38, UR21, R70 ;  /* 0x0000001526467c23 */ /* 0x020fe20008000046 */
[C---:B------:R-:W-:Y:S01]  /*50e0*/  FMUL R24, R15.reuse, R24 ;  /* 0x000000180f187220 */ /* 0x040fe20000400000 */
[C---:B------:R-:W-:Y:S01]  /*50f0*/  FFMA R35, R50.reuse, R87, R35 ;  /* 0x0000005732237223 */ /* 0x040fe20000000023 */
[----:B------:R-:W-:Y:S01]  /*5100*/  FFMA R54, R50, R85, -R54 ;  /* 0x0000005532367223 */ /* 0x000fe20000000836 */
[----:B--2---:R-:W-:Y:S01]  /*5110*/  FFMA R69, R40, UR21, R69 ;  /* 0x0000001528457c23 */ /* 0x004fe20008000045 */
[----:B----4-:R-:W-:Y:S01]  /*5120*/  FFMA R68, R42, UR21, R68 ;  /* 0x000000152a447c23 */ /* 0x010fe20008000044 */
[C---:B------:R-:W-:Y:S01]  /*5130*/  FMUL R36, R15.reuse, R35 ;  /* 0x000000230f247220 */ /* 0x040fe20000400000 */
[C---:B------:R-:W-:Y:S01]  /*5140*/  FFMA R24, R16.reuse, R33, R24 ;  /* 0x0000002110187223 */ /* 0x040fe20000000018 */
[----:B------:R-:W-:Y:S01]  /*5150*/  FMUL R41, R15, R41 ;  /* 0x000000290f297220 */ /* 0x000fe20000400000 */
[C---:B------:R-:W-:Y:S01]  /*5160*/  FMUL R33, R53.reuse, R85 ;  /* 0x0000005535217220 */ /* 0x040fe20000400000 */
[C---:B------:R-:W-:Y:S01]  /*5170*/  FFMA R36, R16.reuse, R54, -R36 ;  /* 0x0000003610247223 */ /* 0x040fe20000000824 */
[-C--:B------:R-:W-:Y:S01]  /*5180*/  FMUL R53, R53, R87.reuse ;  /* 0x0000005735357220 */ /* 0x080fe20000400000 */
[----:B------:R-:W-:Y:S01]  /*5190*/  FFMA R86, R16, R86, R41 ;  /* 0x0000005610567223 */ /* 0x000fe20000000029 */
[----:B------:R-:W-:Y:S01]  /*51a0*/  FFMA R33, R49, R87, R33 ;  /* 0x0000005731217223 */ /* 0x000fe20000000021 */
[----:B---3--:R-:W-:Y:S01]  /*51b0*/  FFMA R71, R36, UR21, R71 ;  /* 0x0000001524477c23 */ /* 0x008fe20008000047 */
[C---:B------:R-:W-:Y:S01]  /*51c0*/  FMUL R41, R55.reuse, R85 ;  /* 0x0000005537297220 */ /* 0x040fe20000400000 */
[----:B------:R-:W-:Y:S01]  /*51d0*/  FMUL R55, R55, R87 ;  /* 0x0000005737377220 */ /* 0x000fe20000400000 */
[----:B------:R-:W-:Y:S01]  /*51e0*/  FFMA R53, R49, R85, -R53 ;  /* 0x0000005531357223 */ /* 0x000fe20000000835 */
[----:B------:R-:W-:Y:S01]  /*51f0*/  FMUL R34, R15, R33 ;  /* 0x000000210f227220 */ /* 0x000fe20000400000 */
[----:B------:R1:W-:Y:S01]  /*5200*/  STL [R1], R71 ;  /* 0x0000004701007387 */ /* 0x0003e20000100800 */
[C---:B------:R-:W-:Y:S01]  /*5210*/  FFMA R41, R51.reuse, R87, R41 ;  /* 0x0000005733297223 */ /* 0x040fe20000000029 */
[----:B------:R-:W-:Y:S01]  /*5220*/  FFMA R55, R51, R85, -R55 ;  /* 0x0000005533377223 */ /* 0x000fe20000000837 */
[CC--:B------:R-:W-:Y:S01]  /*5230*/  FFMA R34, R16.reuse, R53.reuse, -R34 ;  /* 0x0000003510227223 */ /* 0x0c0fe20000000822 */
[----:B------:R1:W-:Y:S01]  /*5240*/  STL [R1+0x4], R70 ;  /* 0x0000044601007387 */ /* 0x0003e20000100800 */
[C---:B------:R-:W-:Y:S01]  /*5250*/  FMUL R53, R15.reuse, R53 ;  /* 0x000000350f357220 */ /* 0x040fe20000400000 */
[----:B------:R-:W-:Y:S01]  /*5260*/  FMUL R54, R15, R54 ;  /* 0x000000360f367220 */ /* 0x000fe20000400000 */
[C---:B------:R-:W-:Y:S01]  /*5270*/  FMUL R37, R19.reuse, R37 ;  /* 0x0000002513257220 */ /* 0x040fe20000400000 */
[----:B------:R1:W-:Y:S01]  /*5280*/  STL [R1+0x8], R69 ;  /* 0x0000084501007387 */ /* 0x0003e20000100800 */
[----:B------:R-:W-:Y:S01]  /*5290*/  FMUL R39, R19, R39 ;  /* 0x0000002713277220 */ /* 0x000fe20000400000 */
[C---:B------:R-:W-:Y:S01]  /*52a0*/  FMUL R43, R15.reuse, R41 ;  /* 0x000000290f2b7220 */ /* 0x040fe20000400000 */
[----:B------:R-:W-:Y:S01]  /*52b0*/  FMUL R44, R15, R55 ;  /* 0x000000370f2c7220 */ /* 0x000fe20000400000 */
[----:B------:R1:W-:Y:S01]  /*52c0*/  STL [R1+0xc], R68 ;  /* 0x00000c4401007387 */ /* 0x0003e20000100800 */
[C---:B------:R-:W-:Y:S01]  /*52d0*/  FFMA R33, R16.reuse, R33, R53 ;  /* 0x0000002110217223 */ /* 0x040fe20000000035 */
[----:B------:R-:W-:Y:S01]  /*52e0*/  FFMA R35, R16, R35, R54 ;  /* 0x0000002310237223 */ /* 0x000fe20000000036 */
[C---:B------:R-:W-:Y:S01]  /*52f0*/  FFMA R37, R20.reuse, R82, R37 ;  /* 0x0000005214257223 */ /* 0x040fe20000000025 */
[----:B------:R-:W-:Y:S01]  /*5300*/  FFMA R39, R20, R83, R39 ;  /* 0x0000005314277223 */ /* 0x000fe20000000027 */
[C---:B------:R-:W-:Y:S01]  /*5310*/  FFMA R43, R16.reuse, R55, -R43 ;  /* 0x00000037102b7223 */ /* 0x040fe2000000082b */
[----:B------:R-:W-:Y:S01]  /*5320*/  FFMA R44, R16, R41, R44 ;  /* 0x00000029102c7223 */ /* 0x000fe2000000002c */
        /* <DEDUP_REMOVED lines=16> */
[----:B-1----:R-:W-:-:S07]  /*5430*/  FFMA R98, R44, UR21, R98 ;  /* 0x000000152c627c23 */ /* 0x002fce0008000062 */
.L_x_16:
[----:B------:R1:W3:Y:S01]  /*5440*/  LDS.64 R42, [R11+0x200] ;  /* 0x000200000b2a7984 */ /* 0x0002e20000000a00 */
[----:B------:R-:W-:-:S03]  /*5450*/  UISETP.GT.U32.AND UP0, UPT, UR20, 0x2, UPT ;  /* 0x000000021400788c */ /* 0x000fc6000bf04070 */
[----:B------:R1:W0:Y:S01]  /*5460*/  LDS.64 R44, [R13+0x240] ;  /* 0x000240000d2c7984 */ /* 0x0002220000000a00 */
[----:B------:R-:W-:-:S03]  /*5470*/  UISETP.LT.U32.OR UP0, UPT, UR8, UR9, UP0 ;  /* 0x000000090800728c */ /* 0x000fc60008701470 */
[----:B------:R1:W0:Y:S04]  /*5480*/  LDS.64 R46, [R11+0x240] ;  /* 0x000240000b2e7984 */ /* 0x0002280000000a00 */
[----:B--2---:R1:W2:Y:S04]  /*5490*/  LDS.128 R24, [R14+0x420] ;  /* 0x000420000e187984 */ /* 0x0042a80000000c00 */
[----:B------:R1:W0:Y:S04]  /*54a0*/  LDS.128 R28, [R12+0x420] ;  /* 0x000420000c1c7984 */ /* 0x0002280000000c00 */
[----:B------:R1:W0:Y:S04]  /*54b0*/  LDS.128 R32, [R14+0x460] ;  /* 0x000460000e207984 */ /* 0x0002280000000c00 */
[----:B------:R1:W0:Y:S01]  /*54c0*/  LDS.128 R36, [R12+0x460] ;  /* 0x000460000c247984 */ /* 0x0002220000000c00 */
[----:B------:R-:W-:Y:S05]  /*54d0*/  BRA.U !UP0, `(.L_x_17) ;  /* 0x0000000508c47547 */ /* 0x000fea000b800000 */
[----:B------:R-:W-:-:S09]  /*54e0*/  UISETP.NE.AND UP1, UPT, UR4, UR6, UPT ;  /* 0x000000060400728c */ /* 0x000fd2000bf25270 */
[----:B------:R-:W-:Y:S05]  /*54f0*/  BRA.U UP1, `(.L_x_18) ;  /* 0x0000000501587547 */ /* 0x000fea000b800000 */
[----:B------:R-:W5:Y:S01]  /*5500*/  LDCU UR21, c[0x0][0x380] ;  /* 0x00007000ff1577ac */ /* 0x000f620008000800 */
[----:B------:R-:W-:Y:S01]  /*5510*/  UIADD3 UR11, UPT, UPT, UR5, 0x1, URZ ;  /* 0x00000001050b7890 */ /* 0x000fe2000fffe0ff */
[----:B------:R-:W-:Y:S01]  /*5520*/  UMOV UR6, 0xffffffff ;  /* 0xffffffff00067882 */ /* 0x000fe20000000000 */
[----:B------:R-:W-:Y:S02]  /*5530*/  UMOV UR10, UR5 ;  /* 0x00000005000a7c82 */ /* 0x000fe40008000000 */
[----:B-----5:R-:W-:-:S09]  /*5540*/  UISETP.GE.AND UP1, UPT, UR11, UR21, UPT ;  /* 0x000000150b00728c */ /* 0x020fd2000bf26270 */
[----:B------:R-:W-:Y:S05]  /*5550*/  BRA.U UP1, `(.L_x_19) ;  /* 0x0000000101447547 */ /* 0x000fea000b800000 */
[----:B------:R-:W0:Y:S01]  /*5560*/  LDCU.64 UR26, c[0x0][0x3e8] ;  /* 0x00007d00ff1a77ac */ /* 0x000e220008000a00 */
[----:B------:R-:W-:-:S05]  /*5570*/  UMOV UR10, UR5 ;  /* 0x00000005000a7c82 */ /* 0x000fca0008000000 */
.L_x_20:
[----:B0-----:R-:W-:-:S06]  /*5580*/  UIMAD.WIDE UR22, UR11, 0x4, UR26 ;  /* 0x000000040b1678a5 */ /* 0x001fcc000f8e021a */
[----:B------:R-:W-:Y:S02]  /*5590*/  MOV R16, UR22 ;  /* 0x0000001600107c02 */ /* 0x000fe40008000f00 */
[----:B------:R-:W-:-:S05]  /*55a0*/  MOV R17, UR23 ;  /* 0x0000001700117c02 */ /* 0x000fca0008000f00 */
[----:B------:R-:W5:Y:S01]  /*55b0*/  LDG.E R16, desc[UR14][R16.64] ;  /* 0x0000000e10107981 */ /* 0x000f62000c1e1900 */
[----:B------:R-:W-:Y:S02]  /*55c0*/  UIADD3 UR12, UPT, UPT, UR11, 0x1, URZ ;  /* 0x000000010b0c7890 */ /* 0x000fe4000fffe0ff */
[----:B------:R-:W-:Y:S02]  /*55d0*/  UMOV UR5, UR11 ;  /* 0x0000000b00057c82 */ /* 0x000fe40008000000 */
[----:B------:R-:W-:-:S06]  /*55e0*/  UISETP.GE.AND UP2, UPT, UR12, UR21, UPT ;  /* 0x000000150c00728c */ /* 0x000fcc000bf46270 */
[----:B------:R-:W-:Y:S02]  /*55f0*/  PLOP3.LUT P0, PT, PT, PT, UP2, 0x80, 0x8 ;  /* 0x000000000008781c */ /* 0x000fe40003f0f028 */
[----:B-----5:R-:W-:-:S13]  /*5600*/  R2UR UR6, R16 ;  /* 0x00000000100672ca */ /* 0x020fda00000e0000 */
[----:B------:R-:W-:Y:S01]  /*5610*/  MOV R15, UR6 ;  /* 0x00000006000f7c02 */ /* 0x000fe20008000f00 */
[----:B------:R-:W-:-:S03]  /*5620*/  UISETP.NE.AND UP1, UPT, UR6, URZ, UPT ;  /* 0x000000ff0600728c */ /* 0x000fc6000bf25270 */
[----:B------:R-:W-:Y:S01]  /*5630*/  ISETP.LT.AND P1, PT, R15, 0x1, PT ;  /* 0x000000010f00780c */ /* 0x000fe20003f21270 */
[----:B------:R-:W-:-:S03]  /*5640*/  USEL UR10, UR11, UR10, !UP1 ;  /* 0x0000000a0b0a7287 */ /* 0x000fc6000c800000 */
[----:B------:R-:W-:-:S09]  /*5650*/  UMOV UR11, UR12 ;  /* 0x0000000c000b7c82 */ /* 0x000fd20008000000 */
[----:B------:R-:W-:Y:S05]  /*5660*/  @!P0 BRA P1, `(.L_x_20) ;  /* 0xfffffffc00c48947 */ /* 0x000fea000083ffff */
.L_x_19:
[----:B------:R-:W-:Y:S01]  /*5670*/  ISETP.LE.AND P0, PT, R56, UR10, PT ;  /* 0x0000000a38007c0c */ /* 0x000fe2000bf03270 */
[----:B------:R-:W-:Y:S01]  /*5680*/  HFMA2 R22, -RZ, RZ, 0, 0 ;  /* 0x00000000ff167431 */ /* 0x000fe200000001ff */
[----:B------:R-:W-:Y:S02]  /*5690*/  ISETP.LE.AND P1, PT, R23, UR10, PT ;  /* 0x0000000a17007c0c */ /* 0x000fe4000bf23270 */
[C---:B------:R-:W-:Y:S02]  /*56a0*/  ISETP.LT.OR P2, PT, R58.reuse, UR10, !P0 ;  /* 0x0000000a3a007c0c */ /* 0x040fe4000c741670 */
[----:B------:R-:W-:-:S11]  /*56b0*/  ISETP.LT.OR P3, PT, R58, UR10, !P1 ;  /* 0x0000000a3a007c0c */ /* 0x000fd6000cf61670 */
[----:B------:R-:W0:Y:S08]  /*56c0*/  @!P2 LDC R19, c[0x0][0x384] ;  /* 0x0000e100ff13ab82 */ /* 0x000e300000000800 */
[----:B------:R-:W1:Y:S08]  /*56d0*/  @!P2 LDC.64 R16, c[0x0][0x388] ;  /* 0x0000e200ff10ab82 */ /* 0x000e700000000a00 */
[----:B------:R-:W2:Y:S01]  /*56e0*/  @!P3 LDC R18, c[0x0][0x384] ;  /* 0x0000e100ff12bb82 */ /* 0x000ea20000000800 */
[----:B0-----:R-:W-:-:S02]  /*56f0*/  @!P2 IADD3 R15, PT, PT, R58, -R19, RZ ;  /* 0x800000133a0fa210 */ /* 0x001fc40007ffe0ff */
[----:B------:R-:W-:-:S05]  /*5700*/  @!P2 IADD3 R19, PT, PT, -R56, R19, RZ ;  /* 0x000000133813a210 */ /* 0x000fca0007ffe1ff */
[----:B------:R-:W-:Y:S01]  /*5710*/  @!P2 IMAD R15, R15, UR21, R19 ;  /* 0x000000150f0fac24 */ /* 0x000fe2000f8e0213 */
[----:B------:R-:W-:-:S05]  /*5720*/  @!P2 IADD3 R19, PT, PT, R58, -UR10, RZ ;  /* 0x8000000a3a13ac10 */ /* 0x000fca000fffe0ff */
[----:B------:R-:W-:-:S04]  /*5730*/  @!P2 IMAD R15, R15, UR21, R19 ;  /* 0x000000150f0fac24 */ /* 0x000fc8000f8e0213 */
[----:B-1----:R-:W-:-:S05]  /*5740*/  @!P2 IMAD.WIDE R16, R15, 0x4, R16 ;  /* 0x000000040f10a825 */ /* 0x002fca00078e0210 */
[----:B------:R0:W5:Y:S01]  /*5750*/  @!P2 LDG.E R22, desc[UR14][R16.64] ;  /* 0x0000000e1016a981 */ /* 0x000162000c1e1900 */
[CC--:B--2---:R-:W-:Y:S02]  /*5760*/  @!P3 IADD3 R21, PT, PT, R58.reuse, -R18.reuse, RZ ;  /* 0x800000123a15b210 */ /* 0x0c4fe40007ffe0ff */
[----:B------:R-:W-:Y:S02]  /*5770*/  @!P3 IADD3 R20, PT, PT, -R23, R18, RZ ;  /* 0x000000121714b210 */ /* 0x000fe40007ffe1ff */
[----:B------:R-:W1:Y:S01]  /*5780*/  @!P3 LDC.64 R18, c[0x0][0x388] ;  /* 0x0000e200ff12bb82 */ /* 0x000e620000000a00 */
[----:B------:R-:W-:Y:S02]  /*5790*/  @!P3 IADD3 R40, PT, PT, R58, -UR10, RZ ;  /* 0x8000000a3a28bc10 */ /* 0x000fe4000fffe0ff */
[----:B------:R-:W-:Y:S01]  /*57a0*/  @!P3 IMAD R21, R21, UR21, R20 ;  /* 0x000000151515bc24 */ /* 0x000fe2000f8e0214 */
[----:B------:R-:W-:-:S04]  /*57b0*/  ISETP.LT.OR P0, PT, R57, UR10, !P0 ;  /* 0x0000000a39007c0c */ /* 0x000fc8000c701670 */
[----:B0-----:R-:W0:Y:S09]  /*57c0*/  @!P2 LDC.64 R16, c[0x0][0x390] ;  /* 0x0000e400ff10ab82 */ /* 0x001e320000000a00 */
[----:B------:R-:W2:Y:S01]  /*57d0*/  @!P0 LDC R20, c[0x0][0x384] ;  /* 0x0000e100ff148b82 */ /* 0x000ea20000000800 */
[----:B------:R-:W-:-:S07]  /*57e0*/  ISETP.LT.OR P1, PT, R57, UR10, !P1 ;  /* 0x0000000a39007c0c */ /* 0x000fce000cf21670 */
[----:B------:R-:W3:Y:S01]  /*57f0*/  @!P0 LDC.64 R48, c[0x0][0x388] ;  /* 0x0000e200ff308b82 */ /* 0x000ee20000000a00 */
[----:B0-----:R-:W-:-:S04]  /*5800*/  @!P2 IMAD.WIDE R16, R15, 0x4, R16 ;  /* 0x000000040f10a825 */ /* 0x001fc800078e0210 */
[----:B------:R-:W-:Y:S01]  /*5810*/  @!P3 IMAD R15, R21, UR21, R40 ;  /* 0x00000015150fbc24 */ /* 0x000fe2000f8e0228 */
[----:B------:R-:W-:-:S06]  /*5820*/  MOV R21, RZ ;  /* 0x000000ff00157202 */ /* 0x000fcc0000000f00 */
[----:B------:R1:W5:Y:S02]  /*5830*/  @!P2 LDG.E R21, desc[UR14][R16.64] ;  /* 0x0000000e1015a981 */ /* 0x000364000c1e1900 */
[----:B-1----:R-:W-:-:S04]  /*5840*/  @!P3 IMAD.WIDE R16, R15, 0x4, R18 ;  /* 0x000000040f10b825 */ /* 0x002fc800078e0212 */
[----:B------:R-:W-:-:S06]  /*5850*/  HFMA2 R18, -RZ, RZ, 0, 0 ;  /* 0x00000000ff127431 */ /* 0x000fcc00000001ff */
[----:B------:R0:W5:Y:S01]  /*5860*/  @!P3 LDG.E R18, desc[UR14][R16.64] ;  /* 0x0000000e1012b981 */ /* 0x000162000c1e1900 */
[CC--:B--2---:R-:W-:Y:S02]  /*5870*/  @!P0 IADD3 R19, PT, PT, R57.reuse, -R20.reuse, RZ ;  /* 0x8000001439138210 */ /* 0x0c4fe40007ffe0ff */
        /* <DEDUP_REMOVED lines=30> */
.L_x_18:
[----:B------:R-:W-:Y:S01]  /*5a60*/  LOP3.LUT R10, R10, 0xff, RZ, 0xc0, !PT ;  /* 0x000000ff0a0a7812 */ /* 0x000fe200078ec0ff */
[----:B------:R-:W-:-:S03]  /*5a70*/  UIADD3 UR4, UPT, UPT, UR4, 0x1, URZ ;  /* 0x0000000104047890 */ /* 0x000fc6000fffe0ff */
[----:B------:R-:W-:-:S04]  /*5a80*/  IADD3 R10, PT, PT, R10, 0x1, RZ ;  /* 0x000000010a0a7810 */ /* 0x000fc80007ffe0ff */
[C---:B0-----:R-:W-:Y:S02]  /*5a90*/  PRMT R40, R10.reuse, 0x9910, RZ ;  /* 0x000099100a287816 */ /* 0x041fe400000000ff */
[----:B------:R-:W-:-:S04]  /*5aa0*/  LOP3.LUT R41, R10, 0xff, RZ, 0xc0, !PT ;  /* 0x000000ff0a297812 */ /* 0x000fc800078ec0ff */
[----:B------:R-:W-:-:S13]  /*5ab0*/  ISETP.NE.AND P0, PT, R41, R40, PT ;  /* 0x000000282900720c */ /* 0x000fda0003f05270 */
[----:B------:R-:W-:Y:S05]  /*5ac0*/  @!P0 BRA `(.L_x_17) ;  /* 0x0000000000488947 */ /* 0x000fea0003800000 */
[----:B------:R0:W5:Y:S01]  /*5ad0*/  LDL R48, [R1+0x90] ;  /* 0x0000900001307983 */ /* 0x0001620000100800 */
[----:B------:R-:W1:Y:S01]  /*5ae0*/  S2R R49, SR_TID.X ;  /* 0x0000000000317919 */ /* 0x000e620000002100 */
[----:B------:R-:W-:Y:S01]  /*5af0*/  UIADD3 UR10, UPT, UPT, -UR4, UR13, URZ ;  /* 0x0000000d040a7290 */ /* 0x000fe2000fffe1ff */
[----:B------:R-:W-:Y:S05]  /*5b00*/  BSSY.RECONVERGENT B0, `(.L_x_21) ;  /* 0x0000009000007945 */ /* 0x000fea0003800200 */
[----:B-1----:R-:W-:-:S13]  /*5b10*/  ISETP.GE.U32.AND P0, PT, R49, UR10, PT ;  /* 0x0000000a31007c0c */ /* 0x002fda000bf06070 */
[----:B0-----:R-:W-:Y:S05]  /*5b20*/  @P0 BRA `(.L_x_22) ;  /* 0x0000000000180947 */ /* 0x001fea0003800000 */
[----:B------:R-:W0:Y:S01]  /*5b30*/  LDC.64 R40, c[0x0][0x3c0] ;  /* 0x0000f000ff287b82 */ /* 0x000e220000000a00 */
[----:B------:R-:W-:Y:S01]  /*5b40*/  MOV R10, UR4 ;  /* 0x00000004000a7c02 */ /* 0x000fe20008000f00 */
[----:B0-----:R-:W-:-:S04]  /*5b50*/  IMAD.WIDE.U32 R40, R49, 0x4, R40 ;  /* 0x0000000431287825 */ /* 0x001fc800078e0028 */
[----:B------:R-:W-:-:S05]  /*5b60*/  IMAD.WIDE R40, R10, 0x4, R40 ;  /* 0x000000040a287825 */ /* 0x000fca00078e0228 */
[----:B-----5:R-:W2:Y:S04]  /*5b70*/  LDG.E.CONSTANT R48, desc[UR14][R40.64] ;  /* 0x0000000e28307981 */ /* 0x020ea8000c1e9900 */
[----:B--2---:R0:W-:Y:S02]  /*5b80*/  STL [R1+0x90], R48 ;  /* 0x0000903001007387 */ /* 0x0041e40000100800 */
.L_x_22:
[----:B------:R-:W-:Y:S05]  /*5b90*/  BSYNC.RECONVERGENT B0 ;  /* 0x0000000000007941 */ /* 0x000fea0003800200 */
.L_x_21:
[----:B------:R-:W2:Y:S01]  /*5ba0*/  LDL R40, [R1+0x24] ;  /* 0x0000240001287983 */ /* 0x000ea20000100800 */
[----:B------:R-:W-:Y:S01]  /*5bb0*/  PRMT R10, RZ, 0x7610, R10 ;  /* 0x00007610ff0a7816 */ /* 0x000fe2000000000a */
[----:B------:R-:W-:Y:S06]  /*5bc0*/  BAR.SYNC.DEFER_BLOCKING 0x0 ;  /* 0x0000000000007b1d */ /* 0x000fec0000010000 */
[----:B--2--5:R1:W-:Y:S02]  /*5bd0*/  STS [R40], R48 ;  /* 0x0000003028007388 */ /* 0x0243e40000000800 */
[----:B------:R-:W-:Y:S06]  /*5be0*/  BAR.SYNC.DEFER_BLOCKING 0x0 ;  /* 0x0000000000007b1d */ /* 0x000fec0000010000 */
.L_x_17:
[----:B-1----:R-:W-:-:S04]  /*5bf0*/  LOP3.LUT R40, R10, 0xff, RZ, 0xc0, !PT ;  /* 0x000000ff0a287812 */ /* 0x002fc800078ec0ff */
[----:B------:R-:W-:-:S05]  /*5c00*/  LEA R40, R40, UR7, 0x2 ;  /* 0x0000000728287c11 */ /* 0x000fca000f8e10ff */
[----:B0-----:R-:W0:Y:S04]  /*5c10*/  LDS R48, [R40] ;  /* 0x0000000028307984 */ /* 0x001e280000000800 */
[----:B------:R1:W1:Y:S01]  /*5c20*/  LDS.64 R40, [R13+0x300] ;  /* 0x000300000d287984 */ /* 0x0002620000000a00 */
[----:B0-----:R-:W-:Y:S01]  /*5c30*/  R2UR UR21, R48 ;  /* 0x00000000301572ca */ /* 0x001fe200000e0000 */
[----:B------:R-:W-:-:S14]  /*5c40*/  BRA.U !UP0, `(.L_x_23) ;  /* 0x0000001508207547 */ /* 0x000fdc000b800000 */
[C---:B------:R-:W-:Y:S01]  /*5c50*/  FMUL R48, R28.reuse, R66 ;  /* 0x000000421c307220 */ /* 0x040fe20000400000 */
[-C--:B---3--:R-:W-:Y:S01]  /*5c60*/  FMUL R49, R28, R42.reuse ;  /* 0x0000002a1c317220 */ /* 0x088fe20000400000 */
[----:B------:R-:W3:Y:S02]  /*5c70*/  LDL.LU R54, [R1] ;  /* 0x0000000001367983 */ /* 0x000ee40000300800 */
[C---:B--2---:R-:W-:Y:S01]  /*5c80*/  FFMA R48, R24.reuse, R42, R48 ;  /* 0x0000002a18307223 */ /* 0x044fe20000000030 */
[----:B------:R-:W-:Y:S01]  /*5c90*/  FFMA R49, R24, R66, -R49 ;  /* 0x0000004218317223 */ /* 0x000fe20000000831 */
[----:B------:R-:W2:Y:S02]  /*5ca0*/  LDL.LU R53, [R1+0x4] ;  /* 0x0000040001357983 */ /* 0x000ea40000300800 */
[CC--:B-----5:R-:W-:Y:S02]  /*5cb0*/  FMUL R50, R21.reuse, R48.reuse ;  /* 0x0000003015327220 */ /* 0x0e0fe40000400000 */
[----:B------:R-:W4:Y:S02]  /*5cc0*/  LDL.LU R52, [R1+0x8] ;  /* 0x0000080001347983 */ /* 0x000f240000300800 */
[-C--:B------:R-:W-:Y:S01]  /*5cd0*/  FFMA R50, R22, R49.reuse, -R50 ;  /* 0x0000003116327223 */ /* 0x080fe20000000832 */
[----:B------:R-:W-:Y:S01]  /*5ce0*/  FMUL R49, R21, R49 ;  /* 0x0000003115317220 */ /* 0x000fe20000400000 */
[----:B------:R-:W4:Y:S02]  /*5cf0*/  LDL.LU R51, [R1+0xc] ;  /* 0x00000c0001337983 */ /* 0x000f240000300800 */
        /* <DEDUP_REMOVED lines=26> */
[----:B------:R-:W-:Y:S01]  /*5ea0*/  FFMA R28, R24, R47, R28 ;  /* 0x0000002f181c7223 */ /* 0x000fe2000000001c */
[----:B------:R-:W-:-:S03]  /*5eb0*/  FMUL R49, R39, R67 ;  /* 0x0000004327317220 */ /* 0x000fc60000400000 */
[----:B------:R-:W-:Y:S01]  /*5ec0*/  FMUL R24, R17, R28 ;  /* 0x0000001c11187220 */ /* 0x000fe20000400000 */
[----:B------:R-:W-:-:S03]  /*5ed0*/  FFMA R49, R35, R43, R49 ;  /* 0x0000002b23317223 */ /* 0x000fc60000000031 */
        /* <DEDUP_REMOVED lines=35> */
[-C--:B------:R-:W-:Y:S01]  /*6110*/  FMUL R29, R29, R47.reuse ;  /* 0x0000002f1d1d7220 */ /* 0x080fe20000400000 */
[----:B------:R-:W-:Y:S01]  /*6120*/  FMUL R48, R39, R66 ;  /* 0x0000004227307220 */ /* 0x000fe20000400000 */
[----:B------:R-:W-:Y:S01]  /*6130*/  FFMA R7, R28, UR24, R7 ;  /* 0x000000181c077c23 */ /* 0x000fe20008000007 */
[C---:B------:R-:W-:Y:S01]  /*6140*/  FFMA R24, R25.reuse, R47, R24 ;  /* 0x0000002f19187223 */ /* 0x040fe20000000018 */
[----:B------:R-:W-:Y:S01]  /*6150*/  FFMA R29, R25, R45, -R29 ;  /* 0x0000002d191d7223 */ /* 0x000fe2000000081d */
[----:B------:R-:W-:Y:S02]  /*6160*/  FFMA R48, R35, R42, R48 ;  /* 0x0000002a23307223 */ /* 0x000fe40000000030 */
        /* <DEDUP_REMOVED lines=41> */
[----:B------:R-:W-:Y:S01]  /*6400*/  FFMA R25, R27, R66, -R25 ;  /* 0x000000421b197223 */ /* 0x000fe20000000819 */
[----:B------:R-:W-:Y:S01]  /*6410*/  FMUL R24, R31, R43 ;  /* 0x0000002b1f187220 */ /* 0x000fe20000400000 */
[----:B------:R-:W-:-:S03]  /*6420*/  FMUL R26, R17, R29 ;  /* 0x0000001d111a7220 */ /* 0x000fc60000400000 */
[----:B------:R-:W-:Y:S01]  /*6430*/  FFMA R24, R27, R67, -R24 ;  /* 0x000000431b187223 */ /* 0x000fe20000000818 */
[-C--:B------:R-:W-:Y:S01]  /*6440*/  FFMA R26, R18, R30.reuse, -R26 ;  /* 0x0000001e121a7223 */ /* 0x080fe2000000081a */
[----:B------:R-:W-:-:S03]  /*6450*/  FMUL R30, R17, R30 ;  /* 0x0000001e111e7220 */ /* 0x000fc60000400000 */
[----:B------:R-:W-:Y:S01]  /*6460*/  FFMA R110, R26, UR24, R110 ;  /* 0x000000181a6e7c23 */ /* 0x000fe2000800006e */
[----:B------:R-:W-:Y:S01]  /*6470*/  FFMA R29, R18, R29, R30 ;  /* 0x0000001d121d7223 */ /* 0x000fe2000000001e */
[----:B------:R-:W-:-:S03]  /*6480*/  FMUL R30, R31, R66 ;  /* 0x000000421f1e7220 */ /* 0x000fc60000400000 */
[----:B------:R-:W-:Y:S01]  /*6490*/  FFMA R62, R29, UR24, R62 ;  /* 0x000000181d3e7c23 */ /* 0x000fe2000800003e */
[----:B------:R-:W-:-:S04]  /*64a0*/  FFMA R30, R27, R42, R30 ;  /* 0x0000002a1b1e7223 */ /* 0x000fc8000000001e */
[----:B------:R-:W-:-:S04]  /*64b0*/  FMUL R28, R21, R30 ;  /* 0x0000001e151c7220 */ /* 0x000fc80000400000 */
[-C--:B------:R-:W-:Y:S01]  /*64c0*/  FFMA R28, R22, R25.reuse, -R28 ;  /* 0x00000019161c7223 */ /* 0x080fe2000000081c */
[----:B------:R-:W-:-:S03]  /*64d0*/  FMUL R25, R21, R25 ;  /* 0x0000001915197220 */ /* 0x000fc60000400000 */
[----:B------:R-:W-:Y:S01]  /*64e0*/  FFMA R111, R28, UR24, R111 ;  /* 0x000000181c6f7c23 */ /* 0x000fe2000800006f */
[----:B------:R-:W-:Y:S01]  /*64f0*/  FFMA R25, R22, R30, R25 ;  /* 0x0000001e16197223 */ /* 0x000fe20000000019 */
[C---:B------:R-:W-:Y:S01]  /*6500*/  FMUL R30, R31.reuse, R67 ;  /* 0x000000431f1e7220 */ /* 0x040fe20000400000 */
[----:B------:R-:W-:Y:S02]  /*6510*/  FMUL R28, R31, R46 ;  /* 0x0000002e1f1c7220 */ /* 0x000fe40000400000 */
[----:B------:R-:W-:Y:S01]  /*6520*/  FFMA R63, R25, UR24, R63 ;  /* 0x00000018193f7c23 */ /* 0x000fe2000800003f */
[C---:B------:R-:W-:Y:S01]  /*6530*/  FFMA R30, R27.reuse, R43, R30 ;  /* 0x0000002b1b1e7223 */ /* 0x040fe2000000001e */
[----:B------:R-:W-:Y:S01]  /*6540*/  FFMA R28, R27, R44, -R28 ;  /* 0x0000002c1b1c7223 */ /* 0x000fe2000000081c */
[----:B------:R-:W-:Y:S02]  /*6550*/  FMUL R25, R36, R42 ;  /* 0x0000002a24197220 */ /* 0x000fe40000400000 */
[----:B------:R-:W-:-:S02]  /*6560*/  FMUL R26, R21, R30 ;  /* 0x0000001e151a7220 */ /* 0x000fc40000400000 */
[----:B------:R-:W-:Y:S02]  /*6570*/  FFMA R25, R32, R66, -R25 ;  /* 0x0000004220197223 */ /* 0x000fe40000000819 */
[-C--:B------:R-:W-:Y:S01]  /*6580*/  FFMA R26, R22, R24.reuse, -R26 ;  /* 0x00000018161a7223 */ /* 0x080fe2000000081a */
[----:B------:R-:W-:-:S03]  /*6590*/  FMUL R24, R21, R24 ;  /* 0x0000001815187220 */ /* 0x000fc60000400000 */
[----:B------:R-:W-:Y:S01]  /*65a0*/  FFMA R112, R26, UR24, R112 ;  /* 0x000000181a707c23 */ /* 0x000fe20008000070 */
[----:B------:R-:W-:Y:S01]  /*65b0*/  FFMA R24, R22, R30, R24 ;  /* 0x0000001e16187223 */ /* 0x000fe20000000018 */
[----:B------:R-:W-:-:S03]  /*65c0*/  FMUL R30, R31, R44 ;  /* 0x0000002c1f1e7220 */ /* 0x000fc60000400000 */
[----:B------:R-:W-:Y:S01]  /*65d0*/  FFMA R64, R24, UR24, R64 ;  /* 0x0000001818407c23 */ /* 0x000fe20008000040 */
[----:B------:R-:W-:Y:S01]  /*65e0*/  FFMA R30, R27, R46, R30 ;  /* 0x0000002e1b1e7223 */ /* 0x000fe2000000001e */
[----:B------:R-:W-:-:S03]  /*65f0*/  FMUL R24, R36, R43 ;  /* 0x0000002b24187220 */ /* 0x000fc60000400000 */
[----:B------:R-:W-:Y:S01]  /*6600*/  FMUL R29, R17, R30 ;  /* 0x0000001e111d7220 */ /* 0x000fe20000400000 */
[----:B------:R-:W-:-:S03]  /*6610*/  FFMA R24, R32, R67, -R24 ;  /* 0x0000004320187223 */ /* 0x000fc60000000818 */
        /* <DEDUP_REMOVED lines=21> */
[----:B------:R-:W-:-:S03]  /*6770*/  FFMA R30, R33, R66, -R30 ;  /* 0x00000042211e7223 */ /* 0x000fc6000000081e */
        /* <DEDUP_REMOVED lines=12> */
[----:B------:R-:W-:Y:S01]  /*6840*/  FMUL R31, R36, R44 ;  /* 0x0000002c241f7220 */ /* 0x000fe20000400000 */
[----:B------:R-:W-:Y:S02]  /*6850*/  FMUL R29, R37, R43 ;  /* 0x0000002b251d7220 */ /* 0x000fe40000400000 */
[----:B------:R-:W-:Y:S01]  /*6860*/  FFMA R78, R24, UR24, R78 ;  /* 0x00000018184e7c23 */ /* 0x000fe2000800004e */
[-C--:B------:R-:W-:Y:S01]  /*6870*/  FFMA R31, R32, R46.reuse, R31 ;  /* 0x0000002e201f7223 */ /* 0x080fe2000000001f */
        /* <DEDUP_REMOVED lines=29> */
[-C--:B------:R-:W-:Y:S02]  /*6a50*/  FMUL R26, R38, R43.reuse ;  /* 0x0000002b261a7220 */ /* 0x080fe40000400000 */
[----:B------:R-:W-:Y:S01]  /*6a60*/  FFMA R81, R30, UR24, R81 ;  /* 0x000000181e517c23 */ /* 0x000fe20008000051 */
[----:B------:R-:W-:Y:S01]  /*6a70*/  FFMA R36, R33, R43, R36 ;  /* 0x0000002b21247223 */ /* 0x000fe20000000024 */
[----:B------:R-:W-:-:S03]  /*6a80*/  FFMA R26, R34, R67, -R26 ;  /* 0x00000043221a7223 */ /* 0x000fc6000000081a */
        /* <DEDUP_REMOVED lines=57> */
[----:B---3--:R-:W-:Y:S01]  /*6e20*/  FFMA R54, R34, UR24, R54 ;  /* 0x0000001822367c23 */ /* 0x008fe20008000036 */
[----:B------:R-:W-:Y:S01]  /*6e30*/  FFMA R37, R16, R37, R38 ;  /* 0x0000002510257223 */ /* 0x000fe20000000026 */
[----:B------:R-:W-:Y:S01]  /*6e40*/  FMUL R38, R39, R42 ;  /* 0x0000002a27267220 */ /* 0x000fe20000400000 */
[----:B------:R-:W-:Y:S02]  /*6e50*/  FMUL R42, R19, R48 ;  /* 0x00000030132a7220 */ /* 0x000fe40000400000 */
[----:B------:R0:W-:Y:S01]  /*6e60*/  STL [R1], R54 ;  /* 0x0000003601007387 */ /* 0x0001e20000100800 */
[----:B------:R-:W-:Y:S01]  /*6e70*/  FFMA R38, R35, R66, -R38 ;  /* 0x0000004223267223 */ /* 0x000fe20000000826 */
[----:B------:R-:W-:-:S03]  /*6e80*/  FFMA R94, R37, UR24, R94 ;  /* 0x00000018255e7c23 */ /* 0x000fc6000800005e */
[-C--:B------:R-:W-:Y:S01]  /*6e90*/  FFMA R42, R20, R38.reuse, -R42 ;  /* 0x00000026142a7223 */ /* 0x080fe2000000082a */
[----:B------:R-:W-:-:S03]  /*6ea0*/  FMUL R38, R19, R38 ;  /* 0x0000002613267220 */ /* 0x000fc60000400000 */
[----:B--2---:R-:W-:Y:S01]  /*6eb0*/  FFMA R53, R42, UR24, R53 ;  /* 0x000000182a357c23 */ /* 0x004fe20008000035 */
[----:B------:R-:W-:Y:S01]  /*6ec0*/  FFMA R38, R20, R48, R38 ;  /* 0x0000003014267223 */ /* 0x000fe20000000026 */
[----:B------:R-:W-:Y:S01]  /*6ed0*/  FMUL R48, R39, R43 ;  /* 0x0000002b27307220 */ /* 0x000fe20000400000 */
[----:B------:R-:W-:Y:S02]  /*6ee0*/  FMUL R43, R19, R49 ;  /* 0x00000031132b7220 */ /* 0x000fe40000400000 */
[----:B------:R0:W-:Y:S01]  /*6ef0*/  STL [R1+0x4], R53 ;  /* 0x0000043501007387 */ /* 0x0001e20000100800 */
[----:B------:R-:W-:Y:S01]  /*6f00*/  FFMA R48, R35, R67, -R48 ;  /* 0x0000004323307223 */ /* 0x000fe20000000830 */
[----:B------:R-:W-:-:S03]  /*6f10*/  FFMA R95, R38, UR24, R95 ;  /* 0x00000018265f7c23 */ /* 0x000fc6000800005f */
[-C--:B------:R-:W-:Y:S01]  /*6f20*/  FFMA R43, R20, R48.reuse, -R43 ;  /* 0x00000030142b7223 */ /* 0x080fe2000000082b */
[----:B------:R-:W-:-:S03]  /*6f30*/  FMUL R48, R19, R48 ;  /* 0x0000003013307220 */ /* 0x000fc60000400000 */
[----:B----4-:R-:W-:Y:S01]  /*6f40*/  FFMA R52, R43, UR24, R52 ;  /* 0x000000182b347c23 */ /* 0x010fe20008000034 */
[----:B------:R-:W-:Y:S01]  /*6f50*/  FFMA R48, R20, R49, R48 ;  /* 0x0000003114307223 */ /* 0x000fe20000000030 */
[----:B------:R-:W-:-:S03]  /*6f60*/  FMUL R49, R39, R46 ;  /* 0x0000002e27317220 */ /* 0x000fc60000400000 */
[----:B------:R0:W-:Y:S01]  /*6f70*/  STL [R1+0x8], R52 ;  /* 0x0000083401007387 */ /* 0x0001e20000100800 */
[-C--:B------:R-:W-:Y:S01]  /*6f80*/  FFMA R49, R35, R44.reuse, -R49 ;  /* 0x0000002c23317223 */ /* 0x080fe20000000831 */
[----:B------:R-:W-:Y:S01]  /*6f90*/  FMUL R44, R39, R44 ;  /* 0x0000002c272c7220 */ /* 0x000fe20000400000 */
[----:B------:R-:W-:-:S03]  /*6fa0*/  FFMA R96, R48, UR24, R96 ;  /* 0x0000001830607c23 */ /* 0x000fc60008000060 */
        /* <DEDUP_REMOVED lines=8> */
[----:B------:R0:W-:Y:S01]  /*7030*/  STL [R1+0xc], R51 ;  /* 0x00000c3301007387 */ /* 0x0001e20000100800 */
[C---:B------:R-:W-:Y:S01]  /*7040*/  FFMA R49, R35.reuse, R47, R49 ;  /* 0x0000002f23317223 */ /* 0x040fe20000000031 */
[----:B------:R-:W-:Y:S01]  /*7050*/  FFMA R39, R35, R45, -R39 ;  /* 0x0000002d23277223 */ /* 0x000fe20000000827 */
[----:B------:R-:W-:Y:S02]  /*7060*/  FFMA R97, R46, UR24, R97 ;  /* 0x000000182e617c23 */ /* 0x000fe40008000061 */
[C---:B------:R-:W-:Y:S01]  /*7070*/  FMUL R35, R15.reuse, R49 ;  /* 0x000000310f237220 */ /* 0x040fe20000400000 */
[----:B------:R-:W-:-:S03]  /*7080*/  FMUL R45, R15, R39 ;  /* 0x000000270f2d7220 */ /* 0x000fc60000400000 */
[C---:B------:R-:W-:Y:S01]  /*7090*/  FFMA R35, R16.reuse, R39, -R35 ;  /* 0x0000002710237223 */ /* 0x040fe20000000823 */
[----:B------:R-:W-:-:S03]  /*70a0*/  FFMA R45, R16, R49, R45 ;  /* 0x00000031102d7223 */ /* 0x000fc6000000002d */
[----:B------:R-:W-:Y:S01]  /*70b0*/  FFMA R9, R35, UR24, R9 ;  /* 0x0000001823097c23 */ /* 0x000fe20008000009 */
[----:B0-----:R-:W-:-:S07]  /*70c0*/  FFMA R98, R45, UR24, R98 ;  /* 0x000000182d627c23 */ /* 0x001fce0008000062 */
.L_x_23:
[----:B------:R0:W0:Y:S01]  /*70d0*/  LDS.64 R44, [R11+0x300] ;  /* 0x000300000b2c7984 */ /* 0x0000220000000a00 */
[----:B------:R-:W-:-:S03]  /*70e0*/  UISETP.GT.U32.AND UP0, UPT, UR20, 0x3, UPT ;  /* 0x000000031400788c */ /* 0x000fc6000bf04070 */
[----:B------:R0:W0:Y:S01]  /*70f0*/  LDS.64 R46, [R13+0x340] ;  /* 0x000340000d2e7984 */ /* 0x0000220000000a00 */
[----:B------:R-:W-:-:S03]  /*7100*/  UISETP.LT.U32.OR UP0, UPT, UR8, UR9, UP0 ;  /* 0x000000090800728c */ /* 0x000fc60008701470 */
[----:B------:R0:W0:Y:S04]  /*7110*/  LDS.64 R48, [R11+0x340] ;  /* 0x000340000b307984 */ /* 0x0000280000000a00 */
[----:B--2---:R2:W0:Y:S04]  /*7120*/  LDS.128 R24, [R14+0x630] ;  /* 0x000630000e187984 */ /* 0x0044280000000c00 */
[----:B------:R2:W0:Y:S04]  /*7130*/  LDS.128 R28, [R12+0x630] ;  /* 0x000630000c1c7984 */ /* 0x0004280000000c00 */
[----:B------:R2:W0:Y:S04]  /*7140*/  LDS.128 R32, [R14+0x670] ;  /* 0x000670000e207984 */ /* 0x0004280000000c00 */
[----:B------:R2:W0:Y:S01]  /*7150*/  LDS.128 R36, [R12+0x670] ;  /* 0x000670000c247984 */ /* 0x0004220000000c00 */
[----:B------:R-:W-:Y:S05]  /*7160*/  BRA.U !UP0, `(.L_x_24) ;  /* 0x0000000508c47547 */ /* 0x000fea000b800000 */
        /* <DEDUP_REMOVED lines=10> */
.L_x_27:
        /* <DEDUP_REMOVED lines=15> */
.L_x_26:
[----:B------:R-:W-:Y:S01]  /*7300*/  ISETP.LE.AND P0, PT, R56, UR10, PT ;  /* 0x0000000a38007c0c */ /* 0x000fe2000bf03270 */
[----:B-----5:R-:W-:Y:S01]  /*7310*/  HFMA2 R22, -RZ, RZ, 0, 0 ;  /* 0x00000000ff167431 */ /* 0x020fe200000001ff */
[----:B------:R-:W-:Y:S02]  /*7320*/  ISETP.LE.AND P1, PT, R23, UR10, PT ;  /* 0x0000000a17007c0c */ /* 0x000fe4000bf23270 */
[C---:B------:R-:W-:Y:S02]  /*7330*/  ISETP.LT.OR P2, PT, R58.reuse, UR10, !P0 ;  /* 0x0000000a3a007c0c */ /* 0x040fe4000c741670 */
[----:B------:R-:W-:-:S11]  /*7340*/  ISETP.LT.OR P3, PT, R58, UR10, !P1 ;  /* 0x0000000a3a007c0c */ /* 0x000fd6000cf61670 */
[----:B------:R-:W1:Y:S08]  /*7350*/  @!P2 LDC R19, c[0x0][0x384] ;  /* 0x0000e100ff13ab82 */ /* 0x000e700000000800 */
[----:B------:R-:W0:Y:S08]  /*7360*/  @!P2 LDC.64 R16, c[0x0][0x388] ;  /* 0x0000e200ff10ab82 */ /* 0x000e300000000a00 */
[----:B------:R-:W2:Y:S01]  /*7370*/  @!P3 LDC R18, c[0x0][0x384] ;  /* 0x0000e100ff12bb82 */ /* 0x000ea20000000800 */
[----:B-1----:R-:W-:-:S02]  /*7380*/  @!P2 IADD3 R15, PT, PT, R58, -R19, RZ ;  /* 0x800000133a0fa210 */ /* 0x002fc40007ffe0ff */
[----:B------:R-:W-:-:S05]  /*7390*/  @!P2 IADD3 R19, PT, PT, -R56, R19, RZ ;  /* 0x000000133813a210 */ /* 0x000fca0007ffe1ff */
[----:B------:R-:W-:Y:S01]  /*73a0*/  @!P2 IMAD R15, R15, UR24, R19 ;  /* 0x000000180f0fac24 */ /* 0x000fe2000f8e0213 */
[----:B------:R-:W-:-:S05]  /*73b0*/  @!P2 IADD3 R19, PT, PT, R58, -UR10, RZ ;  /* 0x8000000a3a13ac10 */ /* 0x000fca000fffe0ff */
[----:B------:R-:W-:-:S04]  /*73c0*/  @!P2 IMAD R15, R15, UR24, R19 ;  /* 0x000000180f0fac24 */ /* 0x000fc8000f8e0213 */
[----:B0-----:R-:W-:-:S05]  /*73d0*/  @!P2 IMAD.WIDE R16, R15, 0x4, R16 ;  /* 0x000000040f10a825 */ /* 0x001fca00078e0210 */
[----:B------:R0:W5:Y:S01]  /*73e0*/  @!P2 LDG.E R22, desc[UR14][R16.64] ;  /* 0x0000000e1016a981 */ /* 0x000162000c1e1900 */
[CC--:B--2---:R-:W-:Y:S02]  /*73f0*/  @!P3 IADD3 R21, PT, PT, R58.reuse, -R18.reuse, RZ ;  /* 0x800000123a15b210 */ /* 0x0c4fe40007ffe0ff */
[----:B------:R-:W-:Y:S02]  /*7400*/  @!P3 IADD3 R20, PT, PT, -R23, R18, RZ ;  /* 0x000000121714b210 */ /* 0x000fe40007ffe1ff */
[----:B------:R-:W1:Y:S01]  /*7410*/  @!P3 LDC.64 R18, c[0x0][0x388] ;  /* 0x0000e200ff12bb82 */ /* 0x000e620000000a00 */
[----:B---3--:R-:W-:Y:S02]  /*7420*/  @!P3 IADD3 R42, PT, PT, R58, -UR10, RZ ;  /* 0x8000000a3a2abc10 */ /* 0x008fe4000fffe0ff */
        /* <DEDUP_REMOVED lines=44> */
.L_x_25:
[----:B------:R-:W-:Y:S01]  /*76f0*/  LOP3.LUT R10, R10, 0xff, RZ, 0xc0, !PT ;  /* 0x000000ff0a0a7812 */ /* 0x000fe200078ec0ff */
[----:B------:R-:W-:-:S03]  /*7700*/  UIADD3 UR4, UPT, UPT, UR4, 0x1, URZ ;  /* 0x0000000104047890 */ /* 0x000fc6000fffe0ff */
[----:B------:R-:W-:-:S04]  /*7710*/  IADD3 R10, PT, PT, R10, 0x1, RZ ;  /* 0x000000010a0a7810 */ /* 0x000fc80007ffe0ff */
[C---:B0--3--:R-:W-:Y:S02]  /*7720*/  PRMT R42, R10.reuse, 0x9910, RZ ;  /* 0x000099100a2a7816 */ /* 0x049fe400000000ff */
        /* <DEDUP_REMOVED lines=8> */
[----:B0-----:R-:W-:Y:S05]  /*77b0*/  @P0 BRA `(.L_x_29) ;  /* 0x0000000000180947 */ /* 0x001fea0003800000 */
[----:B------:R-:W0:Y:S01]  /*77c0*/  LDC.64 R42, c[0x0][0x3c0] ;  /* 0x0000f000ff2a7b82 */ /* 0x000e220000000a00 */
[----:B------:R-:W-:Y:S01]  /*77d0*/  MOV R10, UR4 ;  /* 0x00000004000a7c02 */ /* 0x000fe20008000f00 */
[----:B0-----:R-:W-:-:S04]  /*77e0*/  IMAD.WIDE.U32 R42, R51, 0x4, R42 ;  /* 0x00000004332a7825 */ /* 0x001fc800078e002a */
[----:B------:R-:W-:-:S05]  /*77f0*/  IMAD.WIDE R42, R10, 0x4, R42 ;  /* 0x000000040a2a7825 */ /* 0x000fca00078e022a */
[----:B-----5:R-:W3:Y:S04]  /*7800*/  LDG.E.CONSTANT R50, desc[UR14][R42.64] ;  /* 0x0000000e2a327981 */ /* 0x020ee8000c1e9900 */
[----:B---3--:R0:W-:Y:S02]  /*7810*/  STL [R1+0x8c], R50 ;  /* 0x00008c3201007387 */ /* 0x0081e40000100800 */
.L_x_29:
[----:B------:R-:W-:Y:S05]  /*7820*/  BSYNC.RECONVERGENT B0 ;  /* 0x0000000000007941 */ /* 0x000fea0003800200 */
.L_x_28:
[----:B------:R-:W3:Y:S01]  /*7830*/  LDL R42, [R1+0x24] ;  /* 0x00002400012a7983 */ /* 0x000ee20000100800 */
[----:B------:R-:W-:Y:S01]  /*7840*/  PRMT R10, RZ, 0x7610, R10 ;  /* 0x00007610ff0a7816 */ /* 0x000fe2000000000a */
[----:B------:R-:W-:Y:S06]  /*7850*/  BAR.SYNC.DEFER_BLOCKING 0x0 ;  /* 0x0000000000007b1d */ /* 0x000fec0000010000 */
[----:B---3-5:R3:W-:Y:S02]  /*7860*/  STS [R42], R50 ;  /* 0x000000322a007388 */ /* 0x0287e40000000800 */
[----:B------:R-:W-:Y:S06]  /*7870*/  BAR.SYNC.DEFER_BLOCKING 0x0 ;  /* 0x0000000000007b1d */ /* 0x000fec0000010000 */
.L_x_24:
[----:B---3--:R-:W-:-:S04]  /*7880*/  LOP3.LUT R42, R10, 0xff, RZ, 0xc0, !PT ;  /* 0x000000ff0a2a7812 */ /* 0x008fc800078ec0ff */
[----:B------:R-:W-:-:S05]  /*7890*/  LEA R42, R42, UR7, 0x2 ;  /* 0x000000072a2a7c11 */ /* 0x000fca000f8e10ff */
[----:B0-----:R-:W0:Y:S04]  /*78a0*/  LDS R50, [R42] ;  /* 0x000000002a327984 */ /* 0x001e280000000800 */
[----:B------:R3:W1:Y:S01]  /*78b0*/  LDS.64 R42, [R13+0x400] ;  /* 0x000400000d2a7984 */ /* 0x0006620000000a00 */
[----:B0-----:R-:W-:Y:S01]  /*78c0*/  R2UR UR24, R50 ;  /* 0x00000000321872ca */ /* 0x001fe200000e0000 */
[----:B---3--:R-:W-:-:S14]  /*78d0*/  BRA.U !UP0, `(.L_x_30) ;  /* 0x0000001508207547 */ /* 0x008fdc000b800000 */
[C---:B-1----:R-:W-:Y:S01]  /*78e0*/  FMUL R50, R28.reuse, R40 ;  /* 0x000000281c327220 */ /* 0x042fe20000400000 */
[-C--:B------:R-:W-:Y:S01]  /*78f0*/  FMUL R51, R28, R44.reuse ;  /* 0x0000002c1c337220 */ /* 0x080fe20000400000 */
[----:B------:R-:W3:Y:S02]  /*7900*/  LDL.LU R66, [R1] ;  /* 0x0000000001427983 */ /* 0x000ee40000300800 */
[C---:B------:R-:W-:Y:S01]  /*7910*/  FFMA R50, R24.reuse, R44, R50 ;  /* 0x0000002c18327223 */ /* 0x040fe20000000032 */
        /* <DEDUP_REMOVED lines=279> */
[----:B------:R-:W-:-:S03]  /*8a90*/  FMUL R38, R39, R44 ;  /* 0x0000002c27267220 */ /* 0x000fc60000400000 */
[----:B------:R0:W-:Y:S01]  /*8aa0*/  STL [R1], R66 ;  /* 0x0000004201007387 */ /* 0x0001e20000100800 */
[-C--:B------:R-:W-:Y:S01]  /*8ab0*/  FFMA R38, R35, R40.reuse, -R38 ;  /* 0x0000002823267223 */ /* 0x080fe20000000826 */
[----:B------:R-:W-:Y:S01]  /*8ac0*/  FMUL R40, R39, R40 ;  /* 0x0000002827287220 */ /* 0x000fe20000400000 */
[----:B------:R-:W-:-:S03]  /*8ad0*/  FFMA R94, R37, UR21, R94 ;  /* 0x00000015255e7c23 */ /* 0x000fc6000800005e */
[----:B------:R-:W-:-:S04]  /*8ae0*/  FFMA R44, R35, R44, R40 ;  /* 0x0000002c232c7223 */ /* 0x000fc80000000028 */
[----:B------:R-:W-:-:S04]  /*8af0*/  FMUL R40, R19, R44 ;  /* 0x0000002c13287220 */ /* 0x000fc80000400000 */
[-C--:B------:R-:W-:Y:S01]  /*8b00*/  FFMA R40, R20, R38.reuse, -R40 ;  /* 0x0000002614287223 */ /* 0x080fe20000000828 */
[----:B------:R-:W-:-:S03]  /*8b10*/  FMUL R38, R19, R38 ;  /* 0x0000002613267220 */ /* 0x000fc60000400000 */
[----:B--2---:R-:W-:Y:S01]  /*8b20*/  FFMA R55, R40, UR21, R55 ;  /* 0x0000001528377c23 */ /* 0x004fe20008000037 */
        /* <DEDUP_REMOVED lines=35> */
.L_x_30:
[----:B------:R0:W3:Y:S01]  /*8d60*/  LDS.64 R44, [R11+0x400] ;  /* 0x000400000b2c7984 */ /* 0x0000e20000000a00 */
[----:B------:R-:W-:-:S03]  /*8d70*/  UISETP.GT.U32.AND UP0, UPT, UR20, 0x4, UPT ;  /* 0x000000041400788c */ /* 0x000fc6000bf04070 */
[----:B------:R0:W0:Y:S01]  /*8d80*/  LDS.64 R46, [R13+0x440] ;  /* 0x000440000d2e7984 */ /* 0x0000220000000a00 */
[----:B------:R-:W-:-:S03]  /*8d90*/  UISETP.LT.U32.OR UP0, UPT, UR8, UR9, UP0 ;  /* 0x000000090800728c */ /* 0x000fc60008701470 */
[----:B------:R0:W0:Y:S04]  /*8da0*/  LDS.64 R48, [R11+0x440] ;  /* 0x000440000b307984 */ /* 0x0000280000000a00 */
[----:B------:R0:W0:Y:S04]  /*8db0*/  LDS.128 R24, [R14+0x840] ;  /* 0x000840000e187984 */ /* 0x0000280000000c00 */
        /* <DEDUP_REMOVED lines=14> */
.L_x_34:
        /* <DEDUP_REMOVED lines=15> */
.L_x_33:
        /* <DEDUP_REMOVED lines=63> */
.L_x_32:
        /* <DEDUP_REMOVED lines=19> */
.L_x_36:
[----:B------:R-:W-:Y:S05]  /*94b0*/  BSYNC.RECONVERGENT B0 ;  /* 0x0000000000007941 */ /* 0x000fea0003800200 */
.L_x_35:
[----:B------:R-:W2:Y:S01]  /*94c0*/  LDL R40, [R1+0x24] ;  /* 0x0000240001287983 */ /* 0x000ea20000100800 */
[----:B------:R-:W-:Y:S01]  /*94d0*/  PRMT R10, RZ, 0x7610, R10 ;  /* 0x00007610ff0a7816 */ /* 0x000fe2000000000a */
[----:B------:R-:W-:Y:S06]  /*94e0*/  BAR.SYNC.DEFER_BLOCKING 0x0 ;  /* 0x0000000000007b1d */ /* 0x000fec0000010000 */
[----:B--2--5:R1:W-:Y:S02]  /*94f0*/  STS [R40], R50 ;  /* 0x0000003228007388 */ /* 0x0243e40000000800 */
[----:B------:R-:W-:Y:S06]  /*9500*/  BAR.SYNC.DEFER_BLOCKING 0x0 ;  /* 0x0000000000007b1d */ /* 0x000fec0000010000 */
.L_x_31:
        /* <DEDUP_REMOVED lines=334> */
.L_x_37:
[----:B---3--:R0:W3:Y:S01]  /*a9f0*/  LDS.64 R44, [R11+0x500] ;  /* 0x000500000b2c7984 */ /* 0x0080e20000000a00 */
        /* <DEDUP_REMOVED lines=19> */
.L_x_41:
        /* <DEDUP_REMOVED lines=15> */
.L_x_40:
        /* <DEDUP_REMOVED lines=63> */
.L_x_39:
        /* <DEDUP_REMOVED lines=19> */
.L_x_43:
[----:B------:R-:W-:Y:S05]  /*b140*/  BSYNC.RECONVERGENT B0 ;  /* 0x0000000000007941 */ /* 0x000fea0003800200 */
.L_x_42:
[----:B------:R-:W2:Y:S01]  /*b150*/  LDL R42, [R1+0x24] ;  /* 0x00002400012a7983 */ /* 0x000ea20000100800 */
[----:B------:R-:W-:Y:S01]  /*b160*/  PRMT R10, RZ, 0x7610, R10 ;  /* 0x00007610ff0a7816 */ /* 0x000fe2000000000a */
[----:B------:R-:W-:Y:S06]  /*b170*/  BAR.SYNC.DEFER_BLOCKING 0x0 ;  /* 0x0000000000007b1d */ /* 0x000fec0000010000 */
[----:B--2--5:R1:W-:Y:S02]  /*b180*/  STS [R42], R50 ;  /* 0x000000322a007388 */ /* 0x0243e40000000800 */
[----:B------:R-:W-:Y:S06]  /*b190*/  BAR.SYNC.DEFER_BLOCKING 0x0 ;  /* 0x0000000000007b1d */ /* 0x000fec0000010000 */
.L_x_38:
        /* <DEDUP_REMOVED lines=334> */
.L_x_44:
[----:B------:R0:W0:Y:S01]  /*c680*/  LDS.64 R40, [R11+0x600] ;  /* 0x000600000b287984 */ /* 0x0000220000000a00 */
[----:B------:R-:W-:-:S03]  /*c690*/  UISETP.GT.U32.AND UP0, UPT, UR20, 0x6, UPT ;  /* 0x000000061400788c */ /* 0x000fc6000bf04070 */
[----:B---3--:R3:W0:Y:S01]  /*c6a0*/  LDS.64 R44, [R13+0x640] ;  /* 0x000640000d2c7984 */ /* 0x0086220000000a00 */
        /* <DEDUP_REMOVED lines=17> */
.L_x_48:
        /* <DEDUP_REMOVED lines=15> */
.L_x_47:
        /* <DEDUP_REMOVED lines=63> */
.L_x_46:
        /* <DEDUP_REMOVED lines=19> */
.L_x_50:
[----:B------:R-:W-:Y:S05]  /*cdd0*/  BSYNC.RECONVERGENT B0 ;  /* 0x0000000000007941 */ /* 0x000fea0003800200 */
.L_x_49:
[----:B------:R-:W2:Y:S01]  /*cde0*/  LDL R48, [R1+0x24] ;  /* 0x0000240001307983 */ /* 0x000ea20000100800 */
[----:B------:R-:W-:Y:S01]  /*cdf0*/  PRMT R10, RZ, 0x7610, R10 ;  /* 0x00007610ff0a7816 */ /* 0x000fe2000000000a */
[----:B------:R-:W-:Y:S06]  /*ce00*/  BAR.SYNC.DEFER_BLOCKING 0x0 ;  /* 0x0000000000007b1d */ /* 0x000fec0000010000 */
[----:B--2--5:R1:W-:Y:S02]  /*ce10*/  STS [R48], R50 ;  /* 0x0000003230007388 */ /* 0x0243e40000000800 */
[----:B------:R-:W-:Y:S06]  /*ce20*/  BAR.SYNC.DEFER_BLOCKING 0x0 ;  /* 0x0000000000007b1d */ /* 0x000fec0000010000 */
.L_x_45:
[----:B-1----:R-:W-:Y:S01]  /*ce30*/  LOP3.LUT R48, R10, 0xff, RZ, 0xc0, !PT ;  /* 0x000000ff0a307812 */ /* 0x002fe200078ec0ff */
[----:B------:R-:W-:Y:S03]  /*ce40*/  LDS.64 R74, [R13+0x700] ;  /* 0x000700000d4a7984 */ /* 0x000fe60000000a00 */
[----:B------:R-:W-:-:S06]  /*ce50*/  LEA R48, R48, UR7, 0x2 ;  /* 0x0000000730307c11 */ /* 0x000fcc000f8e10ff */
[----:B------:R-:W1:Y:S02]  /*ce60*/  LDS R48, [R48] ;  /* 0x0000000030307984 */ /* 0x000e640000000800 */
[----:B-1----:R-:W-:Y:S01]  /*ce70*/  R2UR UR12, R48 ;  /* 0x00000000300c72ca */ /* 0x002fe200000e0000 */
[----:B------:R-:W-:-:S14]  /*ce80*/  BRA.U !UP0, `(.L_x_51) ;  /* 0x0000001508207547 */ /* 0x000fdc000b800000 */
[C---:B0-----:R-:W-:Y:S01]  /*ce90*/  FMUL R48, R28.reuse, R42 ;  /* 0x0000002a1c307220 */ /* 0x041fe20000400000 */
[-C--:B------:R-:W-:Y:S01]  /*cea0*/  FMUL R49, R28, R40.reuse ;  /* 0x000000281c317220 */ /* 0x080fe20000400000 */
[----:B------:R-:W2:Y:S02]  /*ceb0*/  LDL.LU R54, [R1] ;  /* 0x0000000001367983 */ /* 0x000ea40000300800 */
[C---:B------:R-:W-:Y:S01]  /*cec0*/  FFMA R48, R24.reuse, R40, R48 ;  /* 0x0000002818307223 */ /* 0x040fe20000000030 */
[----:B------:R-:W-:Y:S01]  /*ced0*/  FFMA R49, R24, R42, -R49 ;  /* 0x0000002a18317223 */ /* 0x000fe20000000831 */
[----:B------:R-:W3:Y:S02]  /*cee0*/  LDL.LU R53, [R1+0x4] ;  /* 0x0000040001357983 */ /* 0x000ee40000300800 */
        /* <DEDUP_REMOVED lines=275> */
[----:B--2---:R-:W-:Y:S01]  /*e020*/  FFMA R54, R34, UR24, R54 ;  /* 0x0000001822367c23 */ /* 0x004fe20008000036 */
        /* <DEDUP_REMOVED lines=10> */
[----:B---3--:R-:W-:Y:S01]  /*e0d0*/  FFMA R53, R40, UR24, R53 ;  /* 0x0000001828357c23 */ /* 0x008fe20008000035 */
        /* <DEDUP_REMOVED lines=34> */
[----:B-1----:R-:W-:-:S07]  /*e300*/  FFMA R98, R45, UR24, R98 ;  /* 0x000000182d627c23 */ /* 0x002fce0008000062 */
.L_x_51:
[----:B------:R1:W1:Y:S01]  /*e310*/  LDS.64 R82, [R11+0x700] ;  /* 0x000700000b527984 */ /* 0x0002620000000a00 */
[----:B------:R-:W-:-:S03]  /*e320*/  UISETP.GT.U32.AND UP0, UPT, UR20, 0x7, UPT ;  /* 0x000000071400788c */ /* 0x000fc6000bf04070 */
[----:B------:R0:W1:Y:S01]  /*e330*/  LDS.64 R84, [R13+0x740] ;  /* 0x000740000d547984 */ /* 0x0000620000000a00 */
[----:B------:R-:W-:-:S03]  /*e340*/  UISETP.LT.U32.OR UP0, UPT, UR8, UR9, UP0 ;  /* 0x000000090800728c */ /* 0x000fc60008701470 */
[----:B------:R1:W1:Y:S04]  /*e350*/  LDS.64 R86, [R11+0x740] ;  /* 0x000740000b567984 */ /* 0x0002680000000a00 */
[----:B0-----:R0:W0:Y:S04]  /*e360*/  LDS.128 R40, [R14+0xe70] ;  /* 0x000e70000e287984 */ /* 0x0010280000000c00 */
[----:B------:R0:W0:Y:S04]  /*e370*/  LDS.128 R44, [R12+0xe70] ;  /* 0x000e70000c2c7984 */ /* 0x0000280000000c00 */
[----:B------:R0:W0:Y:S04]  /*e380*/  LDS.128 R48, [R14+0xeb0] ;  /* 0x000eb0000e307984 */ /* 0x0000280000000c00 */
[----:B------:R0:W0:Y:S01]  /*e390*/  LDS.128 R52, [R12+0xeb0] ;  /* 0x000eb0000c347984 */ /* 0x0000220000000c00 */
[----:B------:R-:W-:Y:S05]  /*e3a0*/  BRA.U !UP0, `(.L_x_52) ;  /* 0x0000000508c47547 */ /* 0x000fea000b800000 */
        /* <DEDUP_REMOVED lines=10> */
.L_x_55:
        /* <DEDUP_REMOVED lines=15> */
.L_x_54:
[----:B------:R-:W-:Y:S01]  /*e540*/  ISETP.LE.AND P0, PT, R56, UR9, PT ;  /* 0x0000000938007c0c */ /* 0x000fe2000bf03270 */
[----:B-----5:R-:W-:Y:S01]  /*e550*/  HFMA2 R22, -RZ, RZ, 0, 0 ;  /* 0x00000000ff167431 */ /* 0x020fe200000001ff */
[----:B------:R-:W-:Y:S02]  /*e560*/  ISETP.LE.AND P1, PT, R23, UR9, PT ;  /* 0x0000000917007c0c */ /* 0x000fe4000bf23270 */
[C---:B------:R-:W-:Y:S02]  /*e570*/  ISETP.LT.OR P2, PT, R58.reuse, UR9, !P0 ;  /* 0x000000093a007c0c */ /* 0x040fe4000c741670 */
[----:B------:R-:W-:-:S11]  /*e580*/  ISETP.LT.OR P3, PT, R58, UR9, !P1 ;  /* 0x000000093a007c0c */ /* 0x000fd6000cf61670 */
[----:B------:R-:W2:Y:S08]  /*e590*/  @!P2 LDC R19, c[0x0][0x384] ;  /* 0x0000e100ff13ab82 */ /* 0x000eb00000000800 */
[----:B------:R-:W0:Y:S08]  /*e5a0*/  @!P2 LDC.64 R16, c[0x0][0x388] ;  /* 0x0000e200ff10ab82 */ /* 0x000e300000000a00 */
[----:B------:R-:W1:Y:S01]  /*e5b0*/  @!P3 LDC R18, c[0x0][0x384] ;  /* 0x0000e100ff12bb82 */ /* 0x000e620000000800 */
[----:B--2---:R-:W-:-:S02]  /*e5c0*/  @!P2 IADD3 R15, PT, PT, R58, -R19, RZ ;  /* 0x800000133a0fa210 */ /* 0x004fc40007ffe0ff */
[----:B------:R-:W-:-:S05]  /*e5d0*/  @!P2 IADD3 R19, PT, PT, -R56, R19, RZ ;  /* 0x000000133813a210 */ /* 0x000fca0007ffe1ff */
[----:B------:R-:W-:Y:S01]  /*e5e0*/  @!P2 IMAD R15, R15, UR22, R19 ;  /* 0x000000160f0fac24 */ /* 0x000fe2000f8e0213 */
[----:B------:R-:W-:-:S05]  /*e5f0*/  @!P2 IADD3 R19, PT, PT, R58, -UR9, RZ ;  /* 0x800000093a13ac10 */ /* 0x000fca000fffe0ff */
[----:B------:R-:W-:-:S04]  /*e600*/  @!P2 IMAD R15, R15, UR22, R19 ;  /* 0x000000160f0fac24 */ /* 0x000fc8000f8e0213 */
[----:B0-----:R-:W-:-:S05]  /*e610*/  @!P2 IMAD.WIDE R16, R15, 0x4, R16 ;  /* 0x000000040f10a825 */ /* 0x001fca00078e0210 */
[----:B------:R0:W5:Y:S01]  /*e620*/  @!P2 LDG.E R22, desc[UR14][R16.64] ;  /* 0x0000000e1016a981 */ /* 0x000162000c1e1900 */
[CC--:B-1----:R-:W-:Y:S02]  /*e630*/  @!P3 IADD3 R21, PT, PT, R58.reuse, -R18.reuse, RZ ;  /* 0x800000123a15b210 */ /* 0x0c2fe40007ffe0ff */
        /* <DEDUP_REMOVED lines=47> */
.L_x_53:
        /* <DEDUP_REMOVED lines=19> */
.L_x_57:
[----:B------:R-:W-:Y:S05]  /*ea60*/  BSYNC.RECONVERGENT B0 ;  /* 0x0000000000007941 */ /* 0x000fea0003800200 */
.L_x_56:
[----:B------:R-:W2:Y:S01]  /*ea70*/  LDL R24, [R1+0x24] ;  /* 0x0000240001187983 */ /* 0x000ea20000100800 */
[----:B------:R-:W-:Y:S01]  /*ea80*/  PRMT R10, RZ, 0x7610, R10 ;  /* 0x00007610ff0a7816 */ /* 0x000fe2000000000a */
[----:B------:R-:W-:Y:S06]  /*ea90*/  BAR.SYNC.DEFER_BLOCKING 0x0 ;  /* 0x0000000000007b1d */ /* 0x000fec0000010000 */
[----:B--2--5:R1:W-:Y:S02]  /*eaa0*/  STS [R24], R26 ;  /* 0x0000001a18007388 */ /* 0x0243e40000000800 */
[----:B------:R-:W-:Y:S06]  /*eab0*/  BAR.SYNC.DEFER_BLOCKING 0x0 ;  /* 0x0000000000007b1d */ /* 0x000fec0000010000 */
.L_x_52:
[----:B------:R-:W4:Y:S04]  /*eac0*/  LDL R66, [R1+0x78] ;  /* 0x0000780001427983 */ /* 0x000f280000100800 */
[----:B------:R-:W4:Y:S04]  /*ead0*/  LDL.64 R36, [R1+0x60] ;  /* 0x0000600001247983 */ /* 0x000f280000100a00 */
[----:B------:R-:W4:Y:S04]  /*eae0*/  LDL.64 R38, [R1+0x68] ;  /* 0x0000680001267983 */ /* 0x000f280000100a00 */
[----:B------:R-:W4:Y:S04]  /*eaf0*/  LDL R31, [R1+0x74] ;  /* 0x00007400011f7983 */ /* 0x000f280000100800 */
[----:B------:R-:W4:Y:S04]  /*eb00*/  LDL.64 R32, [R1+0x50] ;  /* 0x0000500001207983 */ /* 0x000f280000100a00 */
[----:B------:R-:W4:Y:S04]  /*eb10*/  LDL.64 R34, [R1+0x58] ;  /* 0x0000580001227983 */ /* 0x000f280000100a00 */
[----:B------:R-:W4:Y:S04]  /*eb20*/  LDL R30, [R1+0xa8] ;  /* 0x0000a800011e7983 */ /* 0x000f280000100800 */
[----:B------:R-:W4:Y:S04]  /*eb30*/  LDL R28, [R1+0x70] ;  /* 0x00007000011c7983 */ /* 0x000f280000100800 */
[----:B------:R-:W4:Y:S04]  /*eb40*/  LDL R29, [R1+0xa4] ;  /* 0x0000a400011d7983 */ /* 0x000f280000100800 */
[----:B01----:R-:W4:Y:S04]  /*eb50*/  LDL R26, [R1+0x4c] ;  /* 0x00004c00011a7983 */ /* 0x003f280000100800 */
[----:B------:R-:W4:Y:S04]  /*eb60*/  LDL R27, [R1+0xa0] ;  /* 0x0000a000011b7983 */ /* 0x000f280000100800 */
[----:B------:R-:W4:Y:S01]  /*eb70*/  LDL R25, [R1+0x9c] ;  /* 0x00009c0001197983 */ /* 0x000f220000100800 */
[----:B------:R-:W-:-:S04]  /*eb80*/  LOP3.LUT R24, R10, 0xff, RZ, 0xc0, !PT ;  /* 0x000000ff0a187812 */ /* 0x000fc800078ec0ff */
[----:B------:R-:W-:Y:S02]  /*eb90*/  LEA R24, R24, UR7, 0x2 ;  /* 0x0000000718187c11 */ /* 0x000fe4000f8e10ff */
[----:B---3--:R-:W-:Y:S02]  /*eba0*/  LOP3.LUT R13, R13, 0x800, RZ, 0x3c, !PT ;  /* 0x000008000d0d7812 */ /* 0x008fe400078e3cff */
[----:B------:R-:W-:Y:S02]  /*ebb0*/  LOP3.LUT R11, R11, 0x800, RZ, 0x3c, !PT ;  /* 0x000008000b0b7812 */ /* 0x000fe400078e3cff */
[----:B--2---:R-:W-:Y:S02]  /*ebc0*/  LOP3.LUT R14, R14, 0x2000, RZ, 0x3c, !PT ;  /* 0x000020000e0e7812 */ /* 0x004fe400078e3cff */
[----:B------:R-:W-:Y:S01]  /*ebd0*/  LOP3.LUT R12, R12, 0x2000, RZ, 0x3c, !PT ;  /* 0x000020000c0c7812 */ /* 0x000fe200078e3cff */
[----:B----4-:R-:W-:Y:S04]  /*ebe0*/  STS.128 [R66], R36 ;  /* 0x0000002442007388 */ /* 0x010fe80000000c00 */
[----:B------:R-:W-:Y:S04]  /*ebf0*/  STS.128 [R31], R32 ;  /* 0x000000201f007388 */ /* 0x000fe80000000c00 */
[----:B------:R-:W-:Y:S04]  /*ec00*/  STS [R28], R30 ;  /* 0x0000001e1c007388 */ /* 0x000fe80000000800 */
[----:B------:R-:W-:Y:S04]  /*ec10*/  STS [R26], R29 ;  /* 0x0000001d1a007388 */ /* 0x000fe80000000800 */
[----:B------:R-:W-:Y:S04]  /*ec20*/  STS [R28+0x80], R27 ;  /* 0x0000801b1c007388 */ /* 0x000fe80000000800 */
[----:B------:R-:W-:Y:S01]  /*ec30*/  STS [R26+0x80], R25 ;  /* 0x000080191a007388 */ /* 0x000fe20000000800 */
[----:B------:R-:W-:Y:S06]  /*ec40*/  BAR.SYNC.DEFER_BLOCKING 0x0 ;  /* 0x0000000000007b1d */ /* 0x000fec0000010000 */
[----:B------:R-:W0:Y:S04]  /*ec50*/  LDS R24, [R24] ;  /* 0x0000000018187984 */ /* 0x000e280000000800 */
[----:B------:R1:W2:Y:S04]  /*ec60*/  LDS.64 R72, [R13] ;  /* 0x000000000d487984 */ /* 0x0002a80000000a00 */
[----:B------:R1:W3:Y:S04]  /*ec70*/  LDS.64 R70, [R11] ;  /* 0x000000000b467984 */ /* 0x0002e80000000a00 */
[----:B------:R1:W4:Y:S04]  /*ec80*/  LDS.64 R68, [R13+0x40] ;  /* 0x000040000d447984 */ /* 0x0003280000000a00 */
[----:B------:R1:W1:Y:S04]  /*ec90*/  LDS.64 R66, [R11+0x40] ;  /* 0x000040000b427984 */ /* 0x0002680000000a00 */
[----:B------:R0:W1:Y:S04]  /*eca0*/  LDS.128 R36, [R14] ;  /* 0x000000000e247984 */ /* 0x0000680000000c00 */
[----:B------:R0:W1:Y:S04]  /*ecb0*/  LDS.128 R32, [R12] ;  /* 0x000000000c207984 */ /* 0x0000680000000c00 */
[----:B------:R0:W1:Y:S02]  /*ecc0*/  LDS.128 R28, [R14+0x40] ;  /* 0x000040000e1c7984 */ /* 0x0000640000000c00 */
[----:B0-----:R-:W-:-:S02]  /*ecd0*/  R2UR UR21, R24 ;  /* 0x00000000181572ca */ /* 0x001fc400000e0000 */
[----:B------:R0:W0:Y:S01]  /*ece0*/  LDS.128 R24, [R12+0x40] ;  /* 0x000040000c187984 */ /* 0x0000220000000c00 */
[----:B--2---:R-:W-:-:S12]  /*ecf0*/  BRA.U !UP0, `(.L_x_58) ;  /* 0x00000015084c7547 */ /* 0x004fd8000b800000 */
[----:B------:R0:W-:Y:S04]  /*ed00*/  STL [R1+0xbc], R12 ;  /* 0x0000bc0c01007387 */ /* 0x0001e80000100800 */
[----:B------:R1:W-:Y:S04]  /*ed10*/  STL [R1+0xb8], R11 ;  /* 0x0000b80b01007387 */ /* 0x0003e80000100800 */
[----:B------:R2:W-:Y:S01]  /*ed20*/  STL [R1+0xb4], R10 ;  /* 0x0000b40a01007387 */ /* 0x0005e20000100800 */
[C---:B0-----:R-:W-:Y:S01]  /*ed30*/  FMUL R12, R44.reuse, R74 ;  /* 0x0000004a2c0c7220 */ /* 0x041fe20000400000 */
[----:B-1----:R-:W-:-:S03]  /*ed40*/  FMUL R11, R44, R82 ;  /* 0x000000522c0b7220 */ /* 0x002fc60000400000 */
[C---:B--2---:R-:W-:Y:S01]  /*ed50*/  FFMA R10, R40.reuse, R82, R12 ;  /* 0x00000052280a7223 */ /* 0x044fe2000000000c */
        /* <DEDUP_REMOVED lines=8> */
[-C--:B------:R-:W-:Y:S01]  /*ede0*/  FMUL R10, R44, R75.reuse ;  /* 0x0000004b2c0a7220 */ /* 0x080fe20000400000 */
        /* <DEDUP_REMOVED lines=103> */
[CC--:B------:R-:W-:Y:S01]  /*f460*/  FFMA R45, R18.reuse, R42.reuse, -R41 ;  /* 0x0000002a122d7223 */ /* 0x0c0fe20000000829 */
[----:B------:R-:W-:Y:S01]  /*f470*/  FMUL R42, R17, R42 ;  /* 0x0000002a112a7220 */ /* 0x000fe20000400000 */
[----:B------:R-:W-:Y:S02]  /*f480*/  FMUL R41, R47, R74 ;  /* 0x0000004a2f297220 */ /* 0x000fe40000400000 */
[----:B------:R-:W-:Y:S01]  /*f490*/  FFMA R110, R45, UR12, R110 ;  /* 0x0000000c2d6e7c23 */ /* 0x000fe2000800006e */
[----:B------:R-:W-:Y:S01]  /*f4a0*/  FFMA R46, R18, R40, R42 ;  /* 0x00000028122e7223 */ /* 0x000fe2000000002a */
[-C--:B------:R-:W-:Y:S01]  /*f4b0*/  FFMA R41, R43, R82.reuse, R41 ;  /* 0x000000522b297223 */ /* 0x080fe20000000029 */
        /* <DEDUP_REMOVED lines=25> */
[----:B------:R-:W-:Y:S01]  /*f650*/  FMUL R40, R17, R40 ;  /* 0x0000002811287220 */ /* 0x000fe20000400000 */
[----:B------:R-:W-:Y:S02]  /*f660*/  FMUL R42, R52, R82 ;  /* 0x00000052342a7220 */ /* 0x000fe40000400000 */
[----:B------:R-:W-:Y:S01]  /*f670*/  FFMA R113, R44, UR12, R113 ;  /* 0x0000000c2c717c23 */ /* 0x000fe20008000071 */
[----:B------:R-:W-:Y:S01]  /*f680*/  FFMA R46, R18, R41, R40 ;  /* 0x00000029122e7223 */ /* 0x000fe20000000028 */
[C---:B------:R-:W-:Y:S01]  /*f690*/  FMUL R40, R47.reuse, R85 ;  /* 0x000000552f287220 */ /* 0x040fe20000400000 */
[-C--:B------:R-:W-:Y:S01]  /*f6a0*/  FMUL R41, R47, R87.reuse ;  /* 0x000000572f297220 */ /* 0x080fe20000400000 */
[----:B------:R-:W-:Y:S01]  /*f6b0*/  FFMA R42, R48, R74, -R42 ;  /* 0x0000004a302a7223 */ /* 0x000fe2000000082a */
        /* <DEDUP_REMOVED lines=9> */
[----:B------:R-:W-:-:S03]  /*f750*/  FMUL R41, R52, R86 ;  /* 0x0000005634297220 */ /* 0x000fc60000400000 */
        /* <DEDUP_REMOVED lines=27> */
[----:B------:R-:W-:Y:S01]  /*f910*/  FMUL R41, R52, R87 ;  /* 0x0000005734297220 */ /* 0x000fe20000400000 */
[----:B------:R-:W-:Y:S02]  /*f920*/  MOV R52, R47 ;  /* 0x0000002f00347202 */ /* 0x000fe40000000f00 */
[C---:B------:R-:W-:Y:S01]  /*f930*/  FFMA R40, R48.reuse, R87, R40 ;  /* 0x0000005730287223 */ /* 0x040fe20000000028 */
[----:B------:R-:W-:Y:S02]  /*f940*/  FFMA R41, R48, R85, -R41 ;  /* 0x0000005530297223 */ /* 0x000fe40000000829 */
[----:B------:R-:W-:Y:S01]  /*f950*/  FFMA R76, R52, UR12, R76 ;  /* 0x0000000c344c7c23 */ /* 0x000fe2000800004c */
[----:B------:R-:W-:Y:S01]  /*f960*/  FMUL R43, R15, R40 ;  /* 0x000000280f2b7220 */ /* 0x000fe20000400000 */
[----:B------:R-:W-:Y:S01]  /*f970*/  MOV R52, R44 ;  /* 0x0000002c00347202 */ /* 0x000fe20000000f00 */
[----:B------:R-:W-:-:S02]  /*f980*/  FFMA R44, R49, R83, R42 ;  /* 0x00000053312c7223 */ /* 0x000fc4000000002a */
[CC--:B------:R-:W-:Y:S01]  /*f990*/  FFMA R47, R16.reuse, R41.reuse, -R43 ;  /* 0x00000029102f7223 */ /* 0x0c0fe2000000082b */
[----:B------:R-:W-:Y:S01]  /*f9a0*/  FMUL R41, R15, R41 ;  /* 0x000000290f297220 */ /* 0x000fe20000400000 */
[----:B------:R-:W-:Y:S01]  /*f9b0*/  FMUL R43, R53, R74 ;  /* 0x0000004a352b7220 */ /* 0x000fe20000400000 */
[----:B------:R-:W-:Y:S01]  /*f9c0*/  FMUL R42, R19, R44 ;  /* 0x0000002c132a7220 */ /* 0x000fe20000400000 */
[----:B------:R-:W-:Y:S01]  /*f9d0*/  FFMA R118, R47, UR12, R118 ;  /* 0x0000000c2f767c23 */ /* 0x000fe20008000076 */
[----:B------:R-:W-:Y:S01]  /*f9e0*/  FFMA R46, R16, R40, R41 ;  /* 0x00000028102e7223 */ /* 0x000fe20000000029 */
[-C--:B------:R-:W-:Y:S01]  /*f9f0*/  FFMA R43, R49, R82.reuse, R43 ;  /* 0x00000052312b7223 */ /* 0x080fe2000000002b */
[----:B------:R-:W-:Y:S01]  /*fa00*/  FMUL R41, R53, R82 ;  /* 0x0000005235297220 */ /* 0x000fe20000400000 */
[-C--:B------:R-:W-:Y:S01]  /*fa10*/  FMUL R47, R54, R74.reuse ;  /* 0x0000004a362f7220 */ /* 0x080fe20000400000 */
[----:B------:R-:W-:Y:S01]  /*fa20*/  FFMA R80, R46, UR12, R80 ;  /* 0x0000000c2e507c23 */ /* 0x000fe20008000050 */
[----:B------:R-:W-:Y:S01]  /*fa30*/  FMUL R40, R19, R43 ;  /* 0x0000002b13287220 */ /* 0x000fe20000400000 */
[----:B------:R-:W-:Y:S01]  /*fa40*/  FFMA R41, R49, R74, -R41 ;  /* 0x0000004a31297223 */ /* 0x000fe20000000829 */
[----:B------:R-:W-:Y:S01]  /*fa50*/  FFMA R47, R50, R82, R47 ;  /* 0x00000052322f7223 */ /* 0x000fe2000000002f */
[----:B------:R-:W-:-:S02]  /*fa60*/  FFMA R79, R52, UR12, R79 ;  /* 0x0000000c344f7c23 */ /* 0x000fc4000800004f */
        /* <DEDUP_REMOVED lines=19> */
[----:B------:R-:W-:-:S04]  /*fba0*/  FMUL R44, R15, R44 ;  /* 0x0000002c0f2c7220 */ /* 0x000fc80000400000 */
[----:B------:R-:W-:Y:S01]  /*fbb0*/  FFMA R11, R16, R43, R44 ;  /* 0x0000002b100b7223 */ /* 0x000fe2000000002c */
[C---:B------:R-:W-:Y:S01]  /*fbc0*/  FMUL R43, R53.reuse, R85 ;  /* 0x00000055352b7220 */ /* 0x040fe20000400000 */
[-C--:B------:R-:W-:Y:S01]  /*fbd0*/  FMUL R44, R53, R87.reuse ;  /* 0x00000057352c7220 */ /* 0x080fe20000400000 */
[----:B------:R-:W-:Y:S01]  /*fbe0*/  MOV R53, R48 ;  /* 0x0000003000357202 */ /* 0x000fe20000000f00 */
[-C--:B------:R-:W-:Y:S01]  /*fbf0*/  FMUL R48, R54, R87.reuse ;  /* 0x0000005736307220 */ /* 0x080fe20000400000 */
[C---:B------:R-:W-:Y:S01]  /*fc00*/  FFMA R43, R49.reuse, R87, R43 ;  /* 0x00000057312b7223 */ /* 0x040fe2000000002b */
[----:B------:R-:W-:Y:S01]  /*fc10*/  FFMA R44, R49, R85, -R44 ;  /* 0x00000055312c7223 */ /* 0x000fe2000000082c */
[----:B------:R-:W-:Y:S02]  /*fc20*/  FMUL R49, R55, R82 ;  /* 0x0000005237317220 */ /* 0x000fe40000400000 */
[----:B------:R-:W-:Y:S02]  /*fc30*/  FMUL R45, R15, R43 ;  /* 0x0000002b0f2d7220 */ /* 0x000fe40000400000 */
[----:B------:R-:W-:-:S02]  /*fc40*/  FFMA R49, R51, R74, -R49 ;  /* 0x0000004a33317223 */ /* 0x000fc40000000831 */
[-C--:B------:R-:W-:Y:S01]  /*fc50*/  FFMA R10, R16, R44.reuse, -R45 ;  /* 0x0000002c100a7223 */ /* 0x080fe2000000082d */
[----:B------:R-:W-:Y:S01]  /*fc60*/  FMUL R44, R15, R44 ;  /* 0x0000002c0f2c7220 */ /* 0x000fe20000400000 */
[----:B------:R-:W-:-:S03]  /*fc70*/  FMUL R45, R19, R47 ;  /* 0x0000002f132d7220 */ /* 0x000fc60000400000 */
[----:B------:R-:W-:Y:S01]  /*fc80*/  FFMA R43, R16, R43, R44 ;  /* 0x0000002b102b7223 */ /* 0x000fe2000000002c */
[----:B------:R-:W-:-:S04]  /*fc90*/  FMUL R44, R54, R82 ;  /* 0x00000052362c7220 */ /* 0x000fc80000400000 */
[----:B------:R-:W-:-:S04]  /*fca0*/  FFMA R44, R50, R74, -R44 ;  /* 0x0000004a322c7223 */ /* 0x000fc8000000082c */
[-C--:B------:R-:W-:Y:S01]  /*fcb0*/  FFMA R45, R20, R44.reuse, -R45 ;  /* 0x0000002c142d7223 */ /* 0x080fe2000000082d */
[----:B------:R-:W-:-:S04]  /*fcc0*/  FMUL R44, R19, R44 ;  /* 0x0000002c132c7220 */ /* 0x000fc80000400000 */
[----:B------:R-:W-:Y:S01]  /*fcd0*/  FFMA R44, R20, R47, R44 ;  /* 0x0000002f142c7223 */ /* 0x000fe2000000002c */
[-C--:B------:R-:W-:Y:S01]  /*fce0*/  FFMA R47, R50, R83.reuse, R40 ;  /* 0x00000053322f7223 */ /* 0x080fe20000000028 */
[----:B------:R-:W-:-:S03]  /*fcf0*/  FMUL R40, R54, R83 ;  /* 0x0000005336287220 */ /* 0x000fc60000400000 */
[----:B------:R-:W-:Y:S01]  /*fd00*/  FMUL R46, R19, R47 ;  /* 0x0000002f132e7220 */ /* 0x000fe20000400000 */
        /* <DEDUP_REMOVED lines=11> */
[----:B------:R-:W-:Y:S01]  /*fdc0*/  FMUL R47, R54, R85 ;  /* 0x00000055362f7220 */ /* 0x000fe20000400000 */
[----:B------:R-:W-:-:S03]  /*fdd0*/  FMUL R54, R55, R75 ;  /* 0x0000004b37367220 */ /* 0x000fc60000400000 */
[C---:B------:R-:W-:Y:S01]  /*fde0*/  FFMA R47, R50.reuse, R87, R47 ;  /* 0x00000057322f7223 */ /* 0x040fe2000000002f */
[----:B------:R-:W-:Y:S01]  /*fdf0*/  FFMA R50, R50, R85, -R48 ;  /* 0x0000005532327223 */ /* 0x000fe20000000830 */
[----:B------:R-:W-:Y:S02]  /*fe00*/  FFMA R54, R51, R83, R54 ;  /* 0x0000005333367223 */ /* 0x000fe40000000036 */
[----:B------:R-:W-:-:S04]  /*fe10*/  FMUL R48, R15, R47 ;  /* 0x0000002f0f307220 */ /* 0x000fc80000400000 */
[-C--:B------:R-:W-:Y:S01]  /*fe20*/  FFMA R48, R16, R50.reuse, -R48 ;  /* 0x0000003210307223 */ /* 0x080fe20000000830 */
[----:B------:R-:W-:-:S04]  /*fe30*/  FMUL R50, R15, R50 ;  /* 0x000000320f327220 */ /* 0x000fc80000400000 */
[----:B------:R-:W-:Y:S01]  /*fe40*/  FFMA R47, R16, R47, R50 ;  /* 0x0000002f102f7223 */ /* 0x000fe20000000032 */
[----:B------:R-:W-:-:S04]  /*fe50*/  FMUL R50, R55, R74 ;  /* 0x0000004a37327220 */ /* 0x000fc80000400000 */
[----:B------:R-:W-:Y:S01]  /*fe60*/  FFMA R52, R51, R82, R50 ;  /* 0x0000005233347223 */ /* 0x000fe20000000032 */
[----:B------:R-:W-:-:S03]  /*fe70*/  MOV R82, R53 ;  /* 0x0000003500527202 */ /* 0x000fc60000000f00 */
[----:B------:R-:W-:-:S04]  /*fe80*/  FMUL R50, R19, R52 ;  /* 0x0000003413327220 */ /* 0x000fc80000400000 */
[-C--:B------:R-:W-:Y:S01]  /*fe90*/  FFMA R50, R20, R49.reuse, -R50 ;  /* 0x0000003114327223 */ /* 0x080fe20000000832 */
[----:B------:R-:W-:-:S04]  /*fea0*/  FMUL R49, R19, R49 ;  /* 0x0000003113317220 */ /* 0x000fc80000400000 */
[----:B------:R-:W-:Y:S01]  /*feb0*/  FFMA R49, R20, R52, R49 ;  /* 0x0000003414317223 */ /* 0x000fe20000000031 */
[----:B------:R-:W-:Y:S01]  /*fec0*/  FMUL R52, R55, R83 ;  /* 0x0000005337347220 */ /* 0x000fe20000400000 */
[----:B------:R-:W-:Y:S01]  /*fed0*/  FMUL R53, R19, R54 ;  /* 0x0000003613357220 */ /* 0x000fe20000400000 */
[----:B------:R-:W2:Y:S02]  /*fee0*/  LDL.LU R83, [R1+0x8] ;  /* 0x0000080001537983 */ /* 0x000ea40000300800 */
[----:B------:R-:W-:Y:S01]  /*fef0*/  FFMA R52, R51, R75, -R52 ;  /* 0x0000004b33347223 */ /* 0x000fe20000000834 */
[----:B------:R-:W-:-:S03]  /*ff00*/  FMUL R75, R55, R84 ;  /* 0x00000054374b7220 */ /* 0x000fc60000400000 */
[-C--:B------:R-:W-:Y:S01]  /*ff10*/  FFMA R53, R20, R52.reuse, -R53 ;  /* 0x0000003414357223 */ /* 0x080fe20000000835 */
[----:B------:R-:W-:Y:S01]  /*ff20*/  FMUL R52, R19, R52 ;  /* 0x0000003413347220 */ /* 0x000fe20000400000 */
[----:B------:R-:W-:-:S03]  /*ff30*/  FFMA R75, R51, R86, R75 ;  /* 0x00000056334b7223 */ /* 0x000fc6000000004b */
[----:B------:R-:W-:Y:S01]  /*ff40*/  FFMA R52, R20, R54, R52 ;  /* 0x0000003614347223 */ /* 0x000fe20000000034 */
[----:B------:R-:W-:Y:S01]  /*ff50*/  FMUL R54, R55, R86 ;  /* 0x0000005637367220 */ /* 0x000fe20000400000 */
[----:B------:R-:W-:-:S03]  /*ff60*/  FMUL R74, R15, R75 ;  /* 0x0000004b0f4a7220 */ /* 0x000fc60000400000 */
[----:B------:R-:W-:Y:S02]  /*ff70*/  FFMA R54, R51, R84, -R54 ;  /* 0x0000005433367223 */ /* 0x000fe40000000836 */
[----:B------:R-:W3:Y:S02]  /*ff80*/  LDL.LU R84, [R1+0x4] ;  /* 0x0000040001547983 */ /* 0x000ee40000300800 */
[CC--:B------:R-:W-:Y:S01]  /*ff90*/  FFMA R74, R16.reuse, R54.reuse, -R74 ;  /* 0x00000036104a7223 */ /* 0x0c0fe2000000084a */
[----:B------:R-:W-:Y:S01]  /*ffa0*/  FMUL R54, R15, R54 ;  /* 0x000000360f367220 */ /* 0x000fe20000400000 */
[----:B------:R-:W4:Y:S03]  /*ffb0*/  LDL.LU R86, [R1] ;  /* 0x0000000001567983 */ /* 0x000f260000300800 */
[----:B------:R-:W-:Y:S01]  /*ffc0*/  FFMA R54, R16, R75, R54 ;  /* 0x0000004b10367223 */ /* 0x000fe20000000036 */
[C---:B------:R-:W-:Y:S01]  /*ffd0*/  FMUL R75, R55.reuse, R85 ;  /* 0x00000055374b7220 */ /* 0x040fe20000400000 */
[----:B------:R-:W-:-:S03]  /*ffe0*/  FMUL R55, R55, R87 ;  /* 0x0000005737377220 */ /* 0x000fc60000400000 */
[C---:B------:R-:W-:Y:S01]  /*fff0*/  FFMA R75, R51.reuse, R87, R75 ;  /* 0x00000057334b7223 */ /* 0x040fe2000000004b */
[----:B------:R-:W-:Y:S01]  /*10000*/  FFMA R51, R51, R85, -R55 ;  /* 0x0000005533337223 */ /* 0x000fe20000000837 */
[----:B------:R-:W-:Y:S02]  /*10010*/  MOV R87, R82 ;  /* 0x0000005200577202 */ /* 0x000fe40000000f00 */
[C---:B------:R-:W-:Y:S01]  /*10020*/  FMUL R55, R15.reuse, R75 ;  /* 0x0000004b0f377220 */ /* 0x040fe20000400000 */
[----:B------:R-:W-:-:S03]  /*10030*/  FMUL R82, R15, R51 ;  /* 0x000000330f527220 */ /* 0x000fc60000400000 */
[C---:B------:R-:W-:Y:S01]  /*10040*/  FFMA R51, R16.reuse, R51, -R55 ;  /* 0x0000003310337223 */ /* 0x040fe20000000837 */
[----:B------:R-:W-:Y:S02]  /*10050*/  FFMA R55, R16, R75, R82 ;  /* 0x0000004b10377223 */ /* 0x000fe40000000052 */
[----:B------:R-:W4:Y:S01]  /*10060*/  LDL.LU R75, [R1+0xc] ;  /* 0x00000c00014b7983 */ /* 0x000f220000300800 */
[----:B------:R-:W-:Y:S01]  /*10070*/  FFMA R121, R12, UR12, R121 ;  /* 0x0000000c0c797c23 */ /* 0x000fe20008000079 */
[----:B------:R-:W-:Y:S01]  /*10080*/  FFMA R89, R11, UR12, R89 ;  /* 0x0000000c0b597c23 */ /* 0x000fe20008000059 */
[----:B------:R-:W-:Y:S01]  /*10090*/  FFMA R122, R10, UR12, R122 ;  /* 0x0000000c0a7a7c23 */ /* 0x000fe2000800007a */
        /* <DEDUP_REMOVED lines=25> */
.L_x_58:
[----:B------:R-:W2:Y:S01]  /*10230*/  LDL.LU.64 R48, [R1+0x30] ;  /* 0x0000300001307983 */ /* 0x000ea20000300a00 */
[----:B------:R-:W2:Y:S03]  /*10240*/  LDCU UR10, c[0x0][0x410] ;  /* 0x00008200ff0a77ac */ /* 0x000ea60008000800 */
[----:B------:R-:W3:Y:S04]  /*10250*/  LDL.LU R43, [R1+0x3c] ;  /* 0x00003c00012b7983 */ /* 0x000ee80000300800 */
[----:B------:R-:W4:Y:S04]  /*10260*/  LDL.LU R41, [R1+0x44] ;  /* 0x0000440001297983 */ /* 0x000f280000300800 */
[----:B------:R-:W4:Y:S04]  /*10270*/  LDL.LU.64 R46, [R1+0x28] ;  /* 0x00002800012e7983 */ /* 0x000f280000300a00 */
[----:B------:R-:W4:Y:S04]  /*10280*/  LDL.LU R45, [R1+0x38] ;  /* 0x00003800012d7983 */ /* 0x000f280000300800 */
[----:B------:R-:W4:Y:S01]  /*10290*/  LDL.LU R44, [R1+0x40] ;  /* 0x00004000012c7983 */ /* 0x000f220000300800 */
[----:B------:R-:W-:-:S02]  /*102a0*/  UISETP.GT.AND UP0, UPT, UR8, 0x1, UPT ;  /* 0x000000010800788c */ /* 0x000fc4000bf04270 */
[----:B------:R-:W-:-:S07]  /*102b0*/  UIADD3 UR9, UPT, UPT, UR8, -0x1, URZ ;  /* 0xffffffff08097890 */ /* 0x000fce000fffe0ff */
[----:B------:R-:W-:Y:S01]  /*102c0*/  UMOV UR8, UR9 ;  /* 0x0000000900087c82 */ /* 0x000fe20008000000 */
[----:B--2---:R-:W-:Y:S02]  /*102d0*/  IADD3 R40, P0, PT, R48, UR10, RZ ;  /* 0x0000000a30287c10 */ /* 0x004fe4000ff1e0ff */
[----:B---3--:R-:W-:Y:S02]  /*102e0*/  IADD3 R43, P1, PT, R43, 0x20, RZ ;  /* 0x000000202b2b7810 */ /* 0x008fe40007f3e0ff */
[----:B------:R-:W-:Y:S02]  /*102f0*/  IADD3.X R42, PT, PT, RZ, R49, RZ, P0, !PT ;  /* 0x00000031ff2a7210 */ /* 0x000fe400007fe4ff */
[----:B----4-:R-:W-:-:S05]  /*10300*/  IADD3 R41, P2, PT, R41, 0x20, RZ ;  /* 0x0000002029297810 */ /* 0x010fca0007f5e0ff */
[----:B------:R2:W-:Y:S01]  /*10310*/  STL [R1+0x44], R41 ;  /* 0x0000442901007387 */ /* 0x0005e20000100800 */
[----:B------:R-:W-:-:S03]  /*10320*/  IADD3.X R45, PT, PT, RZ, R45, RZ, P1, !PT ;  /* 0x0000002dff2d7210 */ /* 0x000fc60000ffe4ff */
[----:B------:R3:W-:Y:S01]  /*10330*/  STL [R1+0x3c], R43 ;  /* 0x00003c2b01007387 */ /* 0x0007e20000100800 */
[----:B------:R-:W-:Y:S02]  /*10340*/  IADD3.X R44, PT, PT, RZ, R44, RZ, P2, !PT ;  /* 0x0000002cff2c7210 */ /* 0x000fe400017fe4ff */
[----:B--2---:R-:W-:-:S03]  /*10350*/  IADD3 R41, P0, PT, R46, UR10, RZ ;  /* 0x0000000a2e297c10 */ /* 0x004fc6000ff1e0ff */
[----:B------:R2:W-:Y:S01]  /*10360*/  STL [R1+0x40], R44 ;  /* 0x0000402c01007387 */ /* 0x0005e20000100800 */
[----:B---3--:R-:W-:-:S03]  /*10370*/  IADD3.X R43, PT, PT, RZ, R47, RZ, P0, !PT ;  /* 0x0000002fff2b7210 */ /* 0x008fc600007fe4ff */
[----:B------:R2:W-:Y:S01]  /*10380*/  STL [R1+0x38], R45 ;  /* 0x0000382d01007387 */ /* 0x0005e20000100800 */
[----:B------:R-:W-:Y:S05]  /*10390*/  BRA.U UP0, `(.L_x_59) ;  /* 0xffffff0d00f87547 */ /* 0x000fea000b83ffff */
.L_x_0:
[----:B------:R-:W-:-:S09]  /*103a0*/  UISETP.NE.AND UP0, UPT, UR4, UR6, UPT ;  /* 0x000000060400728c */ /* 0x000fd2000bf05270 */
[----:B------:R-:W-:Y:S05]  /*103b0*/  BRA.U UP0, `(.L_x_60) ;  /* 0x0000000500447547 */ /* 0x000fea000b800000 */
[----:B------:R-:W3:Y:S01]  /*103c0*/  LDCU UR12, c[0x0][0x380] ;  /* 0x00007000ff0c77ac */ /* 0x000ee20008000800 */
[----:B------:R-:W-:Y:S01]  /*103d0*/  UIADD3 UR8, UPT, UPT, UR5, 0x1, URZ ;  /* 0x0000000105087890 */ /* 0x000fe2000fffe0ff */
[----:B------:R-:W-:Y:S01]  /*103e0*/  UMOV UR6, 0xffffffff ;  /* 0xffffffff00067882 */ /* 0x000fe20000000000 */
[----:B------:R-:W-:Y:S02]  /*103f0*/  UMOV UR9, UR5 ;  /* 0x0000000500097c82 */ /* 0x000fe40008000000 */
[----:B---3--:R-:W-:-:S09]  /*10400*/  UISETP.GE.AND UP0, UPT, UR8, UR12, UPT ;  /* 0x0000000c0800728c */ /* 0x008fd2000bf06270 */
[----:B------:R-:W-:Y:S05]  /*10410*/  BRA.U UP0, `(.L_x_61) ;  /* 0x0000000100447547 */ /* 0x000fea000b800000 */
[----:B------:R-:W3:Y:S01]  /*10420*/  LDCU.64 UR22, c[0x0][0x3e8] ;  /* 0x00007d00ff1677ac */ /* 0x000ee20008000a00 */
[----:B------:R-:W-:-:S05]  /*10430*/  UMOV UR9, UR5 ;  /* 0x0000000500097c82 */ /* 0x000fca0008000000 */
.L_x_62:
[----:B---3--:R-:W-:-:S06]  /*10440*/  UIMAD.WIDE UR10, UR8, 0x4, UR22 ;  /* 0x00000004080a78a5 */ /* 0x008fcc000f8e0216 */
[----:B------:R-:W-:Y:S02]  /*10450*/  MOV R40, UR10 ;  /* 0x0000000a00287c02 */ /* 0x000fe40008000f00 */
[----:B------:R-:W-:-:S05]  /*10460*/  MOV R41, UR11 ;  /* 0x0000000b00297c02 */ /* 0x000fca0008000f00 */
[----:B------:R-:W3:Y:S01]  /*10470*/  LDG.E R40, desc[UR14][R40.64] ;  /* 0x0000000e28287981 */ /* 0x000ee2000c1e1900 */
[----:B------:R-:W-:Y:S02]  /*10480*/  UIADD3 UR10, UPT, UPT, UR8, 0x1, URZ ;  /* 0x00000001080a7890 */ /* 0x000fe4000fffe0ff */
[----:B------:R-:W-:Y:S02]  /*10490*/  UMOV UR5, UR8 ;  /* 0x0000000800057c82 */ /* 0x000fe40008000000 */
[----:B------:R-:W-:-:S06]  /*104a0*/  UISETP.GE.AND UP1, UPT, UR10, UR12, UPT ;  /* 0x0000000c0a00728c */ /* 0x000fcc000bf26270 */
[----:B------:R-:W-:Y:S02]  /*104b0*/  PLOP3.LUT P0, PT, PT, PT, UP1, 0x80, 0x8 ;  /* 0x000000000008781c */ /* 0x000fe40003f0f018 */
[----:B---3--:R-:W-:-:S13]  /*104c0*/  R2UR UR6, R40 ;  /* 0x00000000280672ca */ /* 0x008fda00000e0000 */
[----:B-----5:R-:W-:Y:S01]  /*104d0*/  MOV R16, UR6 ;  /* 0x0000000600107c02 */ /* 0x020fe20008000f00 */
[----:B------:R-:W-:-:S03]  /*104e0*/  UISETP.NE.AND UP0, UPT, UR6, URZ, UPT ;  /* 0x000000ff0600728c */ /* 0x000fc6000bf05270 */
[----:B------:R-:W-:Y:S01]  /*104f0*/  ISETP.LT.AND P1, PT, R16, 0x1, PT ;  /* 0x000000011000780c */ /* 0x000fe20003f21270 */
[----:B------:R-:W-:-:S03]  /*10500*/  USEL UR9, UR8, UR9, !UP0 ;  /* 0x0000000908097287 */ /* 0x000fc6000c000000 */
[----:B------:R-:W-:-:S09]  /*10510*/  UMOV UR8, UR10 ;  /* 0x0000000a00087c82 */ /* 0x000fd20008000000 */
[----:B------:R-:W-:Y:S05]  /*10520*/  @!P0 BRA P1, `(.L_x_62) ;  /* 0xfffffffc00c48947 */ /* 0x000fea000083ffff */
.L_x_61:
[----:B------:R-:W-:Y:S01]  /*10530*/  ISETP.LE.AND P0, PT, R56, UR9, PT ;  /* 0x0000000938007c0c */ /* 0x000fe2000bf03270 */
[----:B-----5:R-:W-:Y:S01]  /*10540*/  HFMA2 R22, -RZ, RZ, 0, 0 ;  /* 0x00000000ff167431 */ /* 0x020fe200000001ff */
[----:B------:R-:W-:Y:S02]  /*10550*/  ISETP.LE.AND P1, PT, R23, UR9, PT ;  /* 0x0000000917007c0c */ /* 0x000fe4000bf23270 */
[C---:B------:R-:W-:Y:S02]  /*10560*/  ISETP.LT.OR P2, PT, R58.reuse, UR9, !P0 ;  /* 0x000000093a007c0c */ /* 0x040fe4000c741670 */
[----:B------:R-:W-:Y:S02]  /*10570*/  ISETP.LT.OR P3, PT, R58, UR9, !P1 ;  /* 0x000000093a007c0c */ /* 0x000fe4000cf61670 */
[----:B------:R-:W-:-:S09]  /*10580*/  ISETP.LT.OR P0, PT, R57, UR9, !P0 ;  /* 0x0000000939007c0c */ /* 0x000fd2000c701670 */
[----:B--2---:R-:W2:Y:S01]  /*10590*/  @!P2 LDC R45, c[0x0][0x384] ;  /* 0x0000e100ff2dab82 */ /* 0x004ea20000000800 */
[----:B------:R-:W-:-:S07]  /*105a0*/  @!P2 IADD3 R18, PT, PT, R58, -UR9, RZ ;  /* 0x800000093a12ac10 */ /* 0x000fce000fffe0ff */
[----:B------:R-:W3:Y:S08]  /*105b0*/  @!P2 LDC.64 R40, c[0x0][0x388] ;  /* 0x0000e200ff28ab82 */ /* 0x000ef00000000a00 */
[----:B------:R-:W4:Y:S08]  /*105c0*/  @!P2 LDC.64 R42, c[0x0][0x390] ;  /* 0x0000e400ff2aab82 */ /* 0x000f300000000a00 */
[----:B------:R-:W0:Y:S01]  /*105d0*/  @!P3 LDC R20, c[0x0][0x384] ;  /* 0x0000e100ff14bb82 */ /* 0x000e220000000800 */
[----:B--2---:R-:W-:-:S02]  /*105e0*/  @!P2 IADD3 R16, PT, PT, R58, -R45, RZ ;  /* 0x8000002d3a10a210 */ /* 0x004fc40007ffe0ff */
[----:B------:R-:W-:-:S05]  /*105f0*/  @!P2 IADD3 R45, PT, PT, -R56, R45, RZ ;  /* 0x0000002d382da210 */ /* 0x000fca0007ffe1ff */
[----:B------:R-:W-:Y:S01]  /*10600*/  @!P2 IMAD R45, R16, UR12, R45 ;  /* 0x0000000c102dac24 */ /* 0x000fe2000f8e022d */
[----:B------:R-:W2:Y:S03]  /*10610*/  @!P3 LDC.64 R46, c[0x0][0x388] ;  /* 0x0000e200ff2ebb82 */ /* 0x000ea60000000a00 */
[----:B------:R-:W-:-:S04]  /*10620*/  @!P2 IMAD R49, R45, UR12, R18 ;  /* 0x0000000c2d31ac24 */ /* 0x000fc8000f8e0212 */
[C---:B---3--:R-:W-:Y:S01]  /*10630*/  @!P2 IMAD.WIDE R44, R49.reuse, 0x4, R40 ;  /* 0x00000004312ca825 */ /* 0x048fe200078e0228 */
[----:B------:R-:W3:Y:S03]  /*10640*/  @!P0 LDC R16, c[0x0][0x384] ;  /* 0x0000e100ff108b82 */ /* 0x000ee60000000800 */
[----:B----4-:R-:W-:Y:S01]  /*10650*/  @!P2 IMAD.WIDE R40, R49, 0x4, R42 ;  /* 0x000000043128a825 */ /* 0x010fe200078e022a */
[----:B------:R4:W5:Y:S01]  /*10660*/  @!P2 LDG.E R22, desc[UR14][R44.64] ;  /* 0x0000000e2c16a981 */ /* 0x000962000c1e1900 */
[----:B0-----:R-:W-:-:S03]  /*10670*/  @!P3 IADD3 R18, PT, PT, R58, -R20, RZ ;  /* 0x800000143a12b210 */ /* 0x001fc60007ffe0ff */
[----:B------:R0:W5:Y:S01]  /*10680*/  @!P2 LDG.E R21, desc[UR14][R40.64] ;  /* 0x0000000e2815a981 */ /* 0x000162000c1e1900 */
[----:B------:R-:W-:Y:S02]  /*10690*/  @!P3 IADD3 R43, PT, PT, -R23, R20, RZ ;  /* 0x00000014172bb210 */ /* 0x000fe40007ffe1ff */
[----:B------:R-:W-:Y:S01]  /*106a0*/  @!P3 IADD3 R49, PT, PT, R58, -UR9, RZ ;  /* 0x800000093a31bc10 */ /* 0x000fe2000fffe0ff */
[----:B----4-:R-:W4:Y:S02]  /*106b0*/  @!P0 LDC.64 R44, c[0x0][0x388] ;  /* 0x0000e200ff2c8b82 */ /* 0x010f240000000a00 */
[----:B------:R-:W-:Y:S01]  /*106c0*/  @!P3 IMAD R18, R18, UR12, R43 ;  /* 0x0000000c1212bc24 */ /* 0x000fe2000f8e022b */
[----:B------:R-:W-:-:S05]  /*106d0*/  ISETP.LT.OR P1, PT, R57, UR9, !P1 ;  /* 0x0000000939007c0c */ /* 0x000fca000cf21670 */
[----:B0-----:R-:W0:Y:S01]  /*106e0*/  @!P3 LDC.64 R40, c[0x0][0x390] ;  /* 0x0000e400ff28bb82 */ /* 0x001e220000000a00 */
[----:B------:R-:W-:Y:S01]  /*106f0*/  @!P3 IMAD R49, R18, UR12, R49 ;  /* 0x0000000c1231bc24 */ /* 0x000fe2000f8e0231 */
[-C--:B---3--:R-:W-:Y:S02]  /*10700*/  @!P0 IADD3 R20, PT, PT, R57, -R16.reuse, RZ ;  /* 0x8000001039148210 */ /* 0x088fe40007ffe0ff */
[----:B------:R-:W-:Y:S01]  /*10710*/  @!P0 IADD3 R51, PT, PT, -R56, R16, RZ ;  /* 0x0000001038338210 */ /* 0x000fe20007ffe1ff */
[----:B--2---:R-:W-:Y:S01]  /*10720*/  @!P3 IMAD.WIDE R42, R49, 0x4, R46 ;  /* 0x00000004312ab825 */ /* 0x004fe200078e022e */
[----:B------:R-:W-:Y:S02]  /*10730*/  @!P0 IADD3 R47, PT, PT, R57, -UR9, RZ ;  /* 0x80000009392f8c10 */ /* 0x000fe4000fffe0ff */
[----:B------:R-:W-:Y:S01]  /*10740*/  MOV R18, RZ ;  /* 0x000000ff00127202 */ /* 0x000fe20000000f00 */
[----:B------:R-:W-:Y:S01]  /*10750*/  @!P0 IMAD R20, R20, UR12, R51 ;  /* 0x0000000c14148c24 */ /* 0x000fe2000f8e0233 */
[----:B------:R-:W2:Y:S03]  /*10760*/  @!P1 LDC R16, c[0x0][0x384] ;  /* 0x0000e100ff109b82 */ /* 0x000ea60000000800 */
[----:B------:R-:W-:-:S02]  /*10770*/  @!P0 IMAD R47, R20, UR12, R47 ;  /* 0x0000000c142f8c24 */ /* 0x000fc4000f8e022f */
[----:B------:R-:W-:Y:S01]  /*10780*/  HFMA2 R20, -RZ, RZ, 0, 0 ;  /* 0x00000000ff147431 */ /* 0x000fe200000001ff */
[----:B------:R0:W5:Y:S02]  /*10790*/  @!P3 LDG.E R18, desc[UR14][R42.64] ;  /* 0x0000000e2a12b981 */ /* 0x000164000c1e1900 */
[----:B0-----:R-:W-:-:S04]  /*107a0*/  @!P3 IMAD.WIDE R42, R49, 0x4, R40 ;  /* 0x00000004312ab825 */ /* 0x001fc800078e0228 */
[----:B----4-:R-:W-:Y:S01]  /*107b0*/  @!P0 IMAD.WIDE R40, R47, 0x4, R44 ;  /* 0x000000042f288825 */ /* 0x010fe200078e022c */
[----:B------:R0:W5:Y:S01]  /*107c0*/  @!P3 LDG.E R17, desc[UR14][R42.64] ;  /* 0x0000000e2a11b981 */ /* 0x000162000c1e1900 */
[----:B------:R-:W3:Y:S03]  /*107d0*/  @!P0 LDC.64 R44, c[0x0][0x390] ;  /* 0x0000e400ff2c8b82 */ /* 0x000ee60000000a00 */
[----:B------:R4:W5:Y:S05]  /*107e0*/  @!P0 LDG.E R20, desc[UR14][R40.64] ;  /* 0x0000000e28148981 */ /* 0x00096a000c1e1900 */
[----:B0-----:R-:W0:Y:S08]  /*107f0*/  @!P1 LDC.64 R42, c[0x0][0x388] ;  /* 0x0000e200ff2a9b82 */ /* 0x001e300000000a00 */
[----:B----4-:R-:W4:Y:S01]  /*10800*/  @!P1 LDC.64 R40, c[0x0][0x390] ;  /* 0x0000e400ff289b82 */ /* 0x010f220000000a00 */
[----:B--2---:R-:W-:-:S02]  /*10810*/  @!P1 IADD3 R46, PT, PT, R57, -R16, RZ ;  /* 0x80000010392e9210 */ /* 0x004fc40007ffe0ff */
[----:B------:R-:W-:Y:S02]  /*10820*/  @!P1 IADD3 R49, PT, PT, -R23, R16, RZ ;  /* 0x0000001017319210 */ /* 0x000fe40007ffe1ff */
[----:B------:R-:W-:-:S03]  /*10830*/  @!P1 IADD3 R16, PT, PT, R57, -UR9, RZ ;  /* 0x8000000939109c10 */ /* 0x000fc6000fffe0ff */
[----:B------:R-:W-:-:S04]  /*10840*/  @!P1 IMAD R49, R46, UR12, R49 ;  /* 0x0000000c2e319c24 */ /* 0x000fc8000f8e0231 */
[----:B------:R-:W-:Y:S01]  /*10850*/  @!P1 IMAD R49, R49, UR12, R16 ;  /* 0x0000000c31319c24 */ /* 0x000fe2000f8e0210 */
[----:B------:R-:W-:Y:S01]  /*10860*/  MOV R16, RZ ;  /* 0x000000ff00107202 */ /* 0x000fe20000000f00 */
[----:B---3--:R-:W-:-:S04]  /*10870*/  @!P0 IMAD.WIDE R44, R47, 0x4, R44 ;  /* 0x000000042f2c8825 */ /* 0x008fc800078e022c */
[C---:B0-----:R-:W-:Y:S01]  /*10880*/  @!P1 IMAD.WIDE R42, R49.reuse, 0x4, R42 ;  /* 0x00000004312a9825 */ /* 0x041fe200078e022a */
[----:B------:R3:W5:Y:S04]  /*10890*/  @!P0 LDG.E R19, desc[UR14][R44.64] ;  /* 0x0000000e2c138981 */ /* 0x000768000c1e1900 */
[----:B------:R3:W5:Y:S01]  /*108a0*/  @!P1 LDG.E R16, desc[UR14][R42.64] ;  /* 0x0000000e2a109981 */ /* 0x000762000c1e1900 */
[----:B----4-:R-:W-:-:S05]  /*108b0*/  @!P1 IMAD.WIDE R40, R49, 0x4, R40 ;  /* 0x0000000431289825 */ /* 0x010fca00078e0228 */
[----:B------:R3:W5:Y:S02]  /*108c0*/  @!P1 LDG.E R15, desc[UR14][R40.64] ;  /* 0x0000000e280f9981 */ /* 0x000764000c1e1900 */
.L_x_60:
[----:B---3-5:R-:W-:-:S04]  /*108d0*/  LOP3.LUT R40, R10, 0xff, RZ, 0xc0, !PT ;  /* 0x000000ff0a287812 */ /* 0x028fc800078ec0ff */
[----:B------:R-:W-:-:S13]  /*108e0*/  R2UR UR11, R40 ;  /* 0x00000000280b72ca */ /* 0x000fda00000e0000 */
[----:B------:R-:W-:-:S04]  /*108f0*/  UIADD3 UR8, UPT, UPT, UR11, 0x1, URZ ;  /* 0x000000010b087890 */ /* 0x000fc8000fffe0ff */
[----:B------:R-:W-:Y:S02]  /*10900*/  UPRMT UR10, UR8, 0x9910, URZ ;  /* 0x00009910080a7896 */ /* 0x000fe400080000ff */
[----:B------:R-:W-:-:S05]  /*10910*/  ULOP3.LUT UR9, UR8, 0xff, URZ, 0xc0, !UPT ;  /* 0x000000ff08097892 */ /* 0x000fca000f8ec0ff */
[----:B------:R-:W-:Y:S02]  /*10920*/  UMOV UR8, UR10 ;  /* 0x0000000a00087c82 */ /* 0x000fe40008000000 */
[----:B------:R-:W-:-:S09]  /*10930*/  UISETP.NE.AND UP0, UPT, UR9, UR8, UPT ;  /* 0x000000080900728c */ /* 0x000fd2000bf05270 */
[----:B------:R-:W-:Y:S05]  /*10940*/  BRA.U !UP0, `(.L_x_63) ;  /* 0x00000001083c7547 */ /* 0x000fea000b800000 */
[----:B------:R-:W3:Y:S01]  /*10950*/  S2R R42, SR_TID.X ;  /* 0x00000000002a7919 */ /* 0x000ee20000002100 */
[----:B------:R-:W4:Y:S01]  /*10960*/  LDC.64 R40, c[0x0][0x3c0] ;  /* 0x0000f000ff287b82 */ /* 0x000f220000000a00 */
[----:B------:R-:W-:Y:S01]  /*10970*/  UIADD3 UR8, UPT, UPT, UR4, 0x1, URZ ;  /* 0x0000000104087890 */ /* 0x000fe2000fffe0ff */
[----:B------:R-:W-:Y:S03]  /*10980*/  BSSY.RECONVERGENT B0, `(.L_x_64) ;  /* 0x0000008000007945 */ /* 0x000fe60003800200 */
[----:B------:R-:W-:Y:S02]  /*10990*/  UIADD3 UR10, UPT, UPT, -UR8, UR13, URZ ;  /* 0x0000000d080a7290 */ /* 0x000fe4000fffe1ff */
[----:B------:R-:W-:-:S04]  /*109a0*/  MOV R43, UR8 ;  /* 0x00000008002b7c02 */ /* 0x000fc80008000f00 */
[C---:B---3--:R-:W-:Y:S01]  /*109b0*/  ISETP.GE.U32.AND P0, PT, R42.reuse, UR10, PT ;  /* 0x0000000a2a007c0c */ /* 0x048fe2000bf06070 */
[----:B----4-:R-:W-:-:S04]  /*109c0*/  IMAD.WIDE.U32 R40, R42, 0x4, R40 ;  /* 0x000000042a287825 */ /* 0x010fc800078e0028 */
[----:B------:R-:W-:-:S08]  /*109d0*/  IMAD.WIDE R40, R43, 0x4, R40 ;  /* 0x000000042b287825 */ /* 0x000fd000078e0228 */
[----:B------:R-:W-:Y:S05]  /*109e0*/  @P0 BRA `(.L_x_65) ;  /* 0x0000000000040947 */ /* 0x000fea0003800000 */
[----:B------:R3:W5:Y:S02]  /*109f0*/  LDG.E.CONSTANT R40, desc[UR14][R40.64] ;  /* 0x0000000e28287981 */ /* 0x000764000c1e9900 */
.L_x_65:
[----:B------:R-:W-:Y:S05]  /*10a00*/  BSYNC.RECONVERGENT B0 ;  /* 0x0000000000007941 */ /* 0x000fea0003800200 */
.L_x_64:
[----:B---3--:R-:W3:Y:S04]  /*10a10*/  LDL R41, [R1+0x24] ;  /* 0x0000240001297983 */ /* 0x008ee80000100800 */
[----:B---3-5:R3:W-:Y:S01]  /*10a20*/  STS [R41], R40 ;  /* 0x0000002829007388 */ /* 0x0287e20000000800 */
[----:B------:R-:W-:Y:S06]  /*10a30*/  BAR.SYNC.DEFER_BLOCKING 0x0 ;  /* 0x0000000000007b1d */ /* 0x000fec0000010000 */
.L_x_63:
[-C--:B-1----:R-:W-:Y:S01]  /*10a40*/  FMUL R43, R72, R32.reuse ;  /* 0x00000020482b7220 */ /* 0x082fe20000400000 */
[-C--:B--2---:R-:W-:Y:S01]  /*10a50*/  FMUL R44, R73, R32.reuse ;  /* 0x00000020492c7220 */ /* 0x084fe20000400000 */
[-C--:B---3--:R-:W-:Y:S01]  /*10a60*/  FMUL R41, R70, R32.reuse ;  /* 0x0000002046297220 */ /* 0x088fe20000400000 */
[-C--:B------:R-:W-:Y:S01]  /*10a70*/  FMUL R47, R68, R32.reuse ;  /* 0x00000020442f7220 */ /* 0x080fe20000400000 */
[----:B------:R-:W-:Y:S01]  /*10a80*/  FMUL R45, R66, R32 ;  /* 0x00000020422d7220 */ /* 0x000fe20000400000 */
[----:B0-----:R-:W-:Y:S01]  /*10a90*/  FFMA R83, R70, R36, R43 ;  /* 0x0000002446537223 */ /* 0x001fe2000000002b */
[-C--:B------:R-:W-:Y:S01]  /*10aa0*/  FMUL R42, R71, R32.reuse ;  /* 0x00000020472a7220 */ /* 0x080fe20000400000 */
[-C--:B------:R-:W-:Y:S01]  /*10ab0*/  FMUL R46, R67, R32.reuse ;  /* 0x00000020432e7220 */ /* 0x080fe20000400000 */
[----:B------:R-:W-:Y:S01]  /*10ac0*/  FMUL R32, R69, R32 ;  /* 0x0000002045207220 */ /* 0x000fe20000400000 */
[-C--:B------:R-:W-:Y:S01]  /*10ad0*/  FFMA R87, R71, R36.reuse, R44 ;  /* 0x0000002447577223 */ /* 0x080fe2000000002c */
[-C--:B------:R-:W-:Y:S01]  /*10ae0*/  FFMA R40, R72, R36.reuse, -R41 ;  /* 0x0000002448287223 */ /* 0x080fe20000000829 */
[-C--:B------:R-:W-:Y:S01]  /*10af0*/  FFMA R44, R66, R36.reuse, R47 ;  /* 0x00000024422c7223 */ /* 0x080fe2000000002f */
[-C--:B------:R-:W-:Y:S01]  /*10b00*/  FFMA R43, R68, R36.reuse, -R45 ;  /* 0x00000024442b7223 */ /* 0x080fe2000000082d */
[----:B------:R-:W-:Y:S01]  /*10b10*/  FMUL R47, R21, R83 ;  /* 0x00000053152f7220 */ /* 0x000fe20000400000 */
[-C--:B------:R-:W-:Y:S01]  /*10b20*/  FFMA R41, R73, R36.reuse, -R42 ;  /* 0x0000002449297223 */ /* 0x080fe2000000082a */
[-C--:B------:R-:W-:Y:S01]  /*10b30*/  FFMA R45, R69, R36.reuse, -R46 ;  /* 0x00000024452d7223 */ /* 0x080fe2000000082e */
[----:B------:R-:W-:Y:S01]  /*10b40*/  FFMA R36, R67, R36, R32 ;  /* 0x0000002443247223 */ /* 0x000fe20000000020 */
[-C--:B------:R-:W-:Y:S01]  /*10b50*/  FMUL R32, R21, R40.reuse ;  /* 0x0000002815207220 */ /* 0x080fe20000400000 */
[C---:B------:R-:W-:Y:S01]  /*10b60*/  FFMA R40, R22.reuse, R40, -R47 ;  /* 0x0000002816287223 */ /* 0x040fe2000000082f */
[CC--:B------:R-:W-:Y:S01]  /*10b70*/  FMUL R47, R17.reuse, R44.reuse ;  /* 0x0000002c112f7220 */ /* 0x0c0fe20000400000 */
[----:B------:R-:W-:Y:S01]  /*10b80*/  FMUL R49, R17, R43 ;  /* 0x0000002b11317220 */ /* 0x000fe20000400000 */
[----:B------:R-:W-:Y:S01]  /*10b90*/  FFMA R83, R22, R83, R32 ;  /* 0x0000005316537223 */ /* 0x000fe20000000020 */
[----:B------:R-:W-:Y:S01]  /*10ba0*/  FMUL R32, R21, R87 ;  /* 0x0000005715207220 */ /* 0x000fe20000400000 */
[----:B------:R-:W-:Y:S01]  /*10bb0*/  FFMA R43, R18, R43, -R47 ;  /* 0x0000002b122b7223 */ /* 0x000fe2000000082f */
[----:B------:R-:W-:Y:S01]  /*10bc0*/  FMUL R47, R17, R45 ;  /* 0x0000002d112f7220 */ /* 0x000fe20000400000 */
[-C--:B------:R-:W-:Y:S01]  /*10bd0*/  FMUL R42, R21, R41.reuse ;  /* 0x00000029152a7220 */ /* 0x080fe20000400000 */
[----:B------:R-:W-:Y:S01]  /*10be0*/  FFMA R41, R22, R41, -R32 ;  /* 0x0000002916297223 */ /* 0x000fe20000000820 */
[C---:B------:R-:W-:Y:S01]  /*10bf0*/  FFMA R44, R18.reuse, R44, R49 ;  /* 0x0000002c122c7223 */ /* 0x040fe20000000031 */
[-C--:B------:R-:W-:Y:S01]  /*10c00*/  FFMA R46, R18, R36.reuse, R47 ;  /* 0x00000024122e7223 */ /* 0x080fe2000000002f */
[-C--:B------:R-:W-:Y:S01]  /*10c10*/  FMUL R47, R70, R33.reuse ;  /* 0x00000021462f7220 */ /* 0x080fe20000400000 */
[----:B------:R-:W-:Y:S01]  /*10c20*/  FMUL R32, R17, R36 ;  /* 0x0000002411207220 */ /* 0x000fe20000400000 */
[CC--:B------:R-:W-:Y:S01]  /*10c30*/  FMUL R49, R72.reuse, R33.reuse ;  /* 0x0000002148317220 */ /* 0x0c0fe20000400000 */
[----:B------:R-:W-:Y:S01]  /*10c40*/  FMUL R36, R73, R33 ;  /* 0x0000002149247220 */ /* 0x000fe20000400000 */
[----:B------:R-:W-:Y:S01]  /*10c50*/  FFMA R47, R72, R37, -R47 ;  /* 0x00000025482f7223 */ /* 0x000fe2000000082f */
[----:B------:R-:W-:Y:S01]  /*10c60*/  FFMA R45, R18, R45, -R32 ;  /* 0x0000002d122d7223 */ /* 0x000fe20000000820 */
[-C--:B------:R-:W-:Y:S01]  /*10c70*/  FFMA R49, R70, R37.reuse, R49 ;  /* 0x0000002546317223 */ /* 0x080fe20000000031 */
[----:B------:R-:W-:Y:S01]  /*10c80*/  FFMA R36, R71, R37, R36 ;  /* 0x0000002547247223 */ /* 0x000fe20000000024 */
[----:B------:R-:W-:Y:S01]  /*10c90*/  FMUL R32, R21, R47 ;  /* 0x0000002f15207220 */ /* 0x000fe20000400000 */
[----:B------:R-:W-:Y:S01]  /*10ca0*/  FFMA R83, R83, UR21, R0 ;  /* 0x0000001553537c23 */ /* 0x000fe20008000000 */
[----:B------:R-:W-:Y:S01]  /*10cb0*/  FMUL R51, R21, R49 ;  /* 0x0000003115337220 */ /* 0x000fe20000400000 */
[C---:B------:R-:W-:Y:S01]  /*10cc0*/  FFMA R87, R22.reuse, R87, R42 ;  /* 0x0000005716577223 */ /* 0x040fe2000000002a */
[C---:B------:R-:W-:Y:S01]  /*10cd0*/  FFMA R85, R22.reuse, R49, R32 ;  /* 0x0000003116557223 */ /* 0x040fe20000000020 */
[----:B------:R-:W-:Y:S01]  /*10ce0*/  FMUL R32, R71, R33 ;  /* 0x0000002147207220 */ /* 0x000fe20000400000 */
[C---:B------:R-:W-:Y:S01]  /*10cf0*/  FFMA R47, R22.reuse, R47, -R51 ;  /* 0x0000002f162f7223 */ /* 0x040fe20000000833 */
[----:B------:R-:W-:Y:S01]  /*10d00*/  FMUL R49, R21, R36 ;  /* 0x0000002415317220 */ /* 0x000fe20000400000 */
[----:B------:R-:W-:Y:S01]  /*10d10*/  FMUL R48, R69, R33 ;  /* 0x0000002145307220 */ /* 0x000fe20000400000 */
[----:B------:R-:W-:Y:S01]  /*10d20*/  FFMA R32, R73, R37, -R32 ;  /* 0x0000002549207223 */ /* 0x000fe20000000820 */
[----:B------:R-:W-:Y:S01]  /*10d30*/  FMUL R42, R67, R33 ;  /* 0x00000021432a7220 */ /* 0x000fe20000400000 */
[----:B------:R-:W-:Y:S01]  /*10d40*/  FFMA R41, R41, UR21, R100 ;  /* 0x0000001529297c23 */ /* 0x000fe20008000064 */
[----:B------:R-:W-:Y:S01]  /*10d50*/  FFMA R87, R87, UR21, R2 ;  /* 0x0000001557577c23 */ /* 0x000fe20008000002 */
[-C--:B------:R-:W-:Y:S01]  /*10d60*/  FMUL R51, R21, R32.reuse ;  /* 0x0000002015337220 */ /* 0x080fe20000400000 */
[C---:B------:R-:W-:Y:S01]  /*10d70*/  FFMA R49, R22.reuse, R32, -R49 ;  /* 0x0000002016317223 */ /* 0x040fe20000000831 */
[----:B------:R-:W-:Y:S01]  /*10d80*/  FMUL R2, R73, R34 ;  /* 0x0000002249027220 */ /* 0x000fe20000400000 */
[----:B------:R-:W-:Y:S01]  /*10d90*/  FFMA R42, R69, R37, -R42 ;  /* 0x00000025452a7223 */ /* 0x000fe2000000082a */
[----:B------:R-:W-:Y:S01]  /*10da0*/  FFMA R84, R22, R36, R51 ;  /* 0x0000002416547223 */ /* 0x000fe20000000033 */
[----:B------:R-:W-:Y:S01]  /*10db0*/  FMUL R51, R68, R33 ;  /* 0x0000002144337220 */ /* 0x000fe20000400000 */
[----:B------:R-:W-:Y:S01]  /*10dc0*/  FFMA R99, R40, UR21, R99 ;  /* 0x0000001528637c23 */ /* 0x000fe20008000063 */
[----:B------:R0:W-:Y:S01]  /*10dd0*/  STL [R1+0x18], R41 ;  /* 0x0000182901007387 */ /* 0x0001e20000100800 */
[----:B------:R-:W-:Y:S01]  /*10de0*/  FFMA R43, R43, UR21, R101 ;  /* 0x000000152b2b7c23 */ /* 0x000fe20008000065 */
[C---:B------:R-:W-:Y:S01]  /*10df0*/  FFMA R32, R66.reuse, R37, R51 ;  /* 0x0000002542207223 */ /* 0x040fe20000000033 */
[----:B------:R-:W-:Y:S01]  /*10e00*/  FMUL R51, R66, R33 ;  /* 0x0000002142337220 */ /* 0x000fe20000400000 */
[-C--:B------:R-:W-:Y:S01]  /*10e10*/  FFMA R33, R67, R37.reuse, R48 ;  /* 0x0000002543217223 */ /* 0x080fe20000000030 */
[----:B------:R-:W-:Y:S01]  /*10e20*/  FMUL R48, R69, R34 ;  /* 0x0000002245307220 */ /* 0x000fe20000400000 */
[C---:B------:R-:W-:Y:S01]  /*10e30*/  FMUL R53, R17.reuse, R32 ;  /* 0x0000002011357220 */ /* 0x040fe20000400000 */
[----:B------:R-:W-:Y:S01]  /*10e40*/  FFMA R51, R68, R37, -R51 ;  /* 0x0000002544337223 */ /* 0x000fe20000000833 */
[----:B------:R-:W-:Y:S01]  /*10e50*/  FMUL R37, R17, R33 ;  /* 0x0000002111257220 */ /* 0x000fe20000400000 */
[----:B------:R1:W-:Y:S01]  /*10e60*/  STL [R1+0x20], R43 ;  /* 0x0000202b01007387 */ /* 0x0003e20000100800 */
[----:B0-----:R-:W-:Y:S01]  /*10e70*/  FFMA R41, R71, R38, R2 ;  /* 0x0000002647297223 */ /* 0x001fe20000000002 */
[CC--:B------:R-:W-:Y:S01]  /*10e80*/  FFMA R36, R18.reuse, R51.reuse, -R53 ;  /* 0x0000003312247223 */ /* 0x0c0fe20000000835 */
[----:B------:R-:W-:Y:S01]  /*10e90*/  FMUL R51, R17, R51 ;  /* 0x0000003311337220 */ /* 0x000fe20000400000 */
[----:B------:R-:W-:Y:S01]  /*10ea0*/  FMUL R2, R71, R34 ;  /* 0x0000002247027220 */ /* 0x000fe20000400000 */
[CC--:B------:R-:W-:Y:S01]  /*10eb0*/  FFMA R37, R18.reuse, R42.reuse, -R37 ;  /* 0x0000002a12257223 */ /* 0x0c0fe20000000825 */
[----:B------:R-:W-:Y:S01]  /*10ec0*/  FMUL R42, R17, R42 ;  /* 0x0000002a112a7220 */ /* 0x000fe20000400000 */
[----:B------:R-:W-:Y:S01]  /*10ed0*/  FFMA R32, R18, R32, R51 ;  /* 0x0000002012207223 */ /* 0x000fe20000000033 */
[----:B------:R-:W-:Y:S01]  /*10ee0*/  FMUL R51, R72, R34 ;  /* 0x0000002248337220 */ /* 0x000fe20000400000 */
[----:B------:R-:W-:Y:S01]  /*10ef0*/  FFMA R2, R73, R38, -R2 ;  /* 0x0000002649027223 */ /* 0x000fe20000000802 */
[----:B------:R-:W-:-:S02]  /*10f00*/  FFMA R33, R18, R33, R42 ;  /* 0x0000002112217223 */ /* 0x000fc4000000002a */
[C---:B------:R-:W-:Y:S01]  /*10f10*/  FFMA R0, R70.reuse, R38, R51 ;  /* 0x0000002646007223 */ /* 0x040fe20000000033 */
[----:B------:R-:W-:-:S03]  /*10f20*/  FMUL R51, R70, R34 ;  /* 0x0000002246337220 */ /* 0x000fc60000400000 */
        /* <DEDUP_REMOVED lines=9> */
[----:B------:R-:W-:Y:S01]  /*10fc0*/  FFMA R2, R44, UR21, R3 ;  /* 0x000000152c027c23 */ /* 0x000fe20008000003 */
[----:B------:R-:W-:-:S04]  /*10fd0*/  FMUL R3, R68, R34 ;  /* 0x0000002244037220 */ /* 0x000fc80000400000 */
[C---:B-1----:R-:W-:Y:S01]  /*10fe0*/  FFMA R43, R66.reuse, R38, R3 ;  /* 0x00000026422b7223 */ /* 0x042fe20000000003 */
[----:B------:R-:W-:Y:S01]  /*10ff0*/  FMUL R3, R66, R34 ;  /* 0x0000002242037220 */ /* 0x000fe20000400000 */
[----:B------:R0:W-:Y:S02]  /*11000*/  STL [R1+0x14], R2 ;  /* 0x0000140201007387 */ /* 0x0001e40000100800 */
[----:B------:R-:W-:Y:S01]  /*11010*/  FMUL R51, R17, R43 ;  /* 0x0000002b11337220 */ /* 0x000fe20000400000 */
[----:B------:R-:W-:-:S04]  /*11020*/  FFMA R3, R68, R38, -R3 ;  /* 0x0000002644037223 */ /* 0x000fc80000000803 */
[-C--:B------:R-:W-:Y:S01]  /*11030*/  FFMA R44, R18, R3.reuse, -R51 ;  /* 0x00000003122c7223 */ /* 0x080fe20000000833 */
[----:B0-----:R-:W-:-:S04]  /*11040*/  FMUL R2, R17, R3 ;  /* 0x0000000311027220 */ /* 0x001fc80000400000 */
[----:B------:R-:W-:Y:S01]  /*11050*/  FFMA R43, R18, R43, R2 ;  /* 0x0000002b122b7223 */ /* 0x000fe20000000002 */
[C---:B------:R-:W-:Y:S01]  /*11060*/  FMUL R2, R67.reuse, R34 ;  /* 0x0000002243027220 */ /* 0x040fe20000400000 */
[----:B------:R-:W-:-:S03]  /*11070*/  FFMA R34, R67, R38, R48 ;  /* 0x0000002643227223 */ /* 0x000fc60000000030 */
[----:B------:R-:W-:Y:S01]  /*11080*/  FFMA R2, R69, R38, -R2 ;  /* 0x0000002645027223 */ /* 0x000fe20000000802 */
[----:B------:R-:W-:-:S04]  /*11090*/  FMUL R3, R17, R34 ;  /* 0x0000002211037220 */ /* 0x000fc80000400000 */
[-C--:B------:R-:W-:Y:S01]  /*110a0*/  FFMA R38, R18, R2.reuse, -R3 ;  /* 0x0000000212267223 */ /* 0x080fe20000000803 */
[----:B------:R-:W-:Y:S01]  /*110b0*/  FMUL R3, R17, R2 ;  /* 0x0000000211037220 */ /* 0x000fe20000400000 */
[----:B------:R-:W-:-:S03]  /*110c0*/  FFMA R2, R46, UR21, R4 ;  /* 0x000000152e027c23 */ /* 0x000fc60008000004 */
[----:B------:R-:W-:Y:S01]  /*110d0*/  FFMA R34, R18, R34, R3 ;  /* 0x0000002212227223 */ /* 0x000fe20000000003 */
[----:B------:R-:W-:Y:S02]  /*110e0*/  FFMA R3, R45, UR21, R102 ;  /* 0x000000152d037c23 */ /* 0x000fe40008000066 */
[----:B------:R-:W2:Y:S01]  /*110f0*/  LDL.LU R102, [R1+0xc] ;  /* 0x00000c0001667983 */ /* 0x000ea20000300800 */
[----:B------:R-:W-:Y:S01]  /*11100*/  FFMA R103, R47, UR21, R103 ;  /* 0x000000152f677c23 */ /* 0x000fe20008000067 */
[----:B------:R-:W-:Y:S01]  /*11110*/  FFMA R86, R49, UR21, R104 ;  /* 0x0000001531567c23 */ /* 0x000fe20008000068 */
[----:B------:R-:W-:Y:S01]  /*11120*/  FFMA R85, R85, UR21, R5 ;  /* 0x0000001555557c23 */ /* 0x000fe20008000005 */
[----:B------:R0:W-:Y:S04]  /*11130*/  STL [R1+0x1c], R3 ;  /* 0x00001c0301007387 */ /* 0x0001e80000100800 */
[----:B------:R1:W-:Y:S01]  /*11140*/  STL [R1+0x10], R2 ;  /* 0x0000100201007387 */ /* 0x0003e20000100800 */
[----:B------:R-:W-:Y:S01]  /*11150*/  FFMA R82, R37, UR21, R106 ;  /* 0x0000001525527c23 */ /* 0x000fe2000800006a */
[----:B------:R-:W-:-:S02]  /*11160*/  FFMA R101, R42, UR21, R108 ;  /* 0x000000152a657c23 */ /* 0x000fc4000800006c */
[----:B------:R-:W3:Y:S01]  /*11170*/  LDL.LU R104, [R1+0x8] ;  /* 0x0000080001687983 */ /* 0x000ee20000300800 */
[----:B0-----:R-:W-:-:S03]  /*11180*/  FMUL R3, R72, R35 ;  /* 0x0000002348037220 */ /* 0x001fc60000400000 */
[----:B------:R-:W4:Y:S01]  /*11190*/  LDL.LU R106, [R1+0x4] ;  /* 0x00000400016a7983 */ /* 0x000f220000300800 */
[C---:B------:R-:W-:Y:S01]  /*111a0*/  FFMA R45, R70.reuse, R39, R3 ;  /* 0x00000027462d7223 */ /* 0x040fe20000000003 */
[----:B------:R-:W-:Y:S02]  /*111b0*/  FMUL R3, R70, R35 ;  /* 0x0000002346037220 */ /* 0x000fe40000400000 */
[----:B------:R-:W5:Y:S01]  /*111c0*/  LDL.LU R108, [R1] ;  /* 0x00000000016c7983 */ /* 0x000f620000300800 */
[----:B------:R-:W-:Y:S01]  /*111d0*/  FMUL R51, R21, R45 ;  /* 0x0000002d15337220 */ /* 0x000fe20000400000 */
[----:B------:R-:W-:-:S04]  /*111e0*/  FFMA R3, R72, R39, -R3 ;  /* 0x0000002748037223 */ /* 0x000fc80000000803 */
[-C--:B-1----:R-:W-:Y:S01]  /*111f0*/  FMUL R2, R21, R3.reuse ;  /* 0x0000000315027220 */ /* 0x082fe20000400000 */
[----:B------:R-:W-:-:S03]  /*11200*/  FFMA R46, R22, R3, -R51 ;  /* 0x00000003162e7223 */ /* 0x000fc60000000833 */
[----:B------:R-:W-:Y:S01]  /*11210*/  FFMA R45, R22, R45, R2 ;  /* 0x0000002d162d7223 */ /* 0x000fe20000000002 */
[----:B------:R-:W-:-:S04]  /*11220*/  FMUL R2, R73, R35 ;  /* 0x0000002349027220 */ /* 0x000fc80000400000 */
[C---:B------:R-:W-:Y:S01]  /*11230*/  FFMA R47, R71.reuse, R39, R2 ;  /* 0x00000027472f7223 */ /* 0x040fe20000000002 */
[----:B------:R-:W-:-:S03]  /*11240*/  FMUL R2, R71, R35 ;  /* 0x0000002347027220 */ /* 0x000fc60000400000 */
[----:B------:R-:W-:Y:S01]  /*11250*/  FMUL R3, R21, R47 ;  /* 0x0000002f15037220 */ /* 0x000fe20000400000 */
[----:B------:R-:W-:-:S04]  /*11260*/  FFMA R2, R73, R39, -R2 ;  /* 0x0000002749027223 */ /* 0x000fc80000000802 */
[-C--:B------:R-:W-:Y:S01]  /*11270*/  FFMA R48, R22, R2.reuse, -R3 ;  /* 0x0000000216307223 */ /* 0x080fe20000000803 */
[----:B------:R-:W-:Y:S01]  /*11280*/  FMUL R3, R68, R35 ;  /* 0x0000002344037220 */ /* 0x000fe20000400000 */
[----:B------:R-:W-:-:S03]  /*11290*/  FMUL R2, R21, R2 ;  /* 0x0000000215027220 */ /* 0x000fc60000400000 */
[C---:B------:R-:W-:Y:S01]  /*112a0*/  FFMA R49, R66.reuse, R39, R3 ;  /* 0x0000002742317223 */ /* 0x040fe20000000003 */
[----:B------:R-:W-:Y:S01]  /*112b0*/  FMUL R3, R66, R35 ;  /* 0x0000002342037220 */ /* 0x000fe20000400000 */
[----:B------:R-:W-:-:S03]  /*112c0*/  FFMA R47, R22, R47, R2 ;  /* 0x0000002f162f7223 */ /* 0x000fc60000000002 */
[----:B------:R-:W-:Y:S01]  /*112d0*/  FFMA R3, R68, R39, -R3 ;  /* 0x0000002744037223 */ /* 0x000fe20000000803 */
[----:B------:R-:W-:-:S03]  /*112e0*/  FMUL R4, R67, R35 ;  /* 0x0000002343047220 */ /* 0x000fc60000400000 */
[C---:B------:R-:W-:Y:S01]  /*112f0*/  FMUL R2, R17.reuse, R3 ;  /* 0x0000000311027220 */ /* 0x040fe20000400000 */
[----:B------:R-:W-:Y:S01]  /*11300*/  FMUL R5, R17, R49 ;  /* 0x0000003111057220 */ /* 0x000fe20000400000 */
[C---:B------:R-:W-:Y:S02]  /*11310*/  FFMA R4, R69.reuse, R39, -R4 ;  /* 0x0000002745047223 */ /* 0x040fe40000000804 */
[C---:B------:R-:W-:Y:S01]  /*11320*/  FFMA R49, R18.reuse, R49, R2 ;  /* 0x0000003112317223 */ /* 0x040fe20000000002 */
[----:B------:R-:W-:Y:S01]  /*11330*/  FMUL R2, R69, R35 ;  /* 0x0000002345027220 */ /* 0x000fe20000400000 */
[----:B------:R-:W-:Y:S01]  /*11340*/  FFMA R50, R18, R3, -R5 ;  /* 0x0000000312327223 */ /* 0x000fe20000000805 */
[----:B------:R-:W-:Y:S02]  /*11350*/  FMUL R5, R17, R4 ;  /* 0x0000000411057220 */ /* 0x000fe40000400000 */
[----:B------:R-:W-:-:S04]  /*11360*/  FFMA R2, R67, R39, R2 ;  /* 0x0000002743027223 */ /* 0x000fc80000000002 */
[-C--:B------:R-:W-:Y:S01]  /*11370*/  FMUL R3, R17, R2.reuse ;  /* 0x0000000211037220 */ /* 0x080fe20000400000 */
[----:B------:R-:W-:Y:S01]  /*11380*/  FFMA R2, R18, R2, R5 ;  /* 0x0000000212027223 */ /* 0x000fe20000000005 */
[----:B------:R-:W-:Y:S01]  /*11390*/  FMUL R5, R72, R24 ;  /* 0x0000001848057220 */ /* 0x000fe20000400000 */
[----:B------:R-:W-:-:S03]  /*113a0*/  FFMA R84, R84, UR21, R6 ;  /* 0x0000001554547c23 */ /* 0x000fc60008000006 */
[C---:B------:R-:W-:Y:S01]  /*113b0*/  FFMA R6, R70.reuse, R28, R5 ;  /* 0x0000001c46067223 */ /* 0x040fe20000000005 */
[----:B------:R-:W-:Y:S01]  /*113c0*/  FMUL R5, R70, R24 ;  /* 0x0000001846057220 */ /* 0x000fe20000400000 */
[----:B------:R-:W-:-:S03]  /*113d0*/  FFMA R3, R18, R4, -R3 ;  /* 0x0000000412037223 */ /* 0x000fc60000000803 */
[----:B------:R-:W-:Y:S01]  /*113e0*/  FFMA R4, R72, R28, -R5 ;  /* 0x0000001c48047223 */ /* 0x000fe20000000805 */
[----:B------:R-:W-:Y:S01]  /*113f0*/  FFMA R75, R32, UR21, R7 ;  /* 0x00000015204b7c23 */ /* 0x000fe20008000007 */
[C---:B------:R-:W-:Y:S02]  /*11400*/  FMUL R5, R19.reuse, R6 ;  /* 0x0000000613057220 */ /* 0x040fe40000400000 */
[-C--:B------:R-:W-:Y:S02]  /*11410*/  FMUL R7, R19, R4.reuse ;  /* 0x0000000413077220 */ /* 0x080fe40000400000 */
[C---:B------:R-:W-:Y:S02]  /*11420*/  FFMA R5, R20.reuse, R4, -R5 ;  /* 0x0000000414057223 */ /* 0x040fe40000000805 */
[----:B------:R-:W-:Y:S01]  /*11430*/  FFMA R4, R20, R6, R7 ;  /* 0x0000000614047223 */ /* 0x000fe20000000007 */
[----:B------:R-:W-:Y:S01]  /*11440*/  FMUL R6, R73, R24 ;  /* 0x0000001849067220 */ /* 0x000fe20000400000 */
[----:B------:R-:W-:-:S03]  /*11450*/  FFMA R53, R33, UR21, R8 ;  /* 0x0000001521357c23 */ /* 0x000fc60008000008 */
[C---:B------:R-:W-:Y:S01]  /*11460*/  FFMA R8, R71.reuse, R28, R6 ;  /* 0x0000001c47087223 */ /* 0x040fe20000000006 */
[----:B------:R-:W-:-:S04]  /*11470*/  FMUL R6, R71, R24 ;  /* 0x0000001847067220 */ /* 0x000fc80000400000 */
[----:B------:R-:W-:Y:S01]  /*11480*/  FFMA R6, R73, R28, -R6 ;  /* 0x0000001c49067223 */ /* 0x000fe20000000806 */
[----:B------:R-:W-:-:S03]  /*11490*/  FMUL R7, R19, R8 ;  /* 0x0000000813077220 */ /* 0x000fc60000400000 */
[-C--:B------:R-:W-:Y:S01]  /*114a0*/  FMUL R33, R19, R6.reuse ;  /* 0x0000000613217220 */ /* 0x080fe20000400000 */
[----:B------:R-:W-:-:S03]  /*114b0*/  FFMA R7, R20, R6, -R7 ;  /* 0x0000000614077223 */ /* 0x000fc60000000807 */
[----:B------:R-:W-:Y:S01]  /*114c0*/  FFMA R6, R20, R8, R33 ;  /* 0x0000000814067223 */ /* 0x000fe20000000021 */
[----:B------:R-:W-:-:S04]  /*114d0*/  FMUL R33, R68, R24 ;  /* 0x0000001844217220 */ /* 0x000fc80000400000 */
[C---:B------:R-:W-:Y:S01]  /*114e0*/  FFMA R32, R66.reuse, R28, R33 ;  /* 0x0000001c42207223 */ /* 0x040fe20000000021 */
[----:B------:R-:W-:Y:S01]  /*114f0*/  FMUL R33, R66, R24 ;  /* 0x0000001842217220 */ /* 0x000fe20000400000 */
[----:B------:R-:W-:-:S03]  /*11500*/  FFMA R74, R0, UR21, R59 ;  /* 0x00000015004a7c23 */ /* 0x000fc6000800003b */
[----:B------:R-:W-:Y:S01]  /*11510*/  FFMA R0, R68, R28, -R33 ;  /* 0x0000001c44007223 */ /* 0x000fe20000000821 */
[----:B------:R-:W-:Y:S01]  /*11520*/  FMUL R33, R15, R32 ;  /* 0x000000200f217220 */ /* 0x000fe20000400000 */
[----:B------:R-:W-:Y:S02]  /*11530*/  FMUL R8, R69, R24 ;  /* 0x0000001845087220 */ /* 0x000fe40000400000 */
[-C--:B------:R-:W-:Y:S01]  /*11540*/  FMUL R35, R15, R0.reuse ;  /* 0x000000000f237220 */ /* 0x080fe20000400000 */
[C---:B------:R-:W-:Y:S01]  /*11550*/  FFMA R33, R16.reuse, R0, -R33 ;  /* 0x0000000010217223 */ /* 0x040fe20000000821 */
[C---:B------:R-:W-:Y:S01]  /*11560*/  FMUL R0, R67.reuse, R24 ;  /* 0x0000001843007220 */ /* 0x040fe20000400000 */
[----:B------:R-:W-:Y:S01]  /*11570*/  FFMA R24, R67, R28, R8 ;  /* 0x0000001c43187223 */ /* 0x000fe20000000008 */
[----:B------:R-:W-:Y:S02]  /*11580*/  FFMA R32, R16, R32, R35 ;  /* 0x0000002010207223 */ /* 0x000fe40000000023 */
[----:B------:R-:W-:Y:S01]  /*11590*/  FFMA R0, R69, R28, -R0 ;  /* 0x0000001c45007223 */ /* 0x000fe20000000800 */
[----:B------:R-:W-:-:S04]  /*115a0*/  FMUL R35, R15, R24 ;  /* 0x000000180f237220 */ /* 0x000fc80000400000 */
[-C--:B------:R-:W-:Y:S01]  /*115b0*/  FFMA R28, R16, R0.reuse, -R35 ;  /* 0x00000000101c7223 */ /* 0x080fe20000000823 */
[----:B------:R-:W-:-:S04]  /*115c0*/  FMUL R35, R15, R0 ;  /* 0x000000000f237220 */ /* 0x000fc80000400000 */
[----:B------:R-:W-:Y:S01]  /*115d0*/  FFMA R24, R16, R24, R35 ;  /* 0x0000001810187223 */ /* 0x000fe20000000023 */
[----:B------:R-:W-:-:S04]  /*115e0*/  FMUL R35, R72, R25 ;  /* 0x0000001948237220 */ /* 0x000fc80000400000 */
[C---:B------:R-:W-:Y:S01]  /*115f0*/  FFMA R0, R70.reuse, R29, R35 ;  /* 0x0000001d46007223 */ /* 0x040fe20000000023 */
[----:B------:R-:W-:-:S03]  /*11600*/  FMUL R35, R70, R25 ;  /* 0x0000001946237220 */ /* 0x000fc60000400000 */
[----:B------:R-:W-:Y:S01]  /*11610*/  FMUL R37, R19, R0 ;  /* 0x0000000013257220 */ /* 0x000fe20000400000 */
[----:B------:R-:W-:Y:S01]  /*11620*/  FFMA R35, R72, R29, -R35 ;  /* 0x0000001d48237223 */ /* 0x000fe20000000823 */
[----:B------:R-:W-:-:S03]  /*11630*/  FFMA R105, R36, UR21, R105 ;  /* 0x0000001524697c23 */ /* 0x000fc60008000069 */
[-C--:B------:R-:W-:Y:S01]  /*11640*/  FFMA R36, R20, R35.reuse, -R37 ;  /* 0x0000002314247223 */ /* 0x080fe20000000825 */
[----:B------:R-:W-:-:S04]  /*11650*/  FMUL R35, R19, R35 ;  /* 0x0000002313237220 */ /* 0x000fc80000400000 */
[----:B------:R-:W-:Y:S01]  /*11660*/  FFMA R35, R20, R0, R35 ;  /* 0x0000000014237223 */ /* 0x000fe20000000023 */
[-C--:B------:R-:W-:Y:S01]  /*11670*/  FMUL R0, R73, R25.reuse ;  /* 0x0000001949007220 */ /* 0x080fe20000400000 */
[----:B------:R-:W-:Y:S01]  /*11680*/  FFMA R100, R41, UR21, R60 ;  /* 0x0000001529647c23 */ /* 0x000fe2000800003c */
[----:B------:R-:W-:Y:S02]  /*11690*/  FMUL R41, R68, R25 ;  /* 0x0000001944297220 */ /* 0x000fe40000400000 */
[C---:B------:R-:W-:Y:S01]  /*116a0*/  FFMA R37, R71.reuse, R29, R0 ;  /* 0x0000001d47257223 */ /* 0x040fe20000000000 */
[----:B------:R-:W-:Y:S01]  /*116b0*/  FMUL R0, R71, R25 ;  /* 0x0000001947007220 */ /* 0x000fe20000400000 */
[----:B------:R-:W-:Y:S01]  /*116c0*/  FFMA R60, R34, UR21, R62 ;  /* 0x00000015223c7c23 */ /* 0x000fe2000800003e */
[C---:B------:R-:W-:Y:S01]  /*116d0*/  FFMA R34, R66.reuse, R29, R41 ;  /* 0x0000001d42227223 */ /* 0x040fe20000000029 */
[----:B------:R-:W-:Y:S01]  /*116e0*/  FMUL R39, R19, R37 ;  /* 0x0000002513277220 */ /* 0x000fe20000400000 */
[----:B------:R-:W-:Y:S01]  /*116f0*/  FFMA R0, R73, R29, -R0 ;  /* 0x0000001d49007223 */ /* 0x000fe20000000800 */
[----:B------:R-:W-:Y:S01]  /*11700*/  FMUL R41, R66, R25 ;  /* 0x0000001942297220 */ /* 0x000fe20000400000 */
[----:B------:R-:W-:-:S02]  /*11710*/  FFMA R61, R43, UR21, R61 ;  /* 0x000000152b3d7c23 */ /* 0x000fc4000800003d */
[-C--:B------:R-:W-:Y:S01]  /*11720*/  FFMA R39, R20, R0.reuse, -R39 ;  /* 0x0000000014277223 */ /* 0x080fe20000000827 */
[----:B------:R-:W-:Y:S01]  /*11730*/  FMUL R0, R19, R0 ;  /* 0x0000000013007220 */ /* 0x000fe20000400000 */
[----:B------:R-:W-:Y:S01]  /*11740*/  FFMA R41, R68, R29, -R41 ;  /* 0x0000001d44297223 */ /* 0x000fe20000000829 */
[----:B------:R-:W-:Y:S01]  /*11750*/  FMUL R43, R15, R34 ;  /* 0x000000220f2b7220 */ /* 0x000fe20000400000 */
[----:B------:R-:W-:Y:S01]  /*11760*/  FMUL R8, R69, R25 ;  /* 0x0000001945087220 */ /* 0x000fe20000400000 */
[----:B------:R-:W-:Y:S01]  /*11770*/  FFMA R37, R20, R37, R0 ;  /* 0x0000002514257223 */ /* 0x000fe20000000000 */
[----:B------:R-:W-:Y:S01]  /*11780*/  FFMA R110, R38, UR21, R110 ;  /* 0x00000015266e7c23 */ /* 0x000fe2000800006e */
[----:B------:R-:W-:Y:S01]  /*11790*/  FFMA R38, R16, R41, -R43 ;  /* 0x0000002910267223 */ /* 0x000fe2000000082b */
[----:B------:R-:W-:Y:S01]  /*117a0*/  FMUL R0, R67, R25 ;  /* 0x0000001943007220 */ /* 0x000fe20000400000 */
[----:B------:R-:W-:Y:S01]  /*117b0*/  FMUL R41, R15, R41 ;  /* 0x000000290f297220 */ /* 0x000fe20000400000 */
[----:B------:R-:W-:-:S02]  /*117c0*/  FFMA R25, R67, R29, R8 ;  /* 0x0000001d43197223 */ /* 0x000fc40000000008 */
[----:B------:R-:W-:Y:S01]  /*117d0*/  FFMA R0, R69, R29, -R0 ;  /* 0x0000001d45007223 */ /* 0x000fe20000000800 */
[----:B------:R-:W-:Y:S01]  /*117e0*/  FFMA R34, R16, R34, R41 ;  /* 0x0000002210227223 */ /* 0x000fe20000000029 */
[CC--:B------:R-:W-:Y:S01]  /*117f0*/  FMUL R29, R15.reuse, R25.reuse ;  /* 0x000000190f1d7220 */ /* 0x0c0fe20000400000 */
[----:B------:R-:W-:Y:S01]  /*11800*/  FMUL R41, R72, R26 ;  /* 0x0000001a48297220 */ /* 0x000fe20000400000 */
[----:B------:R-:W-:Y:S02]  /*11810*/  FFMA R107, R40, UR21, R107 ;  /* 0x00000015286b7c23 */ /* 0x000fe4000800006b */
[-C--:B------:R-:W-:Y:S01]  /*11820*/  FFMA R29, R16, R0.reuse, -R29 ;  /* 0x00000000101d7223 */ /* 0x080fe2000000081d */
[----:B------:R-:W-:Y:S01]  /*11830*/  FMUL R0, R15, R0 ;  /* 0x000000000f007220 */ /* 0x000fe20000400000 */
[C---:B------:R-:W-:Y:S01]  /*11840*/  FFMA R40, R70.reuse, R30, R41 ;  /* 0x0000001e46287223 */ /* 0x040fe20000000029 */
[----:B------:R-:W-:Y:S02]  /*11850*/  FMUL R41, R70, R26 ;  /* 0x0000001a46297220 */ /* 0x000fe40000400000 */
[----:B------:R-:W-:-:S02]  /*11860*/  FFMA R25, R16, R25, R0 ;  /* 0x0000001910197223 */ /* 0x000fc40000000000 */
[----:B------:R-:W-:Y:S01]  /*11870*/  FFMA R0, R72, R30, -R41 ;  /* 0x0000001e48007223 */ /* 0x000fe20000000829 */
[----:B------:R-:W-:-:S03]  /*11880*/  FMUL R41, R19, R40 ;  /* 0x0000002813297220 */ /* 0x000fc60000400000 */
[-C--:B------:R-:W-:Y:S01]  /*11890*/  FMUL R43, R19, R0.reuse ;  /* 0x00000000132b7220 */ /* 0x080fe20000400000 */
[----:B------:R-:W-:Y:S01]  /*118a0*/  FFMA R41, R20, R0, -R41 ;  /* 0x0000000014297223 */ /* 0x000fe20000000829 */
[----:B------:R-:W-:-:S04]  /*118b0*/  FMUL R0, R73, R26 ;  /* 0x0000001a49007220 */ /* 0x000fc80000400000 */
[C---:B------:R-:W-:Y:S01]  /*118c0*/  FFMA R51, R71.reuse, R30, R0 ;  /* 0x0000001e47337223 */ /* 0x040fe20000000000 */
[----:B------:R-:W-:Y:S01]  /*118d0*/  FMUL R0, R71, R26 ;  /* 0x0000001a47007220 */ /* 0x000fe20000400000 */
[----:B------:R-:W-:Y:S02]  /*118e0*/  FFMA R40, R20, R40, R43 ;  /* 0x0000002814287223 */ /* 0x000fe4000000002b */
[----:B------:R-:W-:Y:S01]  /*118f0*/  FMUL R43, R19, R51 ;  /* 0x00000033132b7220 */ /* 0x000fe20000400000 */
[----:B------:R-:W-:-:S04]  /*11900*/  FFMA R0, R73, R30, -R0 ;  /* 0x0000001e49007223 */ /* 0x000fc80000000800 */
[----:B------:R-:W-:Y:S01]  /*11910*/  FFMA R52, R20, R0, -R43 ;  /* 0x0000000014347223 */ /* 0x000fe2000000082b */
[----:B------:R-:W-:-:S04]  /*11920*/  FMUL R43, R68, R26 ;  /* 0x0000001a442b7220 */ /* 0x000fc80000400000 */
[C---:B------:R-:W-:Y:S01]  /*11930*/  FFMA R8, R66.reuse, R30, R43 ;  /* 0x0000001e42087223 */ /* 0x040fe2000000002b */
[----:B------:R-:W-:Y:S01]  /*11940*/  FMUL R43, R66, R26 ;  /* 0x0000001a422b7220 */ /* 0x000fe20000400000 */
[----:B------:R-:W-:Y:S01]  /*11950*/  FFMA R59, R45, UR21, R63 ;  /* 0x000000152d3b7c23 */ /* 0x000fe2000800003f */
[----:B------:R-:W-:Y:S01]  /*11960*/  FMUL R0, R19, R0 ;  /* 0x0000000013007220 */ /* 0x000fe20000400000 */
[----:B------:R-:W-:Y:S01]  /*11970*/  FMUL R45, R15, R8 ;  /* 0x000000080f2d7220 */ /* 0x000fe20000400000 */
[----:B------:R-:W-:Y:S01]  /*11980*/  FFMA R43, R68, R30, -R43 ;  /* 0x0000001e442b7223 */ /* 0x000fe2000000082b */
[-C--:B------:R-:W-:Y:S01]  /*11990*/  FMUL R42, R69, R26.reuse ;  /* 0x0000001a452a7220 */ /* 0x080fe20000400000 */
[----:B------:R-:W-:Y:S02]  /*119a0*/  FFMA R51, R20, R51, R0 ;  /* 0x0000003314337223 */ /* 0x000fe40000000000 */
[-C--:B------:R-:W-:Y:S01]  /*119b0*/  FFMA R0, R16, R43.reuse, -R45 ;  /* 0x0000002b10007223 */ /* 0x080fe2000000082d */
[----:B------:R-:W-:Y:S01]  /*119c0*/  FMUL R43, R15, R43 ;  /* 0x0000002b0f2b7220 */ /* 0x000fe20000400000 */
[C---:B------:R-:W-:Y:S01]  /*119d0*/  FMUL R26, R67.reuse, R26 ;  /* 0x0000001a431a7220 */ /* 0x040fe20000400000 */
[----:B------:R-:W-:-:S02]  /*119e0*/  FFMA R42, R67, R30, R42 ;  /* 0x0000001e432a7223 */ /* 0x000fc4000000002a */
[----:B------:R-:W-:Y:S01]  /*119f0*/  FFMA R8, R16, R8, R43 ;  /* 0x0000000810087223 */ /* 0x000fe2000000002b */
[----:B------:R-:W-:Y:S01]  /*11a00*/  FFMA R26, R69, R30, -R26 ;  /* 0x0000001e451a7223 */ /* 0x000fe2000000081a */
[----:B------:R-:W-:-:S04]  /*11a10*/  FMUL R43, R15, R42 ;  /* 0x0000002a0f2b7220 */ /* 0x000fc80000400000 */
[-C--:B------:R-:W-:Y:S01]  /*11a20*/  FFMA R54, R16, R26.reuse, -R43 ;  /* 0x0000001a10367223 */ /* 0x080fe2000000082b */
[----:B------:R-:W-:-:S04]  /*11a30*/  FMUL R43, R15, R26 ;  /* 0x0000001a0f2b7220 */ /* 0x000fc80000400000 */
[----:B------:R-:W-:Y:S01]  /*11a40*/  FFMA R42, R16, R42, R43 ;  /* 0x0000002a102a7223 */ /* 0x000fe2000000002b */
[----:B------:R-:W-:-:S04]  /*11a50*/  FMUL R43, R70, R27 ;  /* 0x0000001b462b7220 */ /* 0x000fc80000400000 */
[C---:B------:R-:W-:Y:S01]  /*11a60*/  FFMA R26, R72.reuse, R31, -R43 ;  /* 0x0000001f481a7223 */ /* 0x040fe2000000082b */
[----:B------:R-:W-:-:S04]  /*11a70*/  FMUL R43, R72, R27 ;  /* 0x0000001b482b7220 */ /* 0x000fc80000400000 */
[----:B------:R-:W-:Y:S01]  /*11a80*/  FFMA R43, R70, R31, R43 ;  /* 0x0000001f462b7223 */ /* 0x000fe2000000002b */
[----:B------:R-:W-:-:S03]  /*11a90*/  FFMA R111, R46, UR21, R111 ;  /* 0x000000152e6f7c23 */ /* 0x000fc6000800006f */
[----:B------:R-:W-:-:S04]  /*11aa0*/  FMUL R45, R19, R43 ;  /* 0x0000002b132d7220 */ /* 0x000fc80000400000 */
[-C--:B------:R-:W-:Y:S01]  /*11ab0*/  FFMA R46, R20, R26.reuse, -R45 ;  /* 0x0000001a142e7223 */ /* 0x080fe2000000082d */
[----:B------:R-:W-:-:S04]  /*11ac0*/  FMUL R26, R19, R26 ;  /* 0x0000001a131a7220 */ /* 0x000fc80000400000 */
[----:B------:R-:W-:Y:S01]  /*11ad0*/  FFMA R43, R20, R43, R26 ;  /* 0x0000002b142b7223 */ /* 0x000fe2000000001a */
[-C--:B------:R-:W-:Y:S01]  /*11ae0*/  FMUL R26, R71, R27.reuse ;  /* 0x0000001b471a7220 */ /* 0x080fe20000400000 */
[----:B------:R-:W-:-:S03]  /*11af0*/  FMUL R30, R73, R27 ;  /* 0x0000001b491e7220 */ /* 0x000fc60000400000 */
[-C--:B------:R-:W-:Y:S01]  /*11b00*/  FFMA R26, R73, R31.reuse, -R26 ;  /* 0x0000001f491a7223 */ /* 0x080fe2000000081a */
[----:B------:R-:W-:-:S03]  /*11b10*/  FFMA R30, R71, R31, R30 ;  /* 0x0000001f471e7223 */ /* 0x000fc6000000001e */
[----:B------:R-:W-:Y:S01]  /*11b20*/  FMUL R45, R19, R26 ;  /* 0x0000001a132d7220 */ /* 0x000fe20000400000 */
[----:B------:R-:W-:Y:S01]  /*11b30*/  FFMA R109, R44, UR21, R109 ;  /* 0x000000152c6d7c23 */ /* 0x000fe2000800006d */
[----:B------:R-:W-:Y:S01]  /*11b40*/  FFMA R55, R47, UR21, R64 ;  /* 0x000000152f377c23 */ /* 0x000fe20008000040 */
[-C--:B------:R-:W-:Y:S01]  /*11b50*/  FMUL R47, R19, R30.reuse ;  /* 0x0000001e132f7220 */ /* 0x080fe20000400000 */
[----:B------:R-:W-:Y:S01]  /*11b60*/  FFMA R44, R20, R30, R45 ;  /* 0x0000001e142c7223 */ /* 0x000fe2000000002d */
[----:B------:R-:W-:Y:S02]  /*11b70*/  FMUL R45, R66, R27 ;  /* 0x0000001b422d7220 */ /* 0x000fe40000400000 */
[----:B------:R-:W-:Y:S02]  /*11b80*/  FFMA R47, R20, R26, -R47 ;  /* 0x0000001a142f7223 */ /* 0x000fe4000000082f */
[C---:B------:R-:W-:Y:S01]  /*11b90*/  FFMA R26, R68.reuse, R31, -R45 ;  /* 0x0000001f441a7223 */ /* 0x040fe2000000082d */
[----:B------:R-:W-:Y:S01]  /*11ba0*/  FMUL R45, R68, R27 ;  /* 0x0000001b442d7220 */ /* 0x000fe20000400000 */
[----:B------:R-:W-:-:S03]  /*11bb0*/  FFMA R65, R49, UR21, R65 ;  /* 0x0000001531417c23 */ /* 0x000fc60008000041 */
[----:B------:R-:W-:Y:S01]  /*11bc0*/  FFMA R45, R66, R31, R45 ;  /* 0x0000001f422d7223 */ /* 0x000fe2000000002d */
[----:B------:R-:W-:-:S03]  /*11bd0*/  ULEA UR8, UR9, UR7, 0x2 ;  /* 0x0000000709087291 */ /* 0x000fc6000f8e10ff */
[----:B------:R-:W-:Y:S01]  /*11be0*/  FMUL R49, R15, R45 ;  /* 0x0000002d0f317220 */ /* 0x000fe20000400000 */
[----:B------:R-:W-:-:S03]  /*11bf0*/  FFMA R112, R48, UR21, R112 ;  /* 0x0000001530707c23 */ /* 0x000fc60008000070 */
[CC--:B------:R-:W-:Y:S01]  /*11c00*/  FFMA R48, R16.reuse, R26.reuse, -R49 ;  /* 0x0000001a10307223 */ /* 0x0c0fe20000000831 */
[----:B------:R-:W-:Y:S01]  /*11c10*/  FMUL R26, R15, R26 ;  /* 0x0000001a0f1a7220 */ /* 0x000fe20000400000 */
[----:B------:R-:W-:Y:S01]  /*11c20*/  FMUL R30, R69, R27 ;  /* 0x0000001b451e7220 */ /* 0x000fe20000400000 */
[----:B------:R-:W0:Y:S02]  /*11c30*/  LDS R62, [UR8] ;  /* 0x00000008ff3e7984 */ /* 0x000e240008000800 */
[----:B------:R-:W-:Y:S01]  /*11c40*/  FFMA R45, R16, R45, R26 ;  /* 0x0000002d102d7223 */ /* 0x000fe2000000001a */
[C---:B------:R-:W-:Y:S01]  /*11c50*/  FMUL R26, R67.reuse, R27 ;  /* 0x0000001b431a7220 */ /* 0x040fe20000400000 */
[----:B------:R-:W-:-:S03]  /*11c60*/  FFMA R30, R67, R31, R30 ;  /* 0x0000001f431e7223 */ /* 0x000fc6000000001e */
[----:B------:R-:W-:Y:S01]  /*11c70*/  FFMA R26, R69, R31, -R26 ;  /* 0x0000001f451a7223 */ /* 0x000fe2000000081a */
[----:B------:R-:W-:-:S03]  /*11c80*/  FMUL R27, R15, R30 ;  /* 0x0000001e0f1b7220 */ /* 0x000fc60000400000 */
[-C--:B------:R-:W-:Y:S01]  /*11c90*/  FMUL R49, R15, R26.reuse ;  /* 0x0000001a0f317220 */ /* 0x080fe20000400000 */
[----:B------:R-:W-:Y:S01]  /*11ca0*/  FFMA R113, R50, UR21, R113 ;  /* 0x0000001532717c23 */ /* 0x000fe20008000071 */
[C---:B------:R-:W-:Y:S01]  /*11cb0*/  FFMA R50, R16.reuse, R26, -R27 ;  /* 0x0000001a10327223 */ /* 0x040fe2000000081b */
[----:B------:R-:W-:Y:S01]  /*11cc0*/  FFMA R114, R3, UR21, R114 ;  /* 0x0000001503727c23 */ /* 0x000fe20008000072 */
        /* <DEDUP_REMOVED lines=20> */
[----:B------:R-:W1:Y:S04]  /*11e10*/  LDS.64 R2, [R13+0x100] ;  /* 0x000100000d027984 */ /* 0x000e680000000a00 */
[----:B------:R-:W1:Y:S04]  /*11e20*/  LDS.64 R36, [R11+0x100] ;  /* 0x000100000b247984 */ /* 0x000e680000000a00 */
[----:B------:R-:W1:Y:S04]  /*11e30*/  LDS.64 R38, [R13+0x140] ;  /* 0x000140000d267984 */ /* 0x000e680000000a00 */
[----:B------:R-:W1:Y:S04]  /*11e40*/  LDS.64 R40, [R11+0x140] ;  /* 0x000140000b287984 */ /* 0x000e680000000a00 */
[----:B------:R-:W1:Y:S04]  /*11e50*/  LDS.128 R32, [R14+0x210] ;  /* 0x000210000e207984 */ /* 0x000e680000000c00 */
[----:B------:R-:W1:Y:S04]  /*11e60*/  LDS.128 R24, [R12+0x210] ;  /* 0x000210000c187984 */ /* 0x000e680000000c00 */
[----:B------:R-:W1:Y:S04]  /*11e70*/  LDS.128 R28, [R14+0x250] ;  /* 0x000250000e1c7984 */ /* 0x000e680000000c00 */
[----:B------:R-:W1:Y:S01]  /*11e80*/  LDS.128 R4, [R12+0x250] ;  /* 0x000250000c047984 */ /* 0x000e620000000c00 */
[----:B------:R-:W-:Y:S01]  /*11e90*/  UIADD3 UR8, UPT, UPT, UR4, 0x1, URZ ;  /* 0x0000000104087890 */ /* 0x000fe2000fffe0ff */
[----:B0-----:R-:W-:-:S03]  /*11ea0*/  R2UR UR12, R62 ;  /* 0x000000003e0c72ca */ /* 0x001fc600000e0000 */
[----:B------:R-:W-:Y:S01]  /*11eb0*/  UISETP.NE.AND UP0, UPT, UR8, UR6, UPT ;  /* 0x000000060800728c */ /* 0x000fe2000bf05270 */
[----:B------:R-:W-:Y:S01]  /*11ec0*/  FFMA R0, R0, UR21, R125 ;  /* 0x0000001500007c23 */ /* 0x000fe2000800007d */
[----:B------:R-:W-:Y:S01]  /*11ed0*/  FFMA R93, R8, UR21, R93 ;  /* 0x00000015085d7c23 */ /* 0x000fe2000800005d */
[----:B------:R-:W-:Y:S01]  /*11ee0*/  FFMA R94, R42, UR21, R94 ;  /* 0x000000152a5e7c23 */ /* 0x000fe2000800005e */
[----:B------:R-:W-:Y:S01]  /*11ef0*/  FFMA R124, R52, UR21, R124 ;  /* 0x00000015347c7c23 */ /* 0x000fe2000800007c */
[----:B------:R-:W-:Y:S01]  /*11f00*/  FFMA R92, R51, UR21, R92 ;  /* 0x00000015335c7c23 */ /* 0x000fe2000800005c */
[----:B------:R4:W-:Y:S01]  /*11f10*/  STL [R1+0x28], R0 ;  /* 0x0000280001007387 */ /* 0x0009e20000100800 */
[----:B-----5:R-:W-:Y:S01]  /*11f20*/  FFMA R54, R54, UR21, R108 ;  /* 0x0000001536367c23 */ /* 0x020fe2000800006c */
[----:B------:R-:W-:Y:S01]  /*11f30*/  FFMA R95, R43, UR21, R95 ;  /* 0x000000152b5f7c23 */ /* 0x000fe2000800005f */
[----:B---3--:R-:W-:Y:S01]  /*11f40*/  FFMA R8, R47, UR21, R104 ;  /* 0x000000152f087c23 */ /* 0x008fe20008000068 */
[----:B------:R-:W-:Y:S01]  /*11f50*/  FFMA R96, R44, UR21, R96 ;  /* 0x000000152c607c23 */ /* 0x000fe20008000060 */
[----:B--2---:R-:W-:Y:S01]  /*11f60*/  FFMA R42, R48, UR21, R102 ;  /* 0x00000015302a7c23 */ /* 0x004fe20008000066 */
[----:B------:R-:W-:Y:S01]  /*11f70*/  FFMA R97, R45, UR21, R97 ;  /* 0x000000152d617c23 */ /* 0x000fe20008000061 */
[----:B------:R-:W-:Y:S01]  /*11f80*/  FFMA R9, R50, UR21, R9 ;  /* 0x0000001532097c23 */ /* 0x000fe20008000009 */
[----:B------:R-:W-:Y:S01]  /*11f90*/  FFMA R98, R49, UR21, R98 ;  /* 0x0000001531627c23 */ /* 0x000fe20008000062 */
[----:B----4-:R-:W-:Y:S01]  /*11fa0*/  FFMA R0, R46, UR21, R106 ;  /* 0x000000152e007c23 */ /* 0x010fe2000800006a */
[----:B------:R-:W-:Y:S06]  /*11fb0*/  BRA.U UP0, `(.L_x_66) ;  /* 0x0000000500447547 */ /* 0x000fec000b800000 */
[----:B------:R-:W0:Y:S01]  /*11fc0*/  LDCU UR22, c[0x0][0x380] ;  /* 0x00007000ff1677ac */ /* 0x000e220008000800 */
[----:B------:R-:W-:Y:S01]  /*11fd0*/  UIADD3 UR8, UPT, UPT, UR5, 0x1, URZ ;  /* 0x0000000105087890 */ /* 0x000fe2000fffe0ff */
[----:B------:R-:W-:Y:S01]  /*11fe0*/  UMOV UR6, 0xffffffff ;  /* 0xffffffff00067882 */ /* 0x000fe20000000000 */
[----:B------:R-:W-:Y:S02]  /*11ff0*/  UMOV UR9, UR5 ;  /* 0x0000000500097c82 */ /* 0x000fe40008000000 */
[----:B0-----:R-:W-:-:S09]  /*12000*/  UISETP.GE.AND UP0, UPT, UR8, UR22, UPT ;  /* 0x000000160800728c */ /* 0x001fd2000bf06270 */
[----:B------:R-:W-:Y:S05]  /*12010*/  BRA.U UP0, `(.L_x_67) ;  /* 0x0000000100447547 */ /* 0x000fea000b800000 */
[----:B------:R-:W0:Y:S01]  /*12020*/  LDCU.64 UR24, c[0x0][0x3e8] ;  /* 0x00007d00ff1877ac */ /* 0x000e220008000a00 */
[----:B------:R-:W-:-:S05]  /*12030*/  UMOV UR9, UR5 ;  /* 0x0000000500097c82 */ /* 0x000fca0008000000 */
.L_x_68:
[----:B0-----:R-:W-:-:S06]  /*12040*/  UIMAD.WIDE UR20, UR8, 0x4, UR24 ;  /* 0x00000004081478a5 */ /* 0x001fcc000f8e0218 */
[----:B------:R-:W-:Y:S02]  /*12050*/  MOV R44, UR20 ;  /* 0x00000014002c7c02 */ /* 0x000fe40008000f00 */
        /* <DEDUP_REMOVED lines=13> */
.L_x_67:
[----:B------:R-:W-:Y:S01]  /*12130*/  ISETP.LE.AND P0, PT, R56, UR9, PT ;  /* 0x0000000938007c0c */ /* 0x000fe2000bf03270 */
[----:B------:R-:W-:Y:S01]  /*12140*/  HFMA2 R22, -RZ, RZ, 0, 0 ;  /* 0x00000000ff167431 */ /* 0x000fe200000001ff */
[----:B------:R-:W-:Y:S02]  /*12150*/  ISETP.LE.AND P1, PT, R23, UR9, PT ;  /* 0x0000000917007c0c */ /* 0x000fe4000bf23270 */
[C---:B------:R-:W-:Y:S02]  /*12160*/  ISETP.LT.OR P2, PT, R58.reuse, UR9, !P0 ;  /* 0x000000093a007c0c */ /* 0x040fe4000c741670 */
[----:B------:R-:W-:Y:S02]  /*12170*/  ISETP.LT.OR P3, PT, R58, UR9, !P1 ;  /* 0x000000093a007c0c */ /* 0x000fe4000cf61670 */
[----:B------:R-:W-:-:S09]  /*12180*/  ISETP.LT.OR P0, PT, R57, UR9, !P0 ;  /* 0x0000000939007c0c */ /* 0x000fd2000c701670 */
[----:B------:R-:W0:Y:S01]  /*12190*/  @!P2 LDC R43, c[0x0][0x384] ;  /* 0x0000e100ff2bab82 */ /* 0x000e220000000800 */
[----:B------:R-:W-:-:S07]  /*121a0*/  @!P2 IADD3 R18, PT, PT, R58, -UR9, RZ ;  /* 0x800000093a12ac10 */ /* 0x000fce000fffe0ff */
[----:B------:R-:W2:Y:S08]  /*121b0*/  @!P2 LDC.64 R44, c[0x0][0x388] ;  /* 0x0000e200ff2cab82 */ /* 0x000eb00000000a00 */
[----:B------:R-:W3:Y:S01]  /*121c0*/  @!P2 LDC.64 R46, c[0x0][0x390] ;  /* 0x0000e400ff2eab82 */ /* 0x000ee20000000a00 */
[----:B0-----:R-:W-:-:S07]  /*121d0*/  @!P2 IADD3 R16, PT, PT, R58, -R43, RZ ;  /* 0x8000002b3a10a210 */ /* 0x001fce0007ffe0ff */
[----:B------:R-:W0:Y:S01]  /*121e0*/  @!P3 LDC R20, c[0x0][0x384] ;  /* 0x0000e100ff14bb82 */ /* 0x000e220000000800 */
[----:B------:R-:W-:-:S05]  /*121f0*/  @!P2 IADD3 R43, PT, PT, -R56, R43, RZ ;  /* 0x0000002b382ba210 */ /* 0x000fca0007ffe1ff */
[----:B------:R-:W-:Y:S02]  /*12200*/  @!P2 IMAD R43, R16, UR22, R43 ;  /* 0x00000016102bac24 */ /* 0x000fe4000f8e022b */
[----:B------:R-:W4:Y:S02]  /*12210*/  @!P0 LDC R16, c[0x0][0x384] ;  /* 0x0000e100ff108b82 */ /* 0x000f240000000800 */
[----:B------:R-:W-:-:S04]  /*12220*/  @!P2 IMAD R43, R43, UR22, R18 ;  /* 0x000000162b2bac24 */ /* 0x000fc8000f8e0212 */
[C---:B--2---:R-:W-:Y:S02]  /*12230*/  @!P2 IMAD.WIDE R44, R43.reuse, 0x4, R44 ;  /* 0x000000042b2ca825 */ /* 0x044fe400078e022c */
[----:B------:R-:W2:Y:S02]  /*12240*/  @!P3 LDC.64 R48, c[0x0][0x388] ;  /* 0x0000e200ff30bb82 */ /* 0x000ea40000000a00 */
[----:B---3--:R-:W-:Y:S01]  /*12250*/  @!P2 IMAD.WIDE R46, R43, 0x4, R46 ;  /* 0x000000042b2ea825 */ /* 0x008fe200078e022e */
[----:B------:R3:W5:Y:S04]  /*12260*/  @!P2 LDG.E R22, desc[UR14][R44.64] ;  /* 0x0000000e2c16a981 */ /* 0x000768000c1e1900 */
[----:B------:R1:W5:Y:S01]  /*12270*/  @!P2 LDG.E R21, desc[UR14][R46.64] ;  /* 0x0000000e2e15a981 */ /* 0x000362000c1e1900 */
[----:B0-----:R-:W-:-:S02]  /*12280*/  @!P3 IADD3 R18, PT, PT, R58, -R20, RZ ;  /* 0x800000143a12b210 */ /* 0x001fc40007ffe0ff */
[----:B------:R-:W-:Y:S01]  /*12290*/  @!P3 IADD3 R43, PT, PT, -R23, R20, RZ ;  /* 0x00000014172bb210 */ /* 0x000fe20007ffe1ff */
[----:B---3--:R-:W0:Y:S01]  /*122a0*/  @!P0 LDC.64 R44, c[0x0][0x388] ;  /* 0x0000e200ff2c8b82 */ /* 0x008e220000000a00 */
[----:B------:R-:W-:-:S03]  /*122b0*/  ISETP.LT.OR P1, PT, R57, UR9, !P1 ;  /* 0x0000000939007c0c */ /* 0x000fc6000cf21670 */
[----:B------:R-:W-:-:S04]  /*122c0*/  @!P3 IMAD R18, R18, UR22, R43 ;  /* 0x000000161212bc24 */ /* 0x000fc8000f8e022b */
[----:B-1----:R-:W1:Y:S01]  /*122d0*/  @!P3 LDC.64 R46, c[0x0][0x390] ;  /* 0x0000e400ff2ebb82 */ /* 0x002e620000000a00 */
[-C--:B----4-:R-:W-:Y:S02]  /*122e0*/  @!P0 IADD3 R20, PT, PT, R57, -R16.reuse, RZ ;  /* 0x8000001039148210 */ /* 0x090fe40007ffe0ff */
[----:B------:R-:W-:Y:S02]  /*122f0*/  @!P0 IADD3 R43, PT, PT, -R56, R16, RZ ;  /* 0x00000010382b8210 */ /* 0x000fe40007ffe1ff */
[----:B------:R-:W-:-:S03]  /*12300*/  @!P3 IADD3 R51, PT, PT, R58, -UR9, RZ ;  /* 0x800000093a33bc10 */ /* 0x000fc6000fffe0ff */
[----:B------:R-:W-:Y:S01]  /*12310*/  @!P0 IMAD R20, R20, UR22, R43 ;  /* 0x0000001614148c24 */ /* 0x000fe2000f8e022b */
[----:B------:R-:W-:Y:S01]  /*12320*/  @!P0 IADD3 R43, PT, PT, R57, -UR9, RZ ;  /* 0x80000009392b8c10 */ /* 0x000fe2000fffe0ff */
[----:B------:R-:W3:Y:S01]  /*12330*/  @!P1 LDC R16, c[0x0][0x384] ;  /* 0x0000e100ff109b82 */ /* 0x000ee20000000800 */
[----:B------:R-:W-:-:S03]  /*12340*/  @!P3 IMAD R51, R18, UR22, R51 ;  /* 0x000000161233bc24 */ /* 0x000fc6000f8e0233 */
[----:B------:R-:W-:Y:S02]  /*12350*/  @!P0 IMAD R43, R20, UR22, R43 ;  /* 0x00000016142b8c24 */ /* 0x000fe4000f8e022b */
[----:B------:R-:W-:Y:S01]  /*12360*/  HFMA2 R20, -RZ, RZ, 0, 0 ;  /* 0x00000000ff147431 */ /* 0x000fe200000001ff */
[----:B------:R-:W-:Y:S01]  /*12370*/  MOV R18, RZ ;  /* 0x000000ff00127202 */ /* 0x000fe20000000f00 */
[----:B--2---:R-:W-:-:S04]  /*12380*/  @!P3 IMAD.WIDE R48, R51, 0x4, R48 ;  /* 0x000000043330b825 */ /* 0x004fc800078e0230 */
[----:B0-----:R-:W-:Y:S01]  /*12390*/  @!P0 IMAD.WIDE R44, R43, 0x4, R44 ;  /* 0x000000042b2c8825 */ /* 0x001fe200078e022c */
[----:B------:R0:W5:Y:S03]  /*123a0*/  @!P3 LDG.E R18, desc[UR14][R48.64] ;  /* 0x0000000e3012b981 */ /* 0x000166000c1e1900 */
[----:B-1----:R-:W-:Y:S01]  /*123b0*/  @!P3 IMAD.WIDE R46, R51, 0x4, R46 ;  /* 0x00000004332eb825 */ /* 0x002fe200078e022e */
[----:B------:R1:W5:Y:S04]  /*123c0*/  @!P0 LDG.E R20, desc[UR14][R44.64] ;  /* 0x0000000e2c148981 */ /* 0x000368000c1e1900 */
[----:B------:R2:W5:Y:S01]  /*123d0*/  @!P3 LDG.E R17, desc[UR14][R46.64] ;  /* 0x0000000e2e11b981 */ /* 0x000562000c1e1900 */
[----:B0-----:R-:W0:Y:S08]  /*123e0*/  @!P1 LDC.64 R48, c[0x0][0x390] ;  /* 0x0000e400ff309b82 */ /* 0x001e300000000a00 */
[----:B-1----:R-:W1:Y:S08]  /*123f0*/  @!P0 LDC.64 R44, c[0x0][0x390] ;  /* 0x0000e400ff2c8b82 */ /* 0x002e700000000a00 */
[----:B--2---:R-:W2:Y:S01]  /*12400*/  @!P1 LDC.64 R46, c[0x0][0x388] ;  /* 0x0000e200ff2e9b82 */ /* 0x004ea20000000a00 */
[----:B---3--:R-:W-:-:S02]  /*12410*/  @!P1 IADD3 R50, PT, PT, R57, -R16, RZ ;  /* 0x8000001039329210 */ /* 0x008fc40007ffe0ff */
[----:B------:R-:W-:Y:S02]  /*12420*/  @!P1 IADD3 R51, PT, PT, -R23, R16, RZ ;  /* 0x0000001017339210 */ /* 0x000fe40007ffe1ff */
[----:B------:R-:W-:-:S03]  /*12430*/  @!P1 IADD3 R16, PT, PT, R57, -UR9, RZ ;  /* 0x8000000939109c10 */ /* 0x000fc6000fffe0ff */
[----:B------:R-:W-:-:S04]  /*12440*/  @!P1 IMAD R51, R50, UR22, R51 ;  /* 0x0000001632339c24 */ /* 0x000fc8000f8e0233 */
[----:B------:R-:W-:Y:S01]  /*12450*/  @!P1 IMAD R51, R51, UR22, R16 ;  /* 0x0000001633339c24 */ /* 0x000fe2000f8e0210 */
[----:B------:R-:W-:Y:S01]  /*12460*/  MOV R16, RZ ;  /* 0x000000ff00107202 */ /* 0x000fe20000000f00 */
[----:B-1----:R-:W-:-:S04]  /*12470*/  @!P0 IMAD.WIDE R44, R43, 0x4, R44 ;  /* 0x000000042b2c8825 */ /* 0x002fc800078e022c */
[C---:B0-----:R-:W-:Y:S01]  /*12480*/  @!P1 IMAD.WIDE R48, R51.reuse, 0x4, R48 ;  /* 0x0000000433309825 */ /* 0x041fe200078e0230 */
[----:B------:R0:W5:Y:S03]  /*12490*/  @!P0 LDG.E R19, desc[UR14][R44.64] ;  /* 0x0000000e2c138981 */ /* 0x000166000c1e1900 */
[----:B--2---:R-:W-:Y:S01]  /*124a0*/  @!P1 IMAD.WIDE R46, R51, 0x4, R46 ;  /* 0x00000004332e9825 */ /* 0x004fe200078e022e */
[----:B------:R0:W5:Y:S04]  /*124b0*/  @!P1 LDG.E R15, desc[UR14][R48.64] ;  /* 0x0000000e300f9981 */ /* 0x000168000c1e1900 */
[----:B------:R0:W5:Y:S02]  /*124c0*/  @!P1 LDG.E R16, desc[UR14][R46.64] ;  /* 0x0000000e2e109981 */ /* 0x000164000c1e1900 */
.L_x_66:
[----:B------:R-:W-:-:S09]  /*124d0*/  UISETP.NE.AND UP0, UPT, UR11, 0xfe, UPT ;  /* 0x000000fe0b00788c */ /* 0x000fd2000bf05270 */
[----:B------:R-:W-:Y:S05]  /*124e0*/  BRA.U UP0, `(.L_x_69) ;  /* 0x00000001003c7547 */ /* 0x000fea000b800000 */
[----:B------:R-:W2:Y:S01]  /*124f0*/  S2R R43, SR_TID.X ;  /* 0x00000000002b7919 */ /* 0x000ea20000002100 */
[----:B0-----:R-:W0:Y:S01]  /*12500*/  LDC.64 R44, c[0x0][0x3c0] ;  /* 0x0000f000ff2c7b82 */ /* 0x001e220000000a00 */
[----:B------:R-:W-:Y:S01]  /*12510*/  UIADD3 UR8, UPT, UPT, UR4, 0x2, URZ ;  /* 0x0000000204087890 */ /* 0x000fe2000fffe0ff */
[----:B------:R-:W-:Y:S03]  /*12520*/  BSSY.RECONVERGENT B0, `(.L_x_70) ;  /* 0x0000008000007945 */ /* 0x000fe60003800200 */
[----:B------:R-:W-:-:S06]  /*12530*/  UIADD3 UR9, UPT, UPT, -UR8, UR13, URZ ;  /* 0x0000000d08097290 */ /* 0x000fcc000fffe1ff */
[C---:B--2---:R-:W-:Y:S01]  /*12540*/  ISETP.GE.U32.AND P0, PT, R43.reuse, UR9, PT ;  /* 0x000000092b007c0c */ /* 0x044fe2000bf06070 */
[----:B0-----:R-:W-:Y:S01]  /*12550*/  IMAD.WIDE.U32 R44, R43, 0x4, R44 ;  /* 0x000000042b2c7825 */ /* 0x001fe200078e002c */
[----:B------:R-:W-:-:S05]  /*12560*/  MOV R43, UR8 ;  /* 0x00000008002b7c02 */ /* 0x000fca0008000f00 */
[----:B------:R-:W-:-:S06]  /*12570*/  IMAD.WIDE R44, R43, 0x4, R44 ;  /* 0x000000042b2c7825 */ /* 0x000fcc00078e022c */
[----:B------:R-:W-:Y:S05]  /*12580*/  @P0 BRA `(.L_x_71) ;  /* 0x0000000000040947 */ /* 0x000fea0003800000 */
[----:B------:R0:W5:Y:S02]  /*12590*/  LDG.E.CONSTANT R44, desc[UR14][R44.64] ;  /* 0x0000000e2c2c7981 */ /* 0x000164000c1e9900 */
.L_x_71:
[----:B------:R-:W-:Y:S05]  /*125a0*/  BSYNC.RECONVERGENT B0 ;  /* 0x0000000000007941 */ /* 0x000fea0003800200 */
.L_x_70:
[----:B------:R-:W2:Y:S04]  /*125b0*/  LDL R43, [R1+0x24] ;  /* 0x00002400012b7983 */ /* 0x000ea80000100800 */
[----:B--2--5:R2:W-:Y:S01]  /*125c0*/  STS [R43], R44 ;  /* 0x0000002c2b007388 */ /* 0x0245e20000000800 */
[----:B------:R-:W-:Y:S06]  /*125d0*/  BAR.SYNC.DEFER_BLOCKING 0x0 ;  /* 0x0000000000007b1d */ /* 0x000fec0000010000 */
.L_x_69:
[----:B------:R-:W3:Y:S04]  /*125e0*/  LDL.LU R68, [R1+0x18] ;  /* 0x0000180001447983 */ /* 0x000ee80000300800 */
[----:B------:R-:W4:Y:S04]  /*125f0*/  LDL.LU R67, [R1+0x20] ;  /* 0x0000200001437983 */ /* 0x000f280000300800 */
[----:B------:R-:W4:Y:S04]  /*12600*/  LDL.LU R64, [R1+0x14] ;  /* 0x0000140001407983 */ /* 0x000f280000300800 */
[----:B------:R-:W4:Y:S04]  /*12610*/  LDL.LU R104, [R1+0x1c] ;  /* 0x00001c0001687983 */ /* 0x000f280000300800 */
[----:B------:R-:W4:Y:S01]  /*12620*/  LDL.LU R73, [R1+0x10] ;  /* 0x0000100001497983 */ /* 0x000f220000300800 */
[C---:B01----:R-:W-:Y:S01]  /*12630*/  FMUL R45, R24.reuse, R2 ;  /* 0x00000002182d7220 */ /* 0x043fe20000400000 */
[C---:B------:R-:W-:Y:S01]  /*12640*/  FMUL R46, R24.reuse, R37 ;  /* 0x00000025182e7220 */ /* 0x040fe20000400000 */
[CC--:B------:R-:W-:Y:S01]  /*12650*/  FMUL R48, R24.reuse, R3.reuse ;  /* 0x0000000318307220 */ /* 0x0c0fe20000400000 */
[C---:B------:R-:W-:Y:S01]  /*12660*/  FMUL R49, R24.reuse, R38 ;  /* 0x0000002618317220 */ /* 0x040fe20000400000 */
[-C--:B--2---:R-:W-:Y:S01]  /*12670*/  FMUL R43, R24, R36.reuse ;  /* 0x00000024182b7220 */ /* 0x084fe20000400000 */
[C---:B------:R-:W-:Y:S01]  /*12680*/  FFMA R44, R32.reuse, R36, R45 ;  /* 0x00000024202c7223 */ /* 0x040fe2000000002d */
[C---:B------:R-:W-:Y:S01]  /*12690*/  FFMA R45, R32.reuse, R3, -R46 ;  /* 0x00000003202d7223 */ /* 0x040fe2000000082e */
[----:B------:R-:W-:Y:S01]  /*126a0*/  FFMA R46, R32, R37, R48 ;  /* 0x00000025202e7223 */ /* 0x000fe20000000030 */
[CC--:B------:R-:W-:Y:S01]  /*126b0*/  FMUL R47, R24.reuse, R40.reuse ;  /* 0x00000028182f7220 */ /* 0x0c0fe20000400000 */
[C---:B------:R-:W-:Y:S01]  /*126c0*/  FMUL R50, R24.reuse, R41 ;  /* 0x0000002918327220 */ /* 0x040fe20000400000 */
[-C--:B------:R-:W-:Y:S01]  /*126d0*/  FMUL R72, R24, R39.reuse ;  /* 0x0000002718487220 */ /* 0x080fe20000400000 */
[C---:B------:R-:W-:Y:S01]  /*126e0*/  FFMA R48, R32.reuse, R40, R49 ;  /* 0x0000002820307223 */ /* 0x040fe20000000031 */
[C---:B------:R-:W-:Y:S01]  /*126f0*/  FFMA R43, R32.reuse, R2, -R43 ;  /* 0x00000002202b7223 */ /* 0x040fe2000000082b */
[C---:B-----5:R-:W-:Y:S01]  /*12700*/  FMUL R49, R21.reuse, R44 ;  /* 0x0000002c15317220 */ /* 0x060fe20000400000 */
[C---:B------:R-:W-:Y:S01]  /*12710*/  FFMA R47, R32.reuse, R38, -R47 ;  /* 0x00000026202f7223 */ /* 0x040fe2000000082f */
[C---:B------:R-:W-:Y:S01]  /*12720*/  FFMA R24, R32.reuse, R39, -R50 ;  /* 0x0000002720187223 */ /* 0x040fe20000000832 */
[----:B------:R-:W-:Y:S01]  /*12730*/  FFMA R72, R32, R41, R72 ;  /* 0x0000002920487223 */ /* 0x000fe20000000048 */
[CC--:B------:R-:W-:Y:S01]  /*12740*/  FMUL R51, R21.reuse, R43.reuse ;  /* 0x0000002b15337220 */ /* 0x0c0fe20000400000 */
[C---:B------:R-:W-:Y:S01]  /*12750*/  FFMA R32, R22.reuse, R43, -R49 ;  /* 0x0000002b16207223 */ /* 0x040fe20000000831 */
[C---:B------:R-:W-:Y:S01]  /*12760*/  FMUL R43, R21.reuse, R45 ;  /* 0x0000002d152b7220 */ /* 0x040fe20000400000 */
[-C--:B------:R-:W-:Y:S01]  /*12770*/  FMUL R50, R21, R46.reuse ;  /* 0x0000002e15327220 */ /* 0x080fe20000400000 */
[----:B------:R-:W-:Y:S01]  /*12780*/  FMUL R49, R17, R47 ;  /* 0x0000002f11317220 */ /* 0x000fe20000400000 */
[----:B------:R-:W-:Y:S01]  /*12790*/  FMUL R52, R25, R3 ;  /* 0x0000000319347220 */ /* 0x000fe20000400000 */
[----:B------:R-:W-:Y:S01]  /*127a0*/  FFMA R46, R22, R46, R43 ;  /* 0x0000002e162e7223 */ /* 0x000fe2000000002b */
[CC--:B------:R-:W-:Y:S01]  /*127b0*/  FMUL R43, R17.reuse, R48.reuse ;  /* 0x00000030112b7220 */ /* 0x0c0fe20000400000 */
[----:B------:R-:W-:Y:S01]  /*127c0*/  FFMA R48, R18, R48, R49 ;  /* 0x0000003012307223 */ /* 0x000fe20000000031 */
[C---:B------:R-:W-:Y:S01]  /*127d0*/  FMUL R49, R17.reuse, R24 ;  /* 0x0000001811317220 */ /* 0x040fe20000400000 */
[----:B------:R-:W-:Y:S01]  /*127e0*/  FFMA R45, R22, R45, -R50 ;  /* 0x0000002d162d7223 */ /* 0x000fe20000000832 */
[C---:B------:R-:W-:Y:S01]  /*127f0*/  FFMA R47, R18.reuse, R47, -R43 ;  /* 0x0000002f122f7223 */ /* 0x040fe2000000082b */
[----:B------:R-:W-:Y:S01]  /*12800*/  FMUL R43, R17, R72 ;  /* 0x00000048112b7220 */ /* 0x000fe20000400000 */
[----:B------:R-:W-:Y:S01]  /*12810*/  FMUL R50, R25, R2 ;  /* 0x0000000219327220 */ /* 0x000fe20000400000 */
[C---:B------:R-:W-:Y:S01]  /*12820*/  FFMA R72, R18.reuse, R72, R49 ;  /* 0x0000004812487223 */ /* 0x040fe20000000031 */
[----:B------:R-:W-:Y:S01]  /*12830*/  FFMA R52, R33, R37, R52 ;  /* 0x0000002521347223 */ /* 0x000fe20000000034 */
[----:B------:R-:W-:Y:S01]  /*12840*/  FFMA R24, R18, R24, -R43 ;  /* 0x0000001812187223 */ /* 0x000fe2000000082b */
[-C--:B------:R-:W-:Y:S01]  /*12850*/  FMUL R43, R25, R36.reuse ;  /* 0x00000024192b7220 */ /* 0x080fe20000400000 */
[----:B------:R-:W-:Y:S01]  /*12860*/  FFMA R50, R33, R36, R50 ;  /* 0x0000002421327223 */ /* 0x000fe20000000032 */
[----:B------:R-:W-:Y:S01]  /*12870*/  FFMA R44, R22, R44, R51 ;  /* 0x0000002c162c7223 */ /* 0x000fe20000000033 */
[----:B------:R-:W-:Y:S01]  /*12880*/  FMUL R62, R25, R41 ;  /* 0x00000029193e7220 */ /* 0x000fe20000400000 */
[----:B------:R-:W-:Y:S01]  /*12890*/  FFMA R43, R33, R2, -R43 ;  /* 0x00000002212b7223 */ /* 0x000fe2000000082b */
[----:B------:R-:W-:Y:S01]  /*128a0*/  FMUL R49, R21, R50 ;  /* 0x0000003215317220 */ /* 0x000fe20000400000 */
[----:B------:R-:W-:Y:S01]  /*128b0*/  FFMA R46, R46, UR12, R87 ;  /* 0x0000000c2e2e7c23 */ /* 0x000fe20008000057 */
[----:B------:R-:W-:Y:S01]  /*128c0*/  FFMA R62, R33, R39, -R62 ;  /* 0x00000027213e7223 */ /* 0x000fe2000000083e */
[CC--:B------:R-:W-:Y:S01]  /*128d0*/  FMUL R71, R21.reuse, R43.reuse ;  /* 0x0000002b15477220 */ /* 0x0c0fe20000400000 */
[----:B------:R-:W-:Y:S01]  /*128e0*/  FFMA R49, R22, R43, -R49 ;  /* 0x0000002b16317223 */ /* 0x000fe20000000831 */
[----:B------:R-:W-:Y:S01]  /*128f0*/  FMUL R43, R21, R52 ;  /* 0x00000034152b7220 */ /* 0x000fe20000400000 */
[----:B------:R-:W-:Y:S01]  /*12900*/  FFMA R44, R44, UR12, R83 ;  /* 0x0000000c2c2c7c23 */ /* 0x000fe20008000053 */
[----:B------:R-:W-:Y:S01]  /*12910*/  FFMA R71, R22, R50, R71 ;  /* 0x0000003216477223 */ /* 0x000fe20000000047 */
[----:B------:R-:W-:-:S04]  /*12920*/  FMUL R50, R25, R37 ;  /* 0x0000002519327220 */ /* 0x000fc80000400000 */
[----:B------:R-:W-:-:S04]  /*12930*/  FFMA R50, R33, R3, -R50 ;  /* 0x0000000321327223 */ /* 0x000fc80000000832 */
[-C--:B------:R-:W-:Y:S01]  /*12940*/  FMUL R51, R21, R50.reuse ;  /* 0x0000003215337220 */ /* 0x080fe20000400000 */
[C---:B------:R-:W-:Y:S01]  /*12950*/  FFMA R66, R22.reuse, R50, -R43 ;  /* 0x0000003216427223 */ /* 0x040fe2000000082b */
[C---:B------:R-:W-:Y:S01]  /*12960*/  FMUL R50, R25.reuse, R38 ;  /* 0x0000002619327220 */ /* 0x040fe20000400000 */
[C---:B------:R-:W-:Y:S01]  /*12970*/  FMUL R43, R25.reuse, R40 ;  /* 0x00000028192b7220 */ /* 0x040fe20000400000 */
[----:B------:R-:W-:Y:S01]  /*12980*/  FFMA R102, R22, R52, R51 ;  /* 0x0000003416667223 */ /* 0x000fe20000000033 */
[----:B------:R-:W-:Y:S01]  /*12990*/  FMUL R52, R25, R39 ;  /* 0x0000002719347220 */ /* 0x000fe20000400000 */
[C---:B------:R-:W-:Y:S01]  /*129a0*/  FFMA R70, R33.reuse, R40, R50 ;  /* 0x0000002821467223 */ /* 0x040fe20000000032 */
[----:B------:R-:W-:Y:S01]  /*129b0*/  FFMA R43, R33, R38, -R43 ;  /* 0x00000026212b7223 */ /* 0x000fe2000000082b */
[----:B------:R-:W-:Y:S01]  /*129c0*/  FMUL R25, R17, R62 ;  /* 0x0000003e11197220 */ /* 0x000fe20000400000 */
[----:B------:R-:W-:Y:S01]  /*129d0*/  FFMA R52, R33, R41, R52 ;  /* 0x0000002921347223 */ /* 0x000fe20000000034 */
[----:B------:R-:W-:Y:S01]  /*129e0*/  FMUL R51, R17, R70 ;  /* 0x0000004611337220 */ /* 0x000fe20000400000 */
[----:B------:R-:W-:-:S03]  /*129f0*/  FFMA R102, R102, UR12, R84 ;  /* 0x0000000c66667c23 */ /* 0x000fc60008000054 */
[CC--:B------:R-:W-:Y:S01]  /*12a00*/  FFMA R50, R18.reuse, R43.reuse, -R51 ;  /* 0x0000002b12327223 */ /* 0x0c0fe20000000833 */
[CC--:B------:R-:W-:Y:S01]  /*12a10*/  FMUL R51, R17.reuse, R52.reuse ;  /* 0x0000003411337220 */ /* 0x0c0fe20000400000 */
[----:B------:R-:W-:Y:S01]  /*12a20*/  FFMA R52, R18, R52, R25 ;  /* 0x0000003412347223 */ /* 0x000fe20000000019 */
[----:B------:R-:W-:Y:S01]  /*12a30*/  FMUL R25, R26, R2 ;  /* 0x000000021a197220 */ /* 0x000fe20000400000 */
[----:B------:R-:W-:Y:S01]  /*12a40*/  FMUL R43, R17, R43 ;  /* 0x0000002b112b7220 */ /* 0x000fe20000400000 */
[----:B------:R-:W-:Y:S01]  /*12a50*/  FFMA R51, R18, R62, -R51 ;  /* 0x0000003e12337223 */ /* 0x000fe20000000833 */
[----:B------:R-:W-:Y:S01]  /*12a60*/  FFMA R52, R52, UR12, R53 ;  /* 0x0000000c34347c23 */ /* 0x000fe20008000035 */
[-C--:B------:R-:W-:Y:S01]  /*12a70*/  FFMA R63, R34, R36.reuse, R25 ;  /* 0x00000024223f7223 */ /* 0x080fe20000000019 */
[----:B------:R-:W-:Y:S01]  /*12a80*/  FMUL R25, R26, R36 ;  /* 0x000000241a197220 */ /* 0x000fe20000400000 */
[----:B------:R-:W-:Y:S01]  /*12a90*/  FFMA R70, R18, R70, R43 ;  /* 0x0000004612467223 */ /* 0x000fe2000000002b */
[----:B------:R-:W-:Y:S01]  /*12aa0*/  FFMA R43, R32, UR12, R99 ;  /* 0x0000000c202b7c23 */ /* 0x000fe20008000063 */
[----:B------:R-:W-:Y:S01]  /*12ab0*/  FMUL R69, R21, R63 ;  /* 0x0000003f15457220 */ /* 0x000fe20000400000 */
[----:B------:R-:W-:Y:S01]  /*12ac0*/  FFMA R25, R34, R2, -R25 ;  /* 0x0000000222197223 */ /* 0x000fe20000000819 */
[----:B------:R-:W-:-:S03]  /*12ad0*/  FFMA R51, R51, UR12, R82 ;  /* 0x0000000c33337c23 */ /* 0x000fc60008000052 */
[-C--:B------:R-:W-:Y:S01]  /*12ae0*/  FMUL R32, R21, R25.reuse ;  /* 0x0000001915207220 */ /* 0x080fe20000400000 */
[----:B------:R-:W-:Y:S01]  /*12af0*/  FFMA R69, R22, R25, -R69 ;  /* 0x0000001916457223 */ /* 0x000fe20000000845 */
[----:B------:R-:W-:Y:S02]  /*12b00*/  FMUL R25, R26, R3 ;  /* 0x000000031a197220 */ /* 0x000fe40000400000 */
[----:B------:R-:W-:Y:S01]  /*12b10*/  FFMA R63, R22, R63, R32 ;  /* 0x0000003f163f7223 */ /* 0x000fe20000000020 */
[-C--:B------:R-:W-:Y:S01]  /*12b20*/  FMUL R32, R26, R37.reuse ;  /* 0x000000251a207220 */ /* 0x080fe20000400000 */
[C---:B------:R-:W-:Y:S01]  /*12b30*/  FFMA R25, R34.reuse, R37, R25 ;  /* 0x0000002522197223 */ /* 0x040fe20000000019 */
[----:B------:R-:W-:Y:S01]  /*12b40*/  FFMA R53, R69, UR12, R107 ;  /* 0x0000000c45357c23 */ /* 0x000fe2000800006b */
[----:B------:R-:W-:Y:S01]  /*12b50*/  FFMA R63, R63, UR12, R74 ;  /* 0x0000000c3f3f7c23 */ /* 0x000fe2000800004a */
[----:B------:R-:W-:Y:S01]  /*12b60*/  FFMA R32, R34, R3, -R32 ;  /* 0x0000000322207223 */ /* 0x000fe20000000820 */
[----:B------:R-:W-:-:S03]  /*12b70*/  FMUL R33, R21, R25 ;  /* 0x0000001915217220 */ /* 0x000fc60000400000 */
[-C--:B------:R-:W-:Y:S01]  /*12b80*/  FMUL R62, R21, R32.reuse ;  /* 0x00000020153e7220 */ /* 0x080fe20000400000 */
[----:B------:R-:W-:-:S03]  /*12b90*/  FFMA R33, R22, R32, -R33 ;  /* 0x0000002016217223 */ /* 0x000fc60000000821 */
[----:B------:R-:W-:Y:S01]  /*12ba0*/  FFMA R62, R22, R25, R62 ;  /* 0x00000019163e7223 */ /* 0x000fe2000000003e */
[----:B------:R-:W-:Y:S01]  /*12bb0*/  FMUL R25, R26, R38 ;  /* 0x000000261a197220 */ /* 0x000fe20000400000 */
[----:B---3--:R-:W-:-:S03]  /*12bc0*/  FFMA R45, R45, UR12, R68 ;  /* 0x0000000c2d2d7c23 */ /* 0x008fc60008000044 */
[-C--:B------:R-:W-:Y:S01]  /*12bd0*/  FFMA R68, R34, R40.reuse, R25 ;  /* 0x0000002822447223 */ /* 0x080fe20000000019 */
[----:B------:R-:W-:Y:S01]  /*12be0*/  FMUL R25, R26, R40 ;  /* 0x000000281a197220 */ /* 0x000fe20000400000 */
[----:B----4-:R-:W-:Y:S02]  /*12bf0*/  FFMA R47, R47, UR12, R67 ;  /* 0x0000000c2f2f7c23 */ /* 0x010fe40008000043 */
[----:B------:R-:W-:Y:S01]  /*12c00*/  FMUL R67, R17, R68 ;  /* 0x0000004411437220 */ /* 0x000fe20000400000 */
[----:B------:R-:W-:Y:S01]  /*12c10*/  FFMA R25, R34, R38, -R25 ;  /* 0x0000002622197223 */ /* 0x000fe20000000819 */
[----:B------:R-:W-:-:S03]  /*12c20*/  FFMA R48, R48, UR12, R64 ;  /* 0x0000000c30307c23 */ /* 0x000fc60008000040 */
[-C--:B------:R-:W-:Y:S01]  /*12c30*/  FFMA R64, R18, R25.reuse, -R67 ;  /* 0x0000001912407223 */ /* 0x080fe20000000843 */
[----:B------:R-:W-:-:S04]  /*12c40*/  FMUL R25, R17, R25 ;  /* 0x0000001911197220 */ /* 0x000fc80000400000 */
[----:B------:R-:W-:Y:S01]  /*12c50*/  FFMA R68, R18, R68, R25 ;  /* 0x0000004412447223 */ /* 0x000fe20000000019 */
[C---:B------:R-:W-:Y:S01]  /*12c60*/  FMUL R25, R26.reuse, R39 ;  /* 0x000000271a197220 */ /* 0x040fe20000400000 */
[----:B------:R-:W-:-:S03]  /*12c70*/  FMUL R26, R26, R41 ;  /* 0x000000291a1a7220 */ /* 0x000fc60000400000 */
[C---:B------:R-:W-:Y:S01]  /*12c80*/  FFMA R32, R34.reuse, R41, R25 ;  /* 0x0000002922207223 */ /* 0x040fe20000000019 */
[----:B------:R-:W-:Y:S01]  /*12c90*/  FFMA R26, R34, R39, -R26 ;  /* 0x00000027221a7223 */ /* 0x000fe2000000081a */
[----:B------:R-:W-:Y:S02]  /*12ca0*/  FFMA R34, R66, UR12, R86 ;  /* 0x0000000c42227c23 */ /* 0x000fe40008000056 */
[C---:B------:R-:W-:Y:S01]  /*12cb0*/  FMUL R67, R17.reuse, R32 ;  /* 0x0000002011437220 */ /* 0x040fe20000400000 */
[----:B------:R-:W-:-:S03]  /*12cc0*/  FMUL R25, R17, R26 ;  /* 0x0000001a11197220 */ /* 0x000fc60000400000 */
[C---:B------:R-:W-:Y:S01]  /*12cd0*/  FFMA R67, R18.reuse, R26, -R67 ;  /* 0x0000001a12437223 */ /* 0x040fe20000000843 */
[----:B------:R-:W-:Y:S01]  /*12ce0*/  FFMA R32, R18, R32, R25 ;  /* 0x0000002012207223 */ /* 0x000fe20000000019 */
[----:B------:R-:W-:Y:S01]  /*12cf0*/  FFMA R26, R24, UR12, R104 ;  /* 0x0000000c181a7c23 */ /* 0x000fe20008000068 */
[----:B------:R-:W-:Y:S01]  /*12d00*/  FFMA R25, R72, UR12, R73 ;  /* 0x0000000c48197c23 */ /* 0x000fe20008000049 */
[----:B------:R-:W-:-:S03]  /*12d10*/  FMUL R24, R27, R2 ;  /* 0x000000021b187220 */ /* 0x000fc60000400000 */
[----:B------:R0:W-:Y:S01]  /*12d20*/  STL [R1+0x14], R26 ;  /* 0x0000141a01007387 */ /* 0x0001e20000100800 */
[----:B------:R-:W-:-:S03]  /*12d30*/  FFMA R104, R35, R36, R24 ;  /* 0x0000002423687223 */ /* 0x000fc60000000018 */
[----:B------:R1:W-:Y:S01]  /*12d40*/  STL [R1+0xc], R25 ;  /* 0x00000c1901007387 */ /* 0x0003e20000100800 */
[----:B------:R-:W-:Y:S01]  /*12d50*/  FMUL R73, R21, R104 ;  /* 0x0000006815497220 */ /* 0x000fe20000400000 */
[C---:B0-----:R-:W-:Y:S01]  /*12d60*/  FMUL R26, R27.reuse, R3 ;  /* 0x000000031b1a7220 */ /* 0x041fe20000400000 */
[----:B-1----:R-:W-:-:S03]  /*12d70*/  FMUL R25, R27, R36 ;  /* 0x000000241b197220 */ /* 0x002fc60000400000 */
[-C--:B------:R-:W-:Y:S01]  /*12d80*/  FFMA R106, R35, R37.reuse, R26 ;  /* 0x00000025236a7223 */ /* 0x080fe2000000001a */
[----:B------:R-:W-:Y:S01]  /*12d90*/  FMUL R26, R27, R37 ;  /* 0x000000251b1a7220 */ /* 0x000fe20000400000 */
[----:B------:R-:W-:-:S03]  /*12da0*/  FFMA R25, R35, R2, -R25 ;  /* 0x0000000223197223 */ /* 0x000fc60000000819 */
[----:B------:R-:W-:Y:S01]  /*12db0*/  FFMA R26, R35, R3, -R26 ;  /* 0x00000003231a7223 */ /* 0x000fe2000000081a */
[-C--:B------:R-:W-:Y:S01]  /*12dc0*/  FFMA R24, R22, R25.reuse, -R73 ;  /* 0x0000001916187223 */ /* 0x080fe20000000849 */
[----:B------:R-:W-:-:S04]  /*12dd0*/  FMUL R25, R21, R25 ;  /* 0x0000001915197220 */ /* 0x000fc80000400000 */
[----:B------:R-:W-:Y:S01]  /*12de0*/  FFMA R104, R22, R104, R25 ;  /* 0x0000006816687223 */ /* 0x000fe20000000019 */
[----:B------:R-:W-:Y:S01]  /*12df0*/  FFMA R25, R49, UR12, R103 ;  /* 0x0000000c31197c23 */ /* 0x000fe20008000067 */
[----:B------:R-:W-:Y:S01]  /*12e00*/  FFMA R49, R71, UR12, R85 ;  /* 0x0000000c47317c23 */ /* 0x000fe20008000055 */
[----:B------:R-:W-:-:S03]  /*12e10*/  FMUL R71, R21, R26 ;  /* 0x0000001a15477220 */ /* 0x000fc60000400000 */
[----:B------:R0:W-:Y:S04]  /*12e20*/  STL [R1+0x10], R25 ;  /* 0x0000101901007387 */ /* 0x0001e80000100800 */
[----:B------:R1:W-:Y:S01]  /*12e30*/  STL [R1+0x4], R34 ;  /* 0x0000042201007387 */ /* 0x0003e20000100800 */
[-C--:B0-----:R-:W-:Y:S01]  /*12e40*/  FMUL R25, R21, R106.reuse ;  /* 0x0000006a15197220 */ /* 0x081fe20000400000 */
[C---:B------:R-:W-:Y:S01]  /*12e50*/  FFMA R106, R22.reuse, R106, R71 ;  /* 0x0000006a166a7223 */ /* 0x040fe20000000047 */
[C---:B------:R-:W-:Y:S02]  /*12e60*/  FMUL R71, R27.reuse, R40 ;  /* 0x000000281b477220 */ /* 0x040fe40000400000 */
[----:B------:R-:W-:Y:S01]  /*12e70*/  FFMA R25, R22, R26, -R25 ;  /* 0x0000001a16197223 */ /* 0x000fe20000000819 */
[-C--:B------:R-:W-:Y:S01]  /*12e80*/  FMUL R26, R27, R38.reuse ;  /* 0x000000261b1a7220 */ /* 0x080fe20000400000 */
[----:B------:R-:W-:Y:S01]  /*12e90*/  FFMA R71, R35, R38, -R71 ;  /* 0x0000002623477223 */ /* 0x000fe20000000847 */
[----:B-1----:R-:W-:-:S02]  /*12ea0*/  FMUL R34, R27, R39 ;  /* 0x000000271b227220 */ /* 0x002fc40000400000 */
[C---:B------:R-:W-:Y:S02]  /*12eb0*/  FFMA R26, R35.reuse, R40, R26 ;  /* 0x00000028231a7223 */ /* 0x040fe4000000001a */
[----:B------:R-:W-:Y:S02]  /*12ec0*/  FFMA R87, R35, R41, R34 ;  /* 0x0000002923577223 */ /* 0x000fe40000000022 */
[C---:B------:R-:W-:Y:S02]  /*12ed0*/  FMUL R73, R17.reuse, R26 ;  /* 0x0000001a11497220 */ /* 0x040fe40000400000 */
[C---:B------:R-:W-:Y:S02]  /*12ee0*/  FMUL R99, R17.reuse, R87 ;  /* 0x0000005711637220 */ /* 0x040fe40000400000 */
[-C--:B------:R-:W-:Y:S01]  /*12ef0*/  FFMA R66, R18, R71.reuse, -R73 ;  /* 0x0000004712427223 */ /* 0x080fe20000000849 */
[----:B------:R-:W-:-:S04]  /*12f00*/  FMUL R71, R17, R71 ;  /* 0x0000004711477220 */ /* 0x000fc80000400000 */
[----:B------:R-:W-:Y:S01]  /*12f10*/  FFMA R108, R18, R26, R71 ;  /* 0x0000001a126c7223 */ /* 0x000fe20000000047 */
[----:B------:R-:W-:Y:S01]  /*12f20*/  FMUL R26, R27, R41 ;  /* 0x000000291b1a7220 */ /* 0x000fe20000400000 */
[----:B------:R-:W-:-:S03]  /*12f30*/  FMUL R27, R4, R2 ;  /* 0x00000002041b7220 */ /* 0x000fc60000400000 */
[----:B------:R-:W-:Y:S01]  /*12f40*/  FFMA R26, R35, R39, -R26 ;  /* 0x00000027231a7223 */ /* 0x000fe2000000081a */
[-C--:B------:R-:W-:Y:S01]  /*12f50*/  FFMA R85, R28, R36.reuse, R27 ;  /* 0x000000241c557223 */ /* 0x080fe2000000001b */
[----:B------:R-:W-:Y:S02]  /*12f60*/  FMUL R27, R4, R36 ;  /* 0x00000024041b7220 */ /* 0x000fe40000400000 */
[-C--:B------:R-:W-:Y:S01]  /*12f70*/  FFMA R99, R18, R26.reuse, -R99 ;  /* 0x0000001a12637223 */ /* 0x080fe20000000863 */
[----:B------:R-:W-:Y:S01]  /*12f80*/  FMUL R26, R17, R26 ;  /* 0x0000001a111a7220 */ /* 0x000fe20000400000 */
[----:B------:R-:W-:Y:S01]  /*12f90*/  FFMA R27, R28, R2, -R27 ;  /* 0x000000021c1b7223 */ /* 0x000fe2000000081b */
[----:B------:R-:W-:Y:S02]  /*12fa0*/  FMUL R35, R19, R85 ;  /* 0x0000005513237220 */ /* 0x000fe40000400000 */
[----:B------:R-:W-:Y:S01]  /*12fb0*/  FFMA R87, R18, R87, R26 ;  /* 0x0000005712577223 */ /* 0x000fe2000000001a */
[----:B------:R-:W-:Y:S01]  /*12fc0*/  FFMA R26, R50, UR12, R105 ;  /* 0x0000000c321a7c23 */ /* 0x000fe20008000069 */
[----:B------:R-:W-:Y:S01]  /*12fd0*/  FFMA R86, R20, R27, -R35 ;  /* 0x0000001b14567223 */ /* 0x000fe20000000823 */
[----:B------:R-:W-:-:S03]  /*12fe0*/  FFMA R50, R70, UR12, R75 ;  /* 0x0000000c46327c23 */ /* 0x000fc6000800004b */
[----:B------:R0:W-:Y:S04]  /*12ff0*/  STL [R1+0x8], R26 ;  /* 0x0000081a01007387 */ /* 0x0001e80000100800 */
[----:B------:R-:W2:Y:S01]  /*13000*/  LDL.LU R103, [R1+0x28] ;  /* 0x0000280001677983 */ /* 0x000ea20000300800 */
[----:B0-----:R-:W-:Y:S01]  /*13010*/  FMUL R26, R19, R27 ;  /* 0x0000001b131a7220 */ /* 0x001fe20000400000 */
[----:B------:R-:W-:-:S03]  /*13020*/  FMUL R27, R4, R3 ;  /* 0x00000003041b7220 */ /* 0x000fc60000400000 */
        /* <DEDUP_REMOVED lines=8> */
[----:B------:R-:W-:-:S04]  /*130b0*/  FMUL R27, R4, R38 ;  /* 0x00000026041b7220 */ /* 0x000fc80000400000 */
[-C--:B------:R-:W-:Y:S01]  /*130c0*/  FFMA R73, R28, R40.reuse, R27 ;  /* 0x000000281c497223 */ /* 0x080fe2000000001b */
[----:B------:R-:W-:-:S03]  /*130d0*/  FMUL R27, R4, R40 ;  /* 0x00000028041b7220 */ /* 0x000fc60000400000 */
[----:B------:R-:W-:Y:S01]  /*130e0*/  FMUL R75, R15, R73 ;  /* 0x000000490f4b7220 */ /* 0x000fe20000400000 */
[----:B------:R-:W-:-:S04]  /*130f0*/  FFMA R27, R28, R38, -R27 ;  /* 0x000000261c1b7223 */ /* 0x000fc8000000081b */
[-C--:B------:R-:W-:Y:S01]  /*13100*/  FFMA R75, R16, R27.reuse, -R75 ;  /* 0x0000001b104b7223 */ /* 0x080fe2000000084b */
[----:B------:R-:W-:Y:S01]  /*13110*/  FMUL R26, R15, R27 ;  /* 0x0000001b0f1a7220 */ /* 0x000fe20000400000 */
[C---:B------:R-:W-:Y:S01]  /*13120*/  FMUL R27, R4.reuse, R39 ;  /* 0x00000027041b7220 */ /* 0x040fe20000400000 */
[----:B------:R-:W-:Y:S02]  /*13130*/  FMUL R4, R4, R41 ;  /* 0x0000002904047220 */ /* 0x000fe40000400000 */
[----:B------:R-:W-:Y:S01]  /*13140*/  FFMA R73, R16, R73, R26 ;  /* 0x0000004910497223 */ /* 0x000fe2000000001a */
[C---:B------:R-:W-:Y:S01]  /*13150*/  FFMA R74, R28.reuse, R41, R27 ;  /* 0x000000291c4a7223 */ /* 0x040fe2000000001b */
[----:B------:R-:W-:-:S03]  /*13160*/  FFMA R4, R28, R39, -R4 ;  /* 0x000000271c047223 */ /* 0x000fc60000000804 */
[----:B------:R-:W-:-:S04]  /*13170*/  FMUL R27, R15, R74 ;  /* 0x0000004a0f1b7220 */ /* 0x000fc80000400000 */
[-C--:B------:R-:W-:Y:S01]  /*13180*/  FFMA R82, R16, R4.reuse, -R27 ;  /* 0x0000000410527223 */ /* 0x080fe2000000081b */
[----:B------:R-:W-:Y:S01]  /*13190*/  FMUL R27, R15, R4 ;  /* 0x000000040f1b7220 */ /* 0x000fe20000400000 */
[----:B------:R-:W-:-:S03]  /*131a0*/  FFMA R4, R33, UR12, R101 ;  /* 0x0000000c21047c23 */ /* 0x000fc60008000065 */
[----:B------:R-:W-:Y:S01]  /*131b0*/  FFMA R74, R16, R74, R27 ;  /* 0x0000004a104a7223 */ /* 0x000fe2000000001b */
[----:B------:R-:W-:Y:S01]  /*131c0*/  FMUL R27, R5, R36 ;  /* 0x00000024051b7220 */ /* 0x000fe20000400000 */
[----:B------:R0:W-:Y:S03]  /*131d0*/  STL [R1], R4 ;  /* 0x0000000401007387 */ /* 0x0001e60000100800 */
[-C--:B------:R-:W-:Y:S01]  /*131e0*/  FFMA R27, R29, R2.reuse, -R27 ;  /* 0x000000021d1b7223 */ /* 0x080fe2000000081b */
[----:B0-----:R-:W-:-:S03]  /*131f0*/  FMUL R4, R5, R2 ;  /* 0x0000000205047220 */ /* 0x001fc60000400000 */
[----:B------:R-:W-:Y:S01]  /*13200*/  FMUL R33, R19, R27 ;  /* 0x0000001b13217220 */ /* 0x000fe20000400000 */
[----:B------:R-:W-:-:S04]  /*13210*/  FFMA R4, R29, R36, R4 ;  /* 0x000000241d047223 */ /* 0x000fc80000000004 */
[-C--:B------:R-:W-:Y:S01]  /*13220*/  FMUL R35, R19, R4.reuse ;  /* 0x0000000413237220 */ /* 0x080fe20000400000 */
[----:B------:R-:W-:Y:S01]  /*13230*/  FFMA R33, R20, R4, R33 ;  /* 0x0000000414217223 */ /* 0x000fe20000000021 */
[----:B------:R-:W-:-:S04]  /*13240*/  FMUL R4, R5, R3 ;  /* 0x0000000305047220 */ /* 0x000fc80000400000 */
[-C--:B------:R-:W-:Y:S01]  /*13250*/  FFMA R26, R29, R37.reuse, R4 ;  /* 0x000000251d1a7223 */ /* 0x080fe20000000004 */
[----:B------:R-:W-:Y:S01]  /*13260*/  FMUL R4, R5, R37 ;  /* 0x0000002505047220 */ /* 0x000fe20000400000 */
[----:B------:R-:W-:Y:S02]  /*13270*/  FFMA R35, R20, R27, -R35 ;  /* 0x0000001b14237223 */ /* 0x000fe40000000823 */
[----:B------:R-:W-:Y:S01]  /*13280*/  FMUL R27, R19, R26 ;  /* 0x0000001a131b7220 */ /* 0x000fe20000400000 */
[----:B------:R-:W-:-:S04]  /*13290*/  FFMA R4, R29, R3, -R4 ;  /* 0x000000031d047223 */ /* 0x000fc80000000804 */
[-C--:B------:R-:W-:Y:S01]  /*132a0*/  FFMA R34, R20, R4.reuse, -R27 ;  /* 0x0000000414227223 */ /* 0x080fe2000000081b */
[----:B------:R-:W-:Y:S01]  /*132b0*/  FMUL R27, R19, R4 ;  /* 0x00000004131b7220 */ /* 0x000fe20000400000 */
[----:B------:R-:W-:-:S03]  /*132c0*/  FMUL R4, R5, R38 ;  /* 0x0000002605047220 */ /* 0x000fc60000400000 */
[----:B------:R-:W-:Y:S01]  /*132d0*/  FFMA R26, R20, R26, R27 ;  /* 0x0000001a141a7223 */ /* 0x000fe2000000001b */
[-C--:B------:R-:W-:Y:S01]  /*132e0*/  FMUL R27, R5, R40.reuse ;  /* 0x00000028051b7220 */ /* 0x080fe20000400000 */
[C---:B------:R-:W-:Y:S01]  /*132f0*/  FFMA R28, R29.reuse, R40, R4 ;  /* 0x000000281d1c7223 */ /* 0x040fe20000000004 */
[----:B------:R-:W-:Y:S02]  /*13300*/  FFMA R125, R64, UR12, R109 ;  /* 0x0000000c407d7c23 */ /* 0x000fe4000800006d */
[----:B------:R-:W-:Y:S01]  /*13310*/  FFMA R4, R29, R38, -R27 ;  /* 0x000000261d047223 */ /* 0x000fe2000000081b */
[----:B------:R-:W-:Y:S01]  /*13320*/  FFMA R64, R68, UR12, R61 ;  /* 0x0000000c44407c23 */ /* 0x000fe2000800003d */
[C---:B------:R-:W-:Y:S01]  /*13330*/  FMUL R27, R15.reuse, R28 ;  /* 0x0000001c0f1b7220 */ /* 0x040fe20000400000 */
[----:B------:R-:W-:Y:S01]  /*13340*/  FFMA R107, R32, UR12, R60 ;  /* 0x0000000c206b7c23 */ /* 0x000fe2000800003c */
[-C--:B------:R-:W-:Y:S01]  /*13350*/  FMUL R61, R15, R4.reuse ;  /* 0x000000040f3d7220 */ /* 0x080fe20000400000 */
[----:B------:R-:W-:Y:S01]  /*13360*/  FMUL R32, R5, R39 ;  /* 0x0000002705207220 */ /* 0x000fe20000400000 */
[----:B------:R-:W-:-:S02]  /*13370*/  FFMA R27, R16, R4, -R27 ;  /* 0x00000004101b7223 */ /* 0x000fc4000000081b */
[----:B------:R-:W-:Y:S01]  /*13380*/  FFMA R4, R16, R28, R61 ;  /* 0x0000001c10047223 */ /* 0x000fe2000000003d */
[-C--:B------:R-:W-:Y:S01]  /*13390*/  FMUL R28, R5, R41.reuse ;  /* 0x00000029051c7220 */ /* 0x080fe20000400000 */
[----:B------:R-:W-:-:S03]  /*133a0*/  FFMA R5, R29, R41, R32 ;  /* 0x000000291d057223 */ /* 0x000fc60000000020 */
[----:B------:R-:W-:Y:S01]  /*133b0*/  FFMA R29, R29, R39, -R28 ;  /* 0x000000271d1d7223 */ /* 0x000fe2000000081c */
[----:B------:R-:W-:-:S03]  /*133c0*/  FMUL R61, R15, R5 ;  /* 0x000000050f3d7220 */ /* 0x000fc60000400000 */
[-C--:B------:R-:W-:Y:S01]  /*133d0*/  FMUL R32, R15, R29.reuse ;  /* 0x0000001d0f207220 */ /* 0x080fe20000400000 */
[----:B------:R-:W-:Y:S01]  /*133e0*/  FFMA R28, R16, R29, -R61 ;  /* 0x0000001d101c7223 */ /* 0x000fe2000000083d */
[----:B------:R-:W-:Y:S02]  /*133f0*/  FMUL R29, R6, R2 ;  /* 0x00000002061d7220 */ /* 0x000fe40000400000 */
[----:B------:R-:W-:Y:S02]  /*13400*/  FFMA R5, R16, R5, R32 ;  /* 0x0000000510057223 */ /* 0x000fe40000000020 */
[-C--:B------:R-:W-:Y:S01]  /*13410*/  FFMA R32, R30, R36.reuse, R29 ;  /* 0x000000241e207223 */ /* 0x080fe2000000001d */
[----:B------:R-:W-:Y:S01]  /*13420*/  FMUL R29, R6, R36 ;  /* 0x00000024061d7220 */ /* 0x000fe20000400000 */
[----:B------:R-:W-:-:S03]  /*13430*/  FFMA R111, R24, UR12, R111 ;  /* 0x0000000c186f7c23 */ /* 0x000fc6000800006f */
[----:B------:R-:W-:Y:S01]  /*13440*/  FFMA R24, R30, R2, -R29 ;  /* 0x000000021e187223 */ /* 0x000fe2000000081d */
[----:B------:R-:W-:Y:S01]  /*13450*/  FFMA R104, R104, UR12, R59 ;  /* 0x0000000c68687c23 */ /* 0x000fe2000800003b */
[C---:B------:R-:W-:Y:S02]  /*13460*/  FMUL R29, R19.reuse, R32 ;  /* 0x00000020131d7220 */ /* 0x040fe40000400000 */
[-C--:B------:R-:W-:Y:S01]  /*13470*/  FMUL R59, R19, R24.reuse ;  /* 0x00000018133b7220 */ /* 0x080fe20000400000 */
[----:B------:R-:W-:Y:S01]  /*13480*/  FFMA R112, R25, UR12, R112 ;  /* 0x0000000c19707c23 */ /* 0x000fe20008000070 */
[----:B------:R-:W-:Y:S01]  /*13490*/  FFMA R29, R20, R24, -R29 ;  /* 0x00000018141d7223 */ /* 0x000fe2000000081d */
[----:B------:R-:W-:Y:S01]  /*134a0*/  FMUL R25, R6, R3 ;  /* 0x0000000306197220 */ /* 0x000fe20000400000 */
[----:B------:R-:W-:Y:S01]  /*134b0*/  FFMA R24, R20, R32, R59 ;  /* 0x0000002014187223 */ /* 0x000fe2000000003b */
[-C--:B------:R-:W-:Y:S01]  /*134c0*/  FMUL R32, R6, R37.reuse ;  /* 0x0000002506207220 */ /* 0x080fe20000400000 */
[----:B------:R-:W-:Y:S01]  /*134d0*/  FFMA R106, R106, UR12, R55 ;  /* 0x0000000c6a6a7c23 */ /* 0x000fe20008000037 */
[----:B------:R-:W-:-:S02]  /*134e0*/  FFMA R55, R30, R37, R25 ;  /* 0x000000251e377223 */ /* 0x000fc40000000019 */
[----:B------:R-:W-:Y:S02]  /*134f0*/  FFMA R25, R30, R3, -R32 ;  /* 0x000000031e197223 */ /* 0x000fe40000000820 */
[C---:B------:R-:W-:Y:S02]  /*13500*/  FMUL R59, R19.reuse, R55 ;  /* 0x00000037133b7220 */ /* 0x040fe40000400000 */
[-C--:B------:R-:W-:Y:S02]  /*13510*/  FMUL R60, R19, R25.reuse ;  /* 0x00000019133c7220 */ /* 0x080fe40000400000 */
[C---:B------:R-:W-:Y:S02]  /*13520*/  FFMA R32, R20.reuse, R25, -R59 ;  /* 0x0000001914207223 */ /* 0x040fe4000000083b */
[----:B------:R-:W-:Y:S01]  /*13530*/  FFMA R25, R20, R55, R60 ;  /* 0x0000003714197223 */ /* 0x000fe2000000003c */
[----:B------:R-:W-:-:S04]  /*13540*/  FMUL R55, R6, R38 ;  /* 0x0000002606377220 */ /* 0x000fc80000400000 */
[-C--:B------:R-:W-:Y:S01]  /*13550*/  FFMA R60, R30, R40.reuse, R55 ;  /* 0x000000281e3c7223 */ /* 0x080fe20000000037 */
[C---:B------:R-:W-:Y:S01]  /*13560*/  FMUL R55, R6.reuse, R40 ;  /* 0x0000002806377220 */ /* 0x040fe20000400000 */
[----:B------:R-:W-:-:S03]  /*13570*/  FMUL R61, R6, R39 ;  /* 0x00000027063d7220 */ /* 0x000fc60000400000 */
[----:B------:R-:W-:Y:S01]  /*13580*/  FFMA R59, R30, R38, -R55 ;  /* 0x000000261e3b7223 */ /* 0x000fe20000000837 */
[----:B------:R-:W-:Y:S01]  /*13590*/  FMUL R55, R15, R60 ;  /* 0x0000003c0f377220 */ /* 0x000fe20000400000 */
[----:B------:R-:W-:-:S03]  /*135a0*/  FMUL R6, R6, R41 ;  /* 0x0000002906067220 */ /* 0x000fc60000400000 */
[-C--:B------:R-:W-:Y:S01]  /*135b0*/  FFMA R55, R16, R59.reuse, -R55 ;  /* 0x0000003b10377223 */ /* 0x080fe20000000837 */
[C---:B------:R-:W-:Y:S01]  /*135c0*/  FMUL R59, R15.reuse, R59 ;  /* 0x0000003b0f3b7220 */ /* 0x040fe20000400000 */
[----:B------:R-:W-:Y:S01]  /*135d0*/  FFMA R6, R30, R39, -R6 ;  /* 0x000000271e067223 */ /* 0x000fe20000000806 */
[----:B------:R-:W-:Y:S02]  /*135e0*/  FFMA R108, R108, UR12, R65 ;  /* 0x0000000c6c6c7c23 */ /* 0x000fe40008000041 */
[----:B------:R-:W-:Y:S01]  /*135f0*/  FFMA R59, R16, R60, R59 ;  /* 0x0000003c103b7223 */ /* 0x000fe2000000003b */
[----:B------:R-:W-:Y:S01]  /*13600*/  FFMA R60, R30, R41, R61 ;  /* 0x000000291e3c7223 */ /* 0x000fe2000000003d */
[----:B------:R-:W-:-:S03]  /*13610*/  FMUL R65, R15, R6 ;  /* 0x000000060f417220 */ /* 0x000fc60000400000 */
[-C--:B------:R-:W-:Y:S01]  /*13620*/  FMUL R61, R15, R60.reuse ;  /* 0x0000003c0f3d7220 */ /* 0x080fe20000400000 */
[C---:B------:R-:W-:Y:S01]  /*13630*/  FFMA R60, R16.reuse, R60, R65 ;  /* 0x0000003c103c7223 */ /* 0x040fe20000000041 */
[C---:B------:R-:W-:Y:S02]  /*13640*/  FMUL R65, R7.reuse, R2 ;  /* 0x0000000207417220 */ /* 0x040fe40000400000 */
[----:B------:R-:W-:Y:S01]  /*13650*/  FFMA R61, R16, R6, -R61 ;  /* 0x00000006103d7223 */ /* 0x000fe2000000083d */
[-C--:B------:R-:W-:Y:S01]  /*13660*/  FMUL R6, R7, R36.reuse ;  /* 0x0000002407067220 */ /* 0x080fe20000400000 */
[----:B------:R-:W-:-:S03]  /*13670*/  FFMA R36, R31, R36, R65 ;  /* 0x000000241f247223 */ /* 0x000fc60000000041 */
[----:B------:R-:W-:Y:S01]  /*13680*/  FFMA R6, R31, R2, -R6 ;  /* 0x000000021f067223 */ /* 0x000fe20000000806 */
[----:B------:R-:W-:Y:S01]  /*13690*/  FMUL R65, R19, R36 ;  /* 0x0000002413417220 */ /* 0x000fe20000400000 */
[----:B------:R-:W-:Y:S01]  /*136a0*/  FMUL R2, R7, R37 ;  /* 0x0000002507027220 */ /* 0x000fe20000400000 */
[----:B------:R-:W-:Y:S01]  /*136b0*/  FFMA R110, R67, UR12, R110 ;  /* 0x0000000c436e7c23 */ /* 0x000fe2000800006e */
[-C--:B------:R-:W-:Y:S01]  /*136c0*/  FMUL R67, R19, R6.reuse ;  /* 0x0000000613437220 */ /* 0x080fe20000400000 */
[----:B------:R-:W-:Y:S01]  /*136d0*/  FFMA R65, R20, R6, -R65 ;  /* 0x0000000614417223 */ /* 0x000fe20000000841 */
[-C--:B------:R-:W-:Y:S01]  /*136e0*/  FFMA R2, R31, R3.reuse, -R2 ;  /* 0x000000031f027223 */ /* 0x080fe20000000802 */
[----:B------:R-:W-:Y:S01]  /*136f0*/  FMUL R6, R7, R3 ;  /* 0x0000000307067220 */ /* 0x000fe20000400000 */
[----:B------:R-:W-:Y:S02]  /*13700*/  FFMA R113, R66, UR12, R113 ;  /* 0x0000000c42717c23 */ /* 0x000fe40008000071 */
[----:B------:R-:W-:Y:S01]  /*13710*/  FMUL R3, R19, R2 ;  /* 0x0000000213037220 */ /* 0x000fe20000400000 */
[----:B------:R-:W-:Y:S01]  /*13720*/  FFMA R6, R31, R37, R6 ;  /* 0x000000251f067223 */ /* 0x000fe20000000006 */
[C---:B------:R-:W-:Y:S01]  /*13730*/  FFMA R66, R20.reuse, R36, R67 ;  /* 0x0000002414427223 */ /* 0x040fe20000000043 */
[----:B------:R-:W-:Y:S01]  /*13740*/  FFMA R79, R73, UR12, R79 ;  /* 0x0000000c494f7c23 */ /* 0x000fe2000800004f */
[----:B------:R-:W-:Y:S01]  /*13750*/  FFMA R119, R35, UR12, R119 ;  /* 0x0000000c23777c23 */ /* 0x000fe20008000077 */
[-C--:B------:R-:W-:Y:S01]  /*13760*/  FMUL R67, R19, R6.reuse ;  /* 0x0000000613437220 */ /* 0x080fe20000400000 */
[C---:B------:R-:W-:Y:S01]  /*13770*/  FFMA R68, R20.reuse, R6, R3 ;  /* 0x0000000614447223 */ /* 0x040fe20000000003 */
[----:B------:R-:W-:Y:S01]  /*13780*/  FMUL R3, R7, R38 ;  /* 0x0000002607037220 */ /* 0x000fe20000400000 */
[----:B------:R-:W-:Y:S01]  /*13790*/  FFMA R81, R33, UR12, R81 ;  /* 0x0000000c21517c23 */ /* 0x000fe20008000051 */
[----:B------:R-:W-:Y:S01]  /*137a0*/  FFMA R67, R20, R2, -R67 ;  /* 0x0000000214437223 */ /* 0x000fe20000000843 */
[-C--:B------:R-:W-:Y:S01]  /*137b0*/  FMUL R2, R7, R40.reuse ;  /* 0x0000002807027220 */ /* 0x080fe20000400000 */
[----:B------:R-:W-:Y:S01]  /*137c0*/  FFMA R3, R31, R40, R3 ;  /* 0x000000281f037223 */ /* 0x000fe20000000003 */
[----:B------:R-:W-:Y:S01]  /*137d0*/  FMUL R6, R7, R39 ;  /* 0x0000002707067220 */ /* 0x000fe20000400000 */
[----:B------:R-:W-:Y:S01]  /*137e0*/  FFMA R120, R34, UR12, R120 ;  /* 0x0000000c22787c23 */ /* 0x000fe20008000078 */
[----:B------:R-:W-:Y:S01]  /*137f0*/  FFMA R2, R31, R38, -R2 ;  /* 0x000000261f027223 */ /* 0x000fe20000000802 */
[----:B------:R-:W-:Y:S01]  /*13800*/  FMUL R69, R15, R3 ;  /* 0x000000030f457220 */ /* 0x000fe20000400000 */
[-C--:B------:R-:W-:Y:S01]  /*13810*/  FFMA R6, R31, R41.reuse, R6 ;  /* 0x000000291f067223 */ /* 0x080fe20000000006 */
[----:B------:R-:W-:Y:S01]  /*13820*/  FFMA R88, R26, UR12, R88 ;  /* 0x0000000c1a587c23 */ /* 0x000fe20008000058 */
[-C--:B------:R-:W-:Y:S01]  /*13830*/  FMUL R70, R15, R2.reuse ;  /* 0x000000020f467220 */ /* 0x080fe20000400000 */
[C---:B------:R-:W-:Y:S01]  /*13840*/  FFMA R69, R16.reuse, R2, -R69 ;  /* 0x0000000210457223 */ /* 0x040fe20000000845 */
[----:B------:R-:W-:Y:S01]  /*13850*/  FMUL R2, R7, R41 ;  /* 0x0000002907027220 */ /* 0x000fe20000400000 */
[----:B------:R-:W-:Y:S01]  /*13860*/  FFMA R121, R27, UR12, R121 ;  /* 0x0000000c1b797c23 */ /* 0x000fe20008000079 */
[----:B------:R-:W-:Y:S01]  /*13870*/  FFMA R70, R16, R3, R70 ;  /* 0x0000000310467223 */ /* 0x000fe20000000046 */
[----:B------:R-:W-:Y:S01]  /*13880*/  FMUL R3, R15, R6 ;  /* 0x000000060f037220 */ /* 0x000fe20000400000 */
[----:B------:R-:W-:Y:S01]  /*13890*/  FFMA R2, R31, R39, -R2 ;  /* 0x000000271f027223 */ /* 0x000fe20000000802 */
[----:B------:R-:W-:Y:S01]  /*138a0*/  FFMA R89, R4, UR12, R89 ;  /* 0x0000000c04597c23 */ /* 0x000fe20008000059 */
[----:B------:R-:W-:Y:S01]  /*138b0*/  FFMA R122, R28, UR12, R122 ;  /* 0x0000000c1c7a7c23 */ /* 0x000fe2000800007a */
[----:B------:R-:W-:Y:S01]  /*138c0*/  FFMA R90, R5, UR12, R90 ;  /* 0x0000000c055a7c23 */ /* 0x000fe2000800005a */
[-C--:B------:R-:W-:Y:S01]  /*138d0*/  FMUL R71, R15, R2.reuse ;  /* 0x000000020f477220 */ /* 0x080fe20000400000 */
[----:B------:R-:W-:Y:S01]  /*138e0*/  FFMA R72, R16, R2, -R3 ;  /* 0x0000000210487223 */ /* 0x000fe20000000803 */
[----:B------:R-:W-:Y:S01]  /*138f0*/  IADD3 R2, PT, PT, R10, 0x2, RZ ;  /* 0x000000020a027810 */ /* 0x000fe20007ffe0ff */
[----:B------:R-:W-:Y:S01]  /*13900*/  FFMA R123, R29, UR12, R123 ;  /* 0x0000000c1d7b7c23 */ /* 0x000fe2000800007b */
[----:B------:R-:W-:Y:S01]  /*13910*/  FFMA R71, R16, R6, R71 ;  /* 0x0000000610477223 */ /* 0x000fe20000000047 */
[----:B------:R-:W-:Y:S01]  /*13920*/  FFMA R91, R24, UR12, R91 ;  /* 0x0000000c185b7c23 */ /* 0x000fe2000800005b */
[----:B------:R-:W-:Y:S01]  /*13930*/  LOP3.LUT R2, R2, 0xff, RZ, 0xc0, !PT ;  /* 0x000000ff02027812 */ /* 0x000fe200078ec0ff */
[----:B------:R-:W-:Y:S01]  /*13940*/  FFMA R124, R32, UR12, R124 ;  /* 0x0000000c207c7c23 */ /* 0x000fe2000800007c */
[----:B------:R-:W-:Y:S01]  /*13950*/  FFMA R92, R25, UR12, R92 ;  /* 0x0000000c195c7c23 */ /* 0x000fe2000800005c */
[----:B------:R-:W-:Y:S01]  /*13960*/  LDS.64 R36, [R11+0x200] ;  /* 0x000200000b247984 */ /* 0x000fe20000000a00 */
[----:B------:R-:W-:-:S03]  /*13970*/  LEA R73, R2, UR7, 0x2 ;  /* 0x0000000702497c11 */ /* 0x000fc6000f8e10ff */
[----:B------:R-:W-:Y:S04]  /*13980*/  LDS.64 R2, [R13+0x200] ;  /* 0x000200000d027984 */ /* 0x000fe80000000a00 */
[----:B------:R-:W0:Y:S04]  /*13990*/  LDS R73, [R73] ;  /* 0x0000000049497984 */ /* 0x000e280000000800 */
[----:B------:R1:W3:Y:S04]  /*139a0*/  LDS.64 R38, [R13+0x240] ;  /* 0x000240000d267984 */ /* 0x0002e80000000a00 */
[----:B------:R1:W4:Y:S04]  /*139b0*/  LDS.64 R40, [R11+0x240] ;  /* 0x000240000b287984 */ /* 0x0003280000000a00 */
[----:B------:R1:W1:Y:S04]  /*139c0*/  LDS.128 R4, [R14+0x420] ;  /* 0x000420000e047984 */ /* 0x0002680000000c00 */
[----:B------:R0:W1:Y:S04]  /*139d0*/  LDS.128 R24, [R12+0x420] ;  /* 0x000420000c187984 */ /* 0x0000680000000c00 */
[----:B------:R0:W1:Y:S04]  /*139e0*/  LDS.128 R28, [R14+0x460] ;  /* 0x000460000e1c7984 */ /* 0x0000680000000c00 */
[----:B------:R0:W1:Y:S01]  /*139f0*/  LDS.128 R32, [R12+0x460] ;  /* 0x000460000c207984 */ /* 0x0000620000000c00 */
[----:B------:R-:W-:-:S04]  /*13a00*/  UIADD3 UR8, UPT, UPT, UR4, 0x2, URZ ;  /* 0x0000000204087890 */ /* 0x000fc8000fffe0ff */
[----:B------:R-:W-:Y:S01]  /*13a10*/  UISETP.NE.AND UP0, UPT, UR8, UR6, UPT ;  /* 0x000000060800728c */ /* 0x000fe2000bf05270 */
[----:B------:R-:W-:Y:S01]  /*13a20*/  FFMA R116, R84, UR12, R116 ;  /* 0x0000000c54747c23 */ /* 0x000fe20008000074 */
[----:B------:R-:W-:Y:S01]  /*13a30*/  FFMA R78, R83, UR12, R78 ;  /* 0x0000000c534e7c23 */ /* 0x000fe2000800004e */
[----:B------:R-:W-:Y:S01]  /*13a40*/  FFMA R80, R74, UR12, R80 ;  /* 0x0000000c4a507c23 */ /* 0x000fe20008000050 */
[----:B0-----:R-:W-:Y:S01]  /*13a50*/  R2UR UR22, R73 ;  /* 0x00000000491672ca */ /* 0x001fe200000e0000 */
[----:B--2---:R-:W-:-:S05]  /*13a60*/  FFMA R55, R55, UR12, R103 ;  /* 0x0000000c37377c23 */ /* 0x004fca0008000067 */
[----:B------:R0:W-:Y:S01]  /*13a70*/  STL [R1+0x1c], R55 ;  /* 0x00001c3701007387 */ /* 0x0001e20000100800 */
        /* <DEDUP_REMOVED lines=18> */
[----:B01-34-:R-:W-:Y:S06]  /*13ba0*/  BRA.U UP0, `(.L_x_72) ;  /* 0x0000000500447547 */ /* 0x01bfec000b800000 */
        /* <DEDUP_REMOVED lines=8> */
.L_x_74:
        /* <DEDUP_REMOVED lines=15> */
.L_x_73:
        /* <DEDUP_REMOVED lines=8> */
[----:B------:R-:W1:Y:S08]  /*13da0*/  @!P2 LDC.64 R8, c[0x0][0x388] ;  /* 0x0000e200ff08ab82 */ /* 0x000e700000000a00 */
[----:B------:R-:W2:Y:S08]  /*13db0*/  @!P2 LDC.64 R54, c[0x0][0x390] ;  /* 0x0000e400ff36ab82 */ /* 0x000eb00000000a00 */
[----:B------:R-:W3:Y:S01]  /*13dc0*/  @!P3 LDC R18, c[0x0][0x384] ;  /* 0x0000e100ff12bb82 */ /* 0x000ee20000000800 */
[----:B0-----:R-:W-:-:S02]  /*13dd0*/  @!P2 IADD3 R0, PT, PT, R58, -R59, RZ ;  /* 0x8000003b3a00a210 */ /* 0x001fc40007ffe0ff */
[----:B------:R-:W-:-:S05]  /*13de0*/  @!P2 IADD3 R59, PT, PT, -R56, R59, RZ ;  /* 0x0000003b383ba210 */ /* 0x000fca0007ffe1ff */
[----:B------:R-:W-:Y:S01]  /*13df0*/  @!P2 IMAD R59, R0, UR12, R59 ;  /* 0x0000000c003bac24 */ /* 0x000fe2000f8e023b */
[----:B------:R-:W0:Y:S03]  /*13e00*/  @!P3 LDC.64 R60, c[0x0][0x388] ;  /* 0x0000e200ff3cbb82 */ /* 0x000e260000000a00 */
[----:B------:R-:W-:-:S04]  /*13e10*/  @!P2 IMAD R59, R59, UR12, R16 ;  /* 0x0000000c3b3bac24 */ /* 0x000fc8000f8e0210 */
[C---:B-1----:R-:W-:Y:S01]  /*13e20*/  @!P2 IMAD.WIDE R8, R59.reuse, 0x4, R8 ;  /* 0x000000043b08a825 */ /* 0x042fe200078e0208 */
[----:B------:R-:W1:Y:S03]  /*13e30*/  @!P0 LDC R0, c[0x0][0x384] ;  /* 0x0000e100ff008b82 */ /* 0x000e660000000800 */
[----:B--2---:R-:W-:Y:S01]  /*13e40*/  @!P2 IMAD.WIDE R54, R59, 0x4, R54 ;  /* 0x000000043b36a825 */ /* 0x004fe200078e0236 */
[----:B------:R2:W5:Y:S01]  /*13e50*/  @!P2 LDG.E R22, desc[UR14][R8.64] ;  /* 0x0000000e0816a981 */ /* 0x000562000c1e1900 */
[----:B---3--:R-:W-:-:S03]  /*13e60*/  @!P3 IADD3 R16, PT, PT, R58, -R18, RZ ;  /* 0x800000123a10b210 */ /* 0x008fc60007ffe0ff */
[----:B------:R3:W5:Y:S01]  /*13e70*/  @!P2 LDG.E R21, desc[UR14][R54.64] ;  /* 0x0000000e3615a981 */ /* 0x000762000c1e1900 */
[----:B------:R-:W-:Y:S02]  /*13e80*/  @!P3 IADD3 R59, PT, PT, -R23, R18, RZ ;  /* 0x00000012173bb210 */ /* 0x000fe40007ffe1ff */
[----:B------:R-:W-:Y:S01]  /*13e90*/  @!P3 IADD3 R67, PT, PT, R58, -UR9, RZ ;  /* 0x800000093a43bc10 */ /* 0x000fe2000fffe0ff */
[----:B--2---:R-:W2:Y:S02]  /*13ea0*/  @!P0 LDC.64 R8, c[0x0][0x388] ;  /* 0x0000e200ff088b82 */ /* 0x004ea40000000a00 */
[----:B------:R-:W-:Y:S01]  /*13eb0*/  @!P3 IMAD R16, R16, UR12, R59 ;  /* 0x0000000c1010bc24 */ /* 0x000fe2000f8e023b */
[----:B------:R-:W-:-:S05]  /*13ec0*/  ISETP.LT.OR P1, PT, R57, UR9, !P1 ;  /* 0x0000000939007c0c */ /* 0x000fca000cf21670 */
[----:B---3--:R-:W3:Y:S01]  /*13ed0*/  @!P3 LDC.64 R54, c[0x0][0x390] ;  /* 0x0000e400ff36bb82 */ /* 0x008ee20000000a00 */
[----:B------:R-:W-:Y:S01]  /*13ee0*/  @!P3 IMAD R67, R16, UR12, R67 ;  /* 0x0000000c1043bc24 */ /* 0x000fe2000f8e0243 */
[-C--:B-1----:R-:W-:Y:S02]  /*13ef0*/  @!P0 IADD3 R16, PT, PT, R57, -R0.reuse, RZ ;  /* 0x8000000039108210 */ /* 0x082fe40007ffe0ff */
[----:B------:R-:W-:Y:S01]  /*13f00*/  @!P0 IADD3 R59, PT, PT, -R56, R0, RZ ;  /* 0x00000000383b8210 */ /* 0x000fe20007ffe1ff */
[----:B------:R-:W-:-:S03]  /*13f10*/  HFMA2 R20, -RZ, RZ, 0, 0 ;  /* 0x00000000ff147431 */ /* 0x000fc600000001ff */
[----:B------:R-:W1:Y:S01]  /*13f20*/  @!P1 LDC R0, c[0x0][0x384] ;  /* 0x0000e100ff009b82 */ /* 0x000e620000000800 */
[----:B------:R-:W-:Y:S01]  /*13f30*/  @!P0 IMAD R16, R16, UR12, R59 ;  /* 0x0000000c10108c24 */ /* 0x000fe2000f8e023b */
[----:B------:R-:W-:Y:S01]  /*13f40*/  @!P0 IADD3 R59, PT, PT, R57, -UR9, RZ ;  /* 0x80000009393b8c10 */ /* 0x000fe2000fffe0ff */
[----:B0-----:R-:W-:Y:S01]  /*13f50*/  @!P3 IMAD.WIDE R60, R67, 0x4, R60 ;  /* 0x00000004433cb825 */ /* 0x001fe200078e023c */
[----:B------:R-:W-:-:S03]  /*13f60*/  MOV R18, RZ ;  /* 0x000000ff00127202 */ /* 0x000fc60000000f00 */
[----:B------:R-:W-:-:S03]  /*13f70*/  @!P0 IMAD R59, R16, UR12, R59 ;  /* 0x0000000c103b8c24 */ /* 0x000fc6000f8e023b */
[----:B------:R0:W5:Y:S01]  /*13f80*/  @!P3 LDG.E R18, desc[UR14][R60.64] ;  /* 0x0000000e3c12b981 */ /* 0x000162000c1e1900 */
[----:B--2---:R-:W-:-:S04]  /*13f90*/  @!P0 IMAD.WIDE R8, R59, 0x4, R8 ;  /* 0x000000043b088825 */ /* 0x004fc800078e0208 */
[----:B---3--:R-:W-:Y:S01]  /*13fa0*/  @!P3 IMAD.WIDE R54, R67, 0x4, R54 ;  /* 0x000000044336b825 */ /* 0x008fe200078e0236 */
[----:B------:R2:W5:Y:S01]  /*13fb0*/  @!P0 LDG.E R20, desc[UR14][R8.64] ;  /* 0x0000000e08148981 */ /* 0x000562000c1e1900 */
[----:B0-----:R-:W0:Y:S03]  /*13fc0*/  @!P1 LDC.64 R60, c[0x0][0x390] ;  /* 0x0000e400ff3c9b82 */ /* 0x001e260000000a00 */
[----:B------:R3:W5:Y:S05]  /*13fd0*/  @!P3 LDG.E R17, desc[UR14][R54.64] ;  /* 0x0000000e3611b981 */ /* 0x00076a000c1e1900 */
[----:B--2---:R-:W2:Y:S08]  /*13fe0*/  @!P0 LDC.64 R8, c[0x0][0x390] ;  /* 0x0000e400ff088b82 */ /* 0x004eb00000000a00 */
[----:B---3--:R-:W3:Y:S01]  /*13ff0*/  @!P1 LDC.64 R54, c[0x0][0x388] ;  /* 0x0000e200ff369b82 */ /* 0x008ee20000000a00 */
[----:B-1----:R-:W-:-:S02]  /*14000*/  @!P1 IADD3 R16, PT, PT, R57, -R0, RZ ;  /* 0x8000000039109210 */ /* 0x002fc40007ffe0ff */
[----:B------:R-:W-:Y:S02]  /*14010*/  @!P1 IADD3 R67, PT, PT, -R23, R0, RZ ;  /* 0x0000000017439210 */ /* 0x000fe40007ffe1ff */
[----:B------:R-:W-:-:S03]  /*14020*/  @!P1 IADD3 R0, PT, PT, R57, -UR9, RZ ;  /* 0x8000000939009c10 */ /* 0x000fc6000fffe0ff */
[----:B------:R-:W-:Y:S01]  /*14030*/  @!P1 IMAD R67, R16, UR12, R67 ;  /* 0x0000000c10439c24 */ /* 0x000fe2000f8e0243 */
[----:B------:R-:W-:-:S03]  /*14040*/  MOV R16, RZ ;  /* 0x000000ff00107202 */ /* 0x000fc60000000f00 */
[----:B------:R-:W-:Y:S02]  /*14050*/  @!P1 IMAD R67, R67, UR12, R0 ;  /* 0x0000000c43439c24 */ /* 0x000fe4000f8e0200 */
[----:B--2---:R-:W-:-:S04]  /*14060*/  @!P0 IMAD.WIDE R8, R59, 0x4, R8 ;  /* 0x000000043b088825 */ /* 0x004fc800078e0208 */
[C---:B0-----:R-:W-:Y:S01]  /*14070*/  @!P1 IMAD.WIDE R60, R67.reuse, 0x4, R60 ;  /* 0x00000004433c9825 */ /* 0x041fe200078e023c */
[----:B------:R0:W5:Y:S03]  /*14080*/  @!P0 LDG.E R19, desc[UR14][R8.64] ;  /* 0x0000000e08138981 */ /* 0x000166000c1e1900 */
[----:B---3--:R-:W-:Y:S01]  /*14090*/  @!P1 IMAD.WIDE R54, R67, 0x4, R54 ;  /* 0x0000000443369825 */ /* 0x008fe200078e0236 */
[----:B------:R0:W5:Y:S04]  /*140a0*/  @!P1 LDG.E R15, desc[UR14][R60.64] ;  /* 0x0000000e3c0f9981 */ /* 0x000168000c1e1900 */
[----:B------:R0:W5:Y:S02]  /*140b0*/  @!P1 LDG.E R16, desc[UR14][R54.64] ;  /* 0x0000000e36109981 */ /* 0x000164000c1e1900 */
.L_x_72:
[----:B------:R-:W-:-:S09]  /*140c0*/  UISETP.NE.AND UP0, UPT, UR11, 0xfd, UPT ;  /* 0x000000fd0b00788c */ /* 0x000fd2000bf05270 */
[----:B------:R-:W-:Y:S05]  /*140d0*/  BRA.U UP0, `(.L_x_75) ;  /* 0x00000001003c7547 */ /* 0x000fea000b800000 */
[----:B------:R-:W1:Y:S01]  /*140e0*/  S2R R0, SR_TID.X ;  /* 0x0000000000007919 */ /* 0x000e620000002100 */
[----:B0-----:R-:W0:Y:S01]  /*140f0*/  LDC.64 R8, c[0x0][0x3c0] ;  /* 0x0000f000ff087b82 */ /* 0x001e220000000a00 */
[----:B------:R-:W-:Y:S01]  /*14100*/  UIADD3 UR8, UPT, UPT, UR4, 0x3, URZ ;  /* 0x0000000304087890 */ /* 0x000fe2000fffe0ff */
[----:B------:R-:W-:Y:S03]  /*14110*/  BSSY.RECONVERGENT B0, `(.L_x_76) ;  /* 0x0000008000007945 */ /* 0x000fe60003800200 */
[----:B------:R-:W-:Y:S02]  /*14120*/  UIADD3 UR9, UPT, UPT, -UR8, UR13, URZ ;  /* 0x0000000d08097290 */ /* 0x000fe4000fffe1ff */
[----:B------:R-:W-:-:S04]  /*14130*/  MOV R55, UR8 ;  /* 0x0000000800377c02 */ /* 0x000fc80008000f00 */
[C---:B-1----:R-:W-:Y:S01]  /*14140*/  ISETP.GE.U32.AND P0, PT, R0.reuse, UR9, PT ;  /* 0x0000000900007c0c */ /* 0x042fe2000bf06070 */
[----:B0-----:R-:W-:-:S04]  /*14150*/  IMAD.WIDE.U32 R8, R0, 0x4, R8 ;  /* 0x0000000400087825 */ /* 0x001fc800078e0008 */
[----:B------:R-:W-:-:S08]  /*14160*/  IMAD.WIDE R8, R55, 0x4, R8 ;  /* 0x0000000437087825 */ /* 0x000fd000078e0208 */
[----:B------:R-:W-:Y:S05]  /*14170*/  @P0 BRA `(.L_x_77) ;  /* 0x0000000000040947 */ /* 0x000fea0003800000 */
[----:B------:R0:W5:Y:S02]  /*14180*/  LDG.E.CONSTANT R8, desc[UR14][R8.64] ;  /* 0x0000000e08087981 */ /* 0x000164000c1e9900 */
.L_x_77:
[----:B------:R-:W-:Y:S05]  /*14190*/  BSYNC.RECONVERGENT B0 ;  /* 0x0000000000007941 */ /* 0x000fea0003800200 */
.L_x_76:
[----:B------:R-:W2:Y:S04]  /*141a0*/  LDL R0, [R1+0x24] ;  /* 0x0000240001007983 */ /* 0x000ea80000100800 */
[----:B--2--5:R1:W-:Y:S01]  /*141b0*/  STS [R0], R8 ;  /* 0x0000000800007388 */ /* 0x0243e20000000800 */
[----:B------:R-:W-:Y:S06]  /*141c0*/  BAR.SYNC.DEFER_BLOCKING 0x0 ;  /* 0x0000000000007b1d */ /* 0x000fec0000010000 */
.L_x_75:
[----:B------:R-:W2:Y:S01]  /*141d0*/  LDL.LU R75, [R1+0x14] ;  /* 0x00001400014b7983 */ /* 0x000ea20000300800 */
[C---:B0-----:R-:W-:Y:S01]  /*141e0*/  FMUL R9, R24.reuse, R36 ;  /* 0x0000002418097220 */ /* 0x041fe20000400000 */
[C---:B-1----:R-:W-:Y:S01]  /*141f0*/  FMUL R0, R24.reuse, R3 ;  /* 0x0000000318007220 */ /* 0x042fe20000400000 */
[C---:B------:R-:W-:Y:S01]  /*14200*/  FMUL R55, R24.reuse, R2 ;  /* 0x0000000218377220 */ /* 0x040fe20000400000 */
[C---:B------:R-:W-:Y:S01]  /*14210*/  FMUL R66, R24.reuse, R37 ;  /* 0x0000002518427220 */ /* 0x040fe20000400000 */
[C---:B------:R-:W-:Y:S01]  /*14220*/  FMUL R61, R24.reuse, R40 ;  /* 0x00000028183d7220 */ /* 0x040fe20000400000 */
[C---:B------:R-:W-:Y:S01]  /*14230*/  FMUL R67, R24.reuse, R38 ;  /* 0x0000002618437220 */ /* 0x040fe20000400000 */
[C---:B------:R-:W-:Y:S01]  /*14240*/  FMUL R42, R24.reuse, R41 ;  /* 0x00000029182a7220 */ /* 0x040fe20000400000 */
[----:B------:R-:W-:Y:S01]  /*14250*/  FMUL R24, R24, R39 ;  /* 0x0000002718187220 */ /* 0x000fe20000400000 */
[C---:B------:R-:W-:Y:S01]  /*14260*/  FFMA R68, R4.reuse, R2, -R9 ;  /* 0x0000000204447223 */ /* 0x040fe20000000809 */
[C---:B------:R-:W-:Y:S01]  /*14270*/  FFMA R59, R4.reuse, R37, R0 ;  /* 0x00000025043b7223 */ /* 0x040fe20000000000 */
[C---:B------:R-:W-:Y:S01]  /*14280*/  FFMA R55, R4.reuse, R36, R55 ;  /* 0x0000002404377223 */ /* 0x040fe20000000037 */
[C---:B------:R-:W-:Y:S01]  /*14290*/  FFMA R66, R4.reuse, R3, -R66 ;  /* 0x0000000304427223 */ /* 0x040fe20000000842 */
[C---:B------:R-:W-:Y:S01]  /*142a0*/  FFMA R9, R4.reuse, R38, -R61 ;  /* 0x0000002604097223 */ /* 0x040fe2000000083d */
[C---:B------:R-:W-:Y:S01]  /*142b0*/  FFMA R8, R4.reuse, R40, R67 ;  /* 0x0000002804087223 */ /* 0x040fe20000000043 */
[C---:B------:R-:W-:Y:S01]  /*142c0*/  FFMA R0, R4.reuse, R39, -R42 ;  /* 0x0000002704007223 */ /* 0x040fe2000000082a */
[----:B------:R-:W-:Y:S01]  /*142d0*/  FFMA R4, R4, R41, R24 ;  /* 0x0000002904047223 */ /* 0x000fe20000000018 */
[C---:B-----5:R-:W-:Y:S01]  /*142e0*/  FMUL R24, R21.reuse, R68 ;  /* 0x0000004415187220 */ /* 0x060fe20000400000 */
[CC--:B------:R-:W-:Y:S01]  /*142f0*/  FMUL R61, R21.reuse, R55.reuse ;  /* 0x00000037153d7220 */ /* 0x0c0fe20000400000 */
[----:B------:R-:W3:Y:S02]  /*14300*/  LDL.LU R85, [R1+0xc] ;  /* 0x00000c0001557983 */ /* 0x000ee40000300800 */
[C---:B------:R-:W-:Y:S01]  /*14310*/  FFMA R67, R22.reuse, R55, R24 ;  /* 0x0000003716437223 */ /* 0x040fe20000000018 */
[C---:B------:R-:W-:Y:S01]  /*14320*/  FMUL R55, R21.reuse, R59 ;  /* 0x0000003b15377220 */ /* 0x040fe20000400000 */
[----:B------:R-:W-:Y:S01]  /*14330*/  FMUL R24, R21, R66 ;  /* 0x0000004215187220 */ /* 0x000fe20000400000 */
[C---:B------:R-:W-:Y:S01]  /*14340*/  FFMA R68, R22.reuse, R68, -R61 ;  /* 0x0000004416447223 */ /* 0x040fe2000000083d */
[C---:B------:R-:W-:Y:S01]  /*14350*/  FMUL R73, R17.reuse, R0 ;  /* 0x0000000011497220 */ /* 0x040fe20000400000 */
[----:B------:R-:W-:Y:S01]  /*14360*/  FFMA R66, R22, R66, -R55 ;  /* 0x0000004216427223 */ /* 0x000fe20000000837 */
[C---:B------:R-:W-:Y:S01]  /*14370*/  FMUL R55, R17.reuse, R8 ;  /* 0x0000000811377220 */ /* 0x040fe20000400000 */
[----:B------:R-:W-:Y:S01]  /*14380*/  FMUL R61, R17, R9 ;  /* 0x00000009113d7220 */ /* 0x000fe20000400000 */
[----:B------:R-:W-:Y:S01]  /*14390*/  FMUL R42, R25, R3 ;  /* 0x00000003192a7220 */ /* 0x000fe20000400000 */
[----:B------:R-:W4:Y:S01]  /*143a0*/  LDL.LU R82, [R1+0x10] ;  /* 0x0000100001527983 */ /* 0x000f220000300800 */
[C---:B------:R-:W-:Y:S01]  /*143b0*/  FFMA R9, R18.reuse, R9, -R55 ;  /* 0x0000000912097223 */ /* 0x040fe20000000837 */
[-C--:B------:R-:W-:Y:S01]  /*143c0*/  FMUL R55, R17, R4.reuse ;  /* 0x0000000411377220 */ /* 0x080fe20000400000 */
[C---:B------:R-:W-:Y:S01]  /*143d0*/  FFMA R73, R18.reuse, R4, R73 ;  /* 0x0000000412497223 */ /* 0x040fe20000000049 */
[C---:B------:R-:W-:Y:S01]  /*143e0*/  FMUL R4, R25.reuse, R2 ;  /* 0x0000000219047220 */ /* 0x040fe20000400000 */
[C---:B------:R-:W-:Y:S01]  /*143f0*/  FFMA R8, R18.reuse, R8, R61 ;  /* 0x0000000812087223 */ /* 0x040fe2000000003d */
[----:B------:R-:W-:Y:S01]  /*14400*/  FFMA R0, R18, R0, -R55 ;  /* 0x0000000012007223 */ /* 0x000fe20000000837 */
[-C--:B------:R-:W-:Y:S01]  /*14410*/  FMUL R55, R25, R36.reuse ;  /* 0x0000002419377220 */ /* 0x080fe20000400000 */
[C---:B------:R-:W-:Y:S01]  /*14420*/  FFMA R4, R5.reuse, R36, R4 ;  /* 0x0000002405047223 */ /* 0x040fe20000000004 */
[C---:B------:R-:W-:Y:S01]  /*14430*/  FFMA R42, R5.reuse, R37, R42 ;  /* 0x00000025052a7223 */ /* 0x040fe2000000002a */
[----:B------:R-:W-:Y:S01]  /*14440*/  FFMA R59, R22, R59, R24 ;  /* 0x0000003b163b7223 */ /* 0x000fe20000000018 */
[----:B------:R-:W-:Y:S01]  /*14450*/  FFMA R55, R5, R2, -R55 ;  /* 0x0000000205377223 */ /* 0x000fe20000000837 */
[C---:B------:R-:W-:Y:S01]  /*14460*/  FMUL R61, R21.reuse, R4 ;  /* 0x00000004153d7220 */ /* 0x040fe20000400000 */
[----:B------:R-:W-:Y:S01]  /*14470*/  FFMA R68, R68, UR22, R43 ;  /* 0x0000001644447c23 */ /* 0x000fe2000800002b */
[----:B------:R-:W-:Y:S01]  /*14480*/  FFMA R66, R66, UR22, R45 ;  /* 0x0000001642427c23 */ /* 0x000fe2000800002d */
[CC--:B------:R-:W-:Y:S01]  /*14490*/  FMUL R69, R21.reuse, R55.reuse ;  /* 0x0000003715457220 */ /* 0x0c0fe20000400000 */
[C---:B------:R-:W-:Y:S01]  /*144a0*/  FFMA R24, R22.reuse, R55, -R61 ;  /* 0x0000003716187223 */ /* 0x040fe2000000083d */
[----:B------:R-:W-:Y:S01]  /*144b0*/  FMUL R55, R21, R42 ;  /* 0x0000002a15377220 */ /* 0x000fe20000400000 */
[----:B------:R-:W-:Y:S01]  /*144c0*/  FFMA R45, R9, UR22, R47 ;  /* 0x00000016092d7c23 */ /* 0x000fe2000800002f */
[----:B------:R-:W-:Y:S01]  /*144d0*/  FFMA R72, R22, R4, R69 ;  /* 0x0000000416487223 */ /* 0x000fe20000000045 */
[----:B------:R-:W-:Y:S01]  /*144e0*/  FMUL R4, R25, R37 ;  /* 0x0000002519047220 */ /* 0x000fe20000400000 */
[----:B------:R-:W-:Y:S01]  /*144f0*/  FMUL R9, R26, R38 ;  /* 0x000000261a097220 */ /* 0x000fe20000400000 */
[----:B------:R-:W-:Y:S01]  /*14500*/  FFMA R48, R8, UR22, R48 ;  /* 0x0000001608307c23 */ /* 0x000fe20008000030 */
[----:B------:R-:W-:Y:S01]  /*14510*/  FFMA R67, R67, UR22, R44 ;  /* 0x0000001643437c23 */ /* 0x000fe2000800002c */
[----:B------:R-:W-:Y:S01]  /*14520*/  FFMA R4, R5, R3, -R4 ;  /* 0x0000000305047223 */ /* 0x000fe20000000804 */
[----:B------:R-:W-:-:S03]  /*14530*/  FFMA R59, R59, UR22, R46 ;  /* 0x000000163b3b7c23 */ /* 0x000fc6000800002e */
[CC--:B------:R-:W-:Y:S01]  /*14540*/  FFMA R60, R22.reuse, R4.reuse, -R55 ;  /* 0x00000004163c7223 */ /* 0x0c0fe20000000837 */
[----:B------:R-:W-:Y:S01]  /*14550*/  FMUL R61, R21, R4 ;  /* 0x00000004153d7220 */ /* 0x000fe20000400000 */
[C---:B------:R-:W-:Y:S01]  /*14560*/  FMUL R55, R25.reuse, R40 ;  /* 0x0000002819377220 */ /* 0x040fe20000400000 */
[----:B------:R-:W-:Y:S02]  /*14570*/  FMUL R4, R25, R38 ;  /* 0x0000002619047220 */ /* 0x000fe40000400000 */
[----:B------:R-:W-:Y:S01]  /*14580*/  FFMA R61, R22, R42, R61 ;  /* 0x0000002a163d7223 */ /* 0x000fe2000000003d */
[C---:B------:R-:W-:Y:S01]  /*14590*/  FFMA R55, R5.reuse, R38, -R55 ;  /* 0x0000002605377223 */ /* 0x040fe20000000837 */
[----:B------:R-:W-:Y:S01]  /*145a0*/  FFMA R4, R5, R40, R4 ;  /* 0x0000002805047223 */ /* 0x000fe20000000004 */
[----:B------:R-:W-:Y:S02]  /*145b0*/  FMUL R42, R25, R39 ;  /* 0x00000027192a7220 */ /* 0x000fe40000400000 */
[C---:B------:R-:W-:Y:S01]  /*145c0*/  FMUL R71, R17.reuse, R55 ;  /* 0x0000003711477220 */ /* 0x040fe20000400000 */
[----:B------:R-:W-:-:S03]  /*145d0*/  FMUL R69, R17, R4 ;  /* 0x0000000411457220 */ /* 0x000fc60000400000 */
[C---:B------:R-:W-:Y:S01]  /*145e0*/  FFMA R71, R18.reuse, R4, R71 ;  /* 0x0000000412477223 */ /* 0x040fe20000000047 */
[----:B------:R-:W-:Y:S01]  /*145f0*/  FFMA R70, R18, R55, -R69 ;  /* 0x0000003712467223 */ /* 0x000fe20000000845 */
[-C--:B------:R-:W-:Y:S01]  /*14600*/  FMUL R4, R25, R41.reuse ;  /* 0x0000002919047220 */ /* 0x080fe20000400000 */
[----:B------:R-:W-:-:S03]  /*14610*/  FFMA R55, R5, R41, R42 ;  /* 0x0000002905377223 */ /* 0x000fc6000000002a */
[----:B------:R-:W-:Y:S01]  /*14620*/  FFMA R4, R5, R39, -R4 ;  /* 0x0000002705047223 */ /* 0x000fe20000000804 */
[----:B------:R-:W-:-:S04]  /*14630*/  FMUL R5, R17, R55 ;  /* 0x0000003711057220 */ /* 0x000fc80000400000 */
[----:B------:R-:W-:Y:S01]  /*14640*/  FFMA R54, R18, R4, -R5 ;  /* 0x0000000412367223 */ /* 0x000fe20000000805 */
[----:B------:R-:W-:Y:S01]  /*14650*/  FMUL R5, R26, R2 ;  /* 0x000000021a057220 */ /* 0x000fe20000400000 */
[----:B------:R-:W-:-:S03]  /*14660*/  FMUL R4, R17, R4 ;  /* 0x0000000411047220 */ /* 0x000fc60000400000 */
[-C--:B------:R-:W-:Y:S01]  /*14670*/  FFMA R25, R6, R36.reuse, R5 ;  /* 0x0000002406197223 */ /* 0x080fe20000000005 */
[----:B------:R-:W-:Y:S01]  /*14680*/  FMUL R5, R26, R36 ;  /* 0x000000241a057220 */ /* 0x000fe20000400000 */
[----:B------:R-:W-:Y:S02]  /*14690*/  FFMA R55, R18, R55, R4 ;  /* 0x0000003712377223 */ /* 0x000fe40000000004 */
[----:B------:R-:W-:Y:S01]  /*146a0*/  FMUL R43, R21, R25 ;  /* 0x00000019152b7220 */ /* 0x000fe20000400000 */
[----:B------:R-:W-:-:S04]  /*146b0*/  FFMA R5, R6, R2, -R5 ;  /* 0x0000000206057223 */ /* 0x000fc80000000805 */
[-C--:B------:R-:W-:Y:S01]  /*146c0*/  FMUL R42, R21, R5.reuse ;  /* 0x00000005152a7220 */ /* 0x080fe20000400000 */
[----:B------:R-:W-:-:S03]  /*146d0*/  FFMA R4, R22, R5, -R43 ;  /* 0x0000000516047223 */ /* 0x000fc6000000082b */
        /* <DEDUP_REMOVED lines=9> */
[-C--:B------:R-:W-:Y:S01]  /*14770*/  FFMA R25, R6, R40.reuse, R9 ;  /* 0x0000002806197223 */ /* 0x080fe20000000009 */
[----:B------:R-:W-:-:S04]  /*14780*/  FMUL R9, R26, R40 ;  /* 0x000000281a097220 */ /* 0x000fc80000400000 */
[----:B------:R-:W-:Y:S01]  /*14790*/  FFMA R8, R6, R38, -R9 ;  /* 0x0000002606087223 */ /* 0x000fe20000000809 */
[----:B------:R-:W-:-:S04]  /*147a0*/  FMUL R9, R17, R25 ;  /* 0x0000001911097220 */ /* 0x000fc80000400000 */
[-C--:B------:R-:W-:Y:S01]  /*147b0*/  FFMA R9, R18, R8.reuse, -R9 ;  /* 0x0000000812097223 */ /* 0x080fe20000000809 */
[----:B------:R-:W-:-:S04]  /*147c0*/  FMUL R8, R17, R8 ;  /* 0x0000000811087220 */ /* 0x000fc80000400000 */
[----:B------:R-:W-:Y:S01]  /*147d0*/  FFMA R8, R18, R25, R8 ;  /* 0x0000001912087223 */ /* 0x000fe20000000008 */
[C---:B------:R-:W-:Y:S01]  /*147e0*/  FMUL R25, R26.reuse, R39 ;  /* 0x000000271a197220 */ /* 0x040fe20000400000 */
[----:B------:R-:W-:-:S03]  /*147f0*/  FMUL R26, R26, R41 ;  /* 0x000000291a1a7220 */ /* 0x000fc60000400000 */
[C---:B------:R-:W-:Y:S01]  /*14800*/  FFMA R25, R6.reuse, R41, R25 ;  /* 0x0000002906197223 */ /* 0x040fe20000000019 */
[----:B------:R-:W-:-:S03]  /*14810*/  FFMA R26, R6, R39, -R26 ;  /* 0x00000027061a7223 */ /* 0x000fc6000000081a */
[C---:B------:R-:W-:Y:S01]  /*14820*/  FMUL R69, R17.reuse, R25 ;  /* 0x0000001911457220 */ /* 0x040fe20000400000 */
[----:B------:R-:W-:-:S03]  /*14830*/  FMUL R6, R17, R26 ;  /* 0x0000001a11067220 */ /* 0x000fc60000400000 */
[C---:B------:R-:W-:Y:S01]  /*14840*/  FFMA R69, R18.reuse, R26, -R69 ;  /* 0x0000001a12457223 */ /* 0x040fe20000000845 */
[----:B------:R-:W-:Y:S01]  /*14850*/  FFMA R6, R18, R25, R6 ;  /* 0x0000001912067223 */ /* 0x000fe20000000006 */
[----:B--2---:R-:W-:Y:S02]  /*14860*/  FFMA R25, R0, UR22, R75 ;  /* 0x0000001600197c23 */ /* 0x004fe4000800004b */
[----:B------:R-:W2:Y:S01]  /*14870*/  LDL.LU R75, [R1+0x4] ;  /* 0x00000400014b7983 */ /* 0x000ea20000300800 */
[----:B------:R-:W-:-:S03]  /*14880*/  FMUL R26, R27, R2 ;  /* 0x000000021b1a7220 */ /* 0x000fc60000400000 */
[----:B------:R0:W-:Y:S01]  /*14890*/  STL [R1+0x18], R25 ;  /* 0x0000181901007387 */ /* 0x0001e20000100800 */
[----:B------:R-:W-:-:S04]  /*148a0*/  FFMA R44, R7, R36, R26 ;  /* 0x00000024072c7223 */ /* 0x000fc8000000001a */
[----:B------:R-:W-:Y:S01]  /*148b0*/  FMUL R47, R21, R44 ;  /* 0x0000002c152f7220 */ /* 0x000fe20000400000 */
[----:B0-----:R-:W-:Y:S01]  /*148c0*/  FMUL R25, R27, R36 ;  /* 0x000000241b197220 */ /* 0x001fe20000400000 */
[----:B---3--:R-:W-:-:S03]  /*148d0*/  FFMA R0, R73, UR22, R85 ;  /* 0x0000001649007c23 */ /* 0x008fc60008000055 */
[----:B------:R-:W-:Y:S01]  /*148e0*/  FFMA R25, R7, R2, -R25 ;  /* 0x0000000207197223 */ /* 0x000fe20000000819 */
[----:B------:R-:W3:Y:S03]  /*148f0*/  LDL.LU R73, [R1+0x8] ;  /* 0x0000080001497983 */ /* 0x000ee60000300800 */
[-C--:B------:R-:W-:Y:S01]  /*14900*/  FFMA R26, R22, R25.reuse, -R47 ;  /* 0x00000019161a7223 */ /* 0x080fe2000000082f */
[----:B------:R-:W-:-:S04]  /*14910*/  FMUL R25, R21, R25 ;  /* 0x0000001915197220 */ /* 0x000fc80000400000 */
[----:B------:R-:W-:Y:S01]  /*14920*/  FFMA R44, R22, R44, R25 ;  /* 0x0000002c162c7223 */ /* 0x000fe20000000019 */
[----:B----4-:R-:W-:-:S05]  /*14930*/  FFMA R24, R24, UR22, R82 ;  /* 0x0000001618187c23 */ /* 0x010fca0008000052 */
[----:B------:R0:W-:Y:S02]  /*14940*/  STL [R1+0x14], R24 ;  /* 0x0000141801007387 */ /* 0x0001e40000100800 */
[----:B0-----:R-:W-:-:S04]  /*14950*/  FMUL R24, R27, R3 ;  /* 0x000000031b187220 */ /* 0x001fc80000400000 */
[-C--:B------:R-:W-:Y:S01]  /*14960*/  FFMA R46, R7, R37.reuse, R24 ;  /* 0x00000025072e7223 */ /* 0x080fe20000000018 */
[----:B------:R-:W-:-:S03]  /*14970*/  FMUL R24, R27, R37 ;  /* 0x000000251b187220 */ /* 0x000fc60000400000 */
[----:B------:R-:W-:Y:S01]  /*14980*/  FMUL R47, R21, R46 ;  /* 0x0000002e152f7220 */ /* 0x000fe20000400000 */
[----:B------:R-:W-:-:S04]  /*14990*/  FFMA R25, R7, R3, -R24 ;  /* 0x0000000307197223 */ /* 0x000fc80000000818 */
[-C--:B------:R-:W-:Y:S01]  /*149a0*/  FFMA R24, R22, R25.reuse, -R47 ;  /* 0x0000001916187223 */ /* 0x080fe2000000082f */
[----:B------:R-:W-:Y:S01]  /*149b0*/  FMUL R25, R21, R25 ;  /* 0x0000001915197220 */ /* 0x000fe20000400000 */
[----:B------:R-:W-:-:S03]  /*149c0*/  FFMA R47, R61, UR22, R102 ;  /* 0x000000163d2f7c23 */ /* 0x000fc60008000066 */
[----:B------:R-:W-:Y:S01]  /*149d0*/  FFMA R25, R22, R46, R25 ;  /* 0x0000002e16197223 */ /* 0x000fe20000000019 */
[----:B------:R-:W-:-:S04]  /*149e0*/  FMUL R46, R27, R38 ;  /* 0x000000261b2e7220 */ /* 0x000fc80000400000 */
[----:B------:R-:W-:-:S04]  /*149f0*/  FFMA R46, R7, R40, R46 ;  /* 0x00000028072e7223 */ /* 0x000fc8000000002e */
[----:B------:R-:W-:Y:S01]  /*14a00*/  FMUL R61, R17, R46 ;  /* 0x0000002e113d7220 */ /* 0x000fe20000400000 */
[----:B------:R-:W-:Y:S01]  /*14a10*/  FMUL R86, R27, R39 ;  /* 0x000000271b567220 */ /* 0x000fe20000400000 */
[----:B--2---:R-:W-:-:S05]  /*14a20*/  FFMA R60, R60, UR22, R75 ;  /* 0x000000163c3c7c23 */ /* 0x004fca000800004b */
[----:B------:R-:W-:Y:S04]  /*14a30*/  STL [R1+0x10], R60 ;  /* 0x0000103c01007387 */ /* 0x000fe80000100800 */
[----:B------:R0:W-:Y:S02]  /*14a40*/  STL [R1+0x4], R47 ;  /* 0x0000042f01007387 */ /* 0x0001e40000100800 */
[----:B0-----:R-:W-:-:S04]  /*14a50*/  FMUL R47, R27, R40 ;  /* 0x000000281b2f7220 */ /* 0x001fc80000400000 */
[----:B------:R-:W-:-:S04]  /*14a60*/  FFMA R47, R7, R38, -R47 ;  /* 0x00000026072f7223 */ /* 0x000fc8000000082f */
[CC--:B------:R-:W-:Y:S01]  /*14a70*/  FFMA R60, R18.reuse, R47.reuse, -R61 ;  /* 0x0000002f123c7223 */ /* 0x0c0fe2000000083d */
[----:B------:R-:W-:Y:S02]  /*14a80*/  FMUL R61, R17, R47 ;  /* 0x0000002f113d7220 */ /* 0x000fe40000400000 */
[----:B------:R-:W2:Y:S02]  /*14a90*/  LDL.LU R47, [R1] ;  /* 0x00000000012f7983 */ /* 0x000ea40000300800 */
[----:B------:R-:W-:Y:S01]  /*14aa0*/  FFMA R61, R18, R46, R61 ;  /* 0x0000002e123d7223 */ /* 0x000fe2000000003d */
[-C--:B------:R-:W-:Y:S01]  /*14ab0*/  FMUL R46, R27, R41.reuse ;  /* 0x000000291b2e7220 */ /* 0x080fe20000400000 */
[----:B------:R-:W-:-:S03]  /*14ac0*/  FFMA R86, R7, R41, R86 ;  /* 0x0000002907567223 */ /* 0x000fc60000000056 */
[----:B------:R-:W-:Y:S01]  /*14ad0*/  FFMA R46, R7, R39, -R46 ;  /* 0x00000027072e7223 */ /* 0x000fe2000000082e */
[----:B------:R-:W-:-:S03]  /*14ae0*/  FMUL R87, R17, R86 ;  /* 0x0000005611577220 */ /* 0x000fc60000400000 */
[----:B------:R-:W-:Y:S01]  /*14af0*/  FMUL R7, R17, R46 ;  /* 0x0000002e11077220 */ /* 0x000fe20000400000 */
[----:B------:R-:W-:-:S03]  /*14b00*/  FFMA R27, R54, UR22, R51 ;  /* 0x00000016361b7c23 */ /* 0x000fc60008000033 */
[----:B------:R-:W-:Y:S01]  /*14b10*/  FFMA R86, R18, R86, R7 ;  /* 0x0000005612567223 */ /* 0x000fe20000000007 */
[----:B---3--:R-:W-:Y:S01]  /*14b20*/  FFMA R7, R70, UR22, R73 ;  /* 0x0000001646077c23 */ /* 0x008fe20008000049 */
[----:B------:R-:W-:-:S04]  /*14b30*/  FFMA R9, R9, UR22, R125 ;  /* 0x0000001609097c23 */ /* 0x000fc8000800007d */
[----:B------:R0:W-:Y:S04]  /*14b40*/  STL [R1+0xc], R7 ;  /* 0x00000c0701007387 */ /* 0x0001e80000100800 */
[----:B------:R1:W-:Y:S04]  /*14b50*/  STL [R1+0x8], R27 ;  /* 0x0000081b01007387 */ /* 0x0003e80000100800 */
[----:B------:R-:W3:Y:S01]  /*14b60*/  LDL.LU R125, [R1+0x1c] ;  /* 0x00001c00017d7983 */ /* 0x000ee20000300800 */
[----:B0-----:R-:W-:-:S04]  /*14b70*/  FMUL R7, R32, R2 ;  /* 0x0000000220077220 */ /* 0x001fc80000400000 */
[-C--:B------:R-:W-:Y:S01]  /*14b80*/  FFMA R85, R28, R36.reuse, R7 ;  /* 0x000000241c557223 */ /* 0x080fe20000000007 */
[----:B------:R-:W-:-:S03]  /*14b90*/  FMUL R7, R32, R36 ;  /* 0x0000002420077220 */ /* 0x000fc60000400000 */
[----:B------:R-:W-:Y:S01]  /*14ba0*/  FMUL R99, R19, R85 ;  /* 0x0000005513637220 */ /* 0x000fe20000400000 */
[----:B------:R-:W-:Y:S01]  /*14bb0*/  FFMA R7, R28, R2, -R7 ;  /* 0x000000021c077223 */ /* 0x000fe20000000807 */
[----:B------:R-:W-:-:S03]  /*14bc0*/  FFMA R87, R18, R46, -R87 ;  /* 0x0000002e12577223 */ /* 0x000fc60000000857 */
[-C--:B------:R-:W-:Y:S01]  /*14bd0*/  FFMA R99, R20, R7.reuse, -R99 ;  /* 0x0000000714637223 */ /* 0x080fe20000000863 */
[----:B------:R-:W-:Y:S01]  /*14be0*/  FMUL R46, R19, R7 ;  /* 0x00000007132e7220 */ /* 0x000fe20000400000 */
[----:B------:R-:W-:-:S03]  /*14bf0*/  FMUL R7, R32, R3 ;  /* 0x0000000320077220 */ /* 0x000fc60000400000 */
[----:B------:R-:W-:Y:S01]  /*14c00*/  FFMA R85, R20, R85, R46 ;  /* 0x0000005514557223 */ /* 0x000fe2000000002e */
[-C--:B------:R-:W-:Y:S01]  /*14c10*/  FFMA R7, R28, R37.reuse, R7 ;  /* 0x000000251c077223 */ /* 0x080fe20000000007 */
[----:B------:R-:W-:-:S03]  /*14c20*/  FMUL R46, R32, R37 ;  /* 0x00000025202e7220 */ /* 0x000fc60000400000 */
[----:B-1----:R-:W-:Y:S01]  /*14c30*/  FMUL R27, R19, R7 ;  /* 0x00000007131b7220 */ /* 0x002fe20000400000 */
[----:B------:R-:W-:-:S04]  /*14c40*/  FFMA R46, R28, R3, -R46 ;  /* 0x000000031c2e7223 */ /* 0x000fc8000000082e */
[-C--:B------:R-:W-:Y:S01]  /*14c50*/  FFMA R100, R20, R46.reuse, -R27 ;  /* 0x0000002e14647223 */ /* 0x080fe2000000081b */
[----:B------:R-:W-:Y:S01]  /*14c60*/  FMUL R46, R19, R46 ;  /* 0x0000002e132e7220 */ /* 0x000fe20000400000 */
[----:B------:R-:W-:-:S03]  /*14c70*/  FFMA R52, R55, UR22, R52 ;  /* 0x0000001637347c23 */ /* 0x000fc60008000034 */
[----:B------:R-:W-:Y:S01]  /*14c80*/  FFMA R55, R20, R7, R46 ;  /* 0x0000000714377223 */ /* 0x000fe2000000002e */
[C---:B------:R-:W-:Y:S01]  /*14c90*/  FMUL R7, R32.reuse, R38 ;  /* 0x0000002620077220 */ /* 0x040fe20000400000 */
[----:B------:R-:W-:Y:S01]  /*14ca0*/  FFMA R5, R5, UR22, R63 ;  /* 0x0000001605057c23 */ /* 0x000fe2000800003f */
[----:B------:R-:W-:Y:S02]  /*14cb0*/  FMUL R93, R32, R39 ;  /* 0x00000027205d7220 */ /* 0x000fe40000400000 */
[-C--:B------:R-:W-:Y:S01]  /*14cc0*/  FFMA R63, R28, R40.reuse, R7 ;  /* 0x000000281c3f7223 */ /* 0x080fe20000000007 */
[C---:B------:R-:W-:Y:S01]  /*14cd0*/  FMUL R7, R32.reuse, R40 ;  /* 0x0000002820077220 */ /* 0x040fe20000400000 */
[-C--:B------:R-:W-:Y:S01]  /*14ce0*/  FMUL R32, R32, R41.reuse ;  /* 0x0000002920207220 */ /* 0x080fe20000400000 */
[C---:B------:R-:W-:Y:S01]  /*14cf0*/  FFMA R93, R28.reuse, R41, R93 ;  /* 0x000000291c5d7223 */ /* 0x040fe2000000005d */
[----:B------:R-:W-:Y:S01]  /*14d00*/  FMUL R101, R15, R63 ;  /* 0x0000003f0f657220 */ /* 0x000fe20000400000 */
[C---:B------:R-:W-:Y:S01]  /*14d10*/  FFMA R7, R28.reuse, R38, -R7 ;  /* 0x000000261c077223 */ /* 0x040fe20000000807 */
[----:B------:R-:W-:-:S03]  /*14d20*/  FFMA R32, R28, R39, -R32 ;  /* 0x000000271c207223 */ /* 0x000fc60000000820 */
[-C--:B------:R-:W-:Y:S01]  /*14d30*/  FFMA R101, R16, R7.reuse, -R101 ;  /* 0x0000000710657223 */ /* 0x080fe20000000865 */
[C---:B------:R-:W-:Y:S01]  /*14d40*/  FMUL R46, R15.reuse, R7 ;  /* 0x000000070f2e7220 */ /* 0x040fe20000400000 */
[----:B------:R-:W-:-:S04]  /*14d50*/  FMUL R7, R15, R93 ;  /* 0x0000005d0f077220 */ /* 0x000fc80000400000 */
[----:B------:R-:W-:Y:S01]  /*14d60*/  FFMA R102, R16, R32, -R7 ;  /* 0x0000002010667223 */ /* 0x000fe20000000807 */
[C---:B------:R-:W-:Y:S01]  /*14d70*/  FMUL R7, R33.reuse, R36 ;  /* 0x0000002421077220 */ /* 0x040fe20000400000 */
[----:B------:R-:W-:-:S03]  /*14d80*/  FMUL R28, R33, R2 ;  /* 0x00000002211c7220 */ /* 0x000fc60000400000 */
[C---:B------:R-:W-:Y:S01]  /*14d90*/  FFMA R7, R29.reuse, R2, -R7 ;  /* 0x000000021d077223 */ /* 0x040fe20000000807 */
[----:B------:R-:W-:-:S04]  /*14da0*/  FFMA R28, R29, R36, R28 ;  /* 0x000000241d1c7223 */ /* 0x000fc8000000001c */
[----:B------:R-:W-:Y:S01]  /*14db0*/  FMUL R27, R19, R28 ;  /* 0x0000001c131b7220 */ /* 0x000fe20000400000 */
[----:B------:R-:W-:-:S03]  /*14dc0*/  FFMA R63, R16, R63, R46 ;  /* 0x0000003f103f7223 */ /* 0x000fc6000000002e */
[----:B------:R-:W-:Y:S01]  /*14dd0*/  FFMA R94, R20, R7, -R27 ;  /* 0x00000007145e7223 */ /* 0x000fe2000000081b */
[----:B------:R-:W-:Y:S01]  /*14de0*/  FMUL R27, R33, R40 ;  /* 0x00000028211b7220 */ /* 0x000fe20000400000 */
[----:B------:R-:W-:-:S03]  /*14df0*/  FMUL R32, R15, R32 ;  /* 0x000000200f207220 */ /* 0x000fc60000400000 */
[----:B------:R-:W-:Y:S01]  /*14e00*/  FFMA R27, R29, R38, -R27 ;  /* 0x000000261d1b7223 */ /* 0x000fe2000000081b */
[----:B------:R-:W-:Y:S01]  /*14e10*/  FFMA R93, R16, R93, R32 ;  /* 0x0000005d105d7223 */ /* 0x000fe20000000020 */
[----:B------:R-:W-:Y:S01]  /*14e20*/  FFMA R8, R8, UR22, R64 ;  /* 0x0000001608087c23 */ /* 0x000fe20008000040 */
[C---:B------:R-:W-:Y:S01]  /*14e30*/  FMUL R64, R33.reuse, R39 ;  /* 0x0000002721407220 */ /* 0x040fe20000400000 */
[----:B------:R-:W-:Y:S01]  /*14e40*/  FFMA R42, R42, UR22, R62 ;  /* 0x000000162a2a7c23 */ /* 0x000fe2000800003e */
[----:B------:R-:W-:-:S04]  /*14e50*/  FMUL R62, R33, R41 ;  /* 0x00000029213e7220 */ /* 0x000fc80000400000 */
[----:B------:R-:W-:Y:S01]  /*14e60*/  FFMA R62, R29, R39, -R62 ;  /* 0x000000271d3e7223 */ /* 0x000fe2000000083e */
[----:B------:R-:W-:Y:S01]  /*14e70*/  FFMA R111, R26, UR22, R111 ;  /* 0x000000161a6f7c23 */ /* 0x000fe2000800006f */
[----:B------:R-:W-:Y:S01]  /*14e80*/  FFMA R106, R25, UR22, R106 ;  /* 0x00000016196a7c23 */ /* 0x000fe2000800006a */
[----:B------:R-:W-:Y:S01]  /*14e90*/  FMUL R25, R34, R3 ;  /* 0x0000000322197220 */ /* 0x000fe20000400000 */
[----:B------:R-:W-:Y:S01]  /*14ea0*/  FFMA R112, R24, UR22, R112 ;  /* 0x0000001618707c23 */ /* 0x000fe20008000070 */
[----:B------:R-:W-:-:S04]  /*14eb0*/  FMUL R24, R34, R37 ;  /* 0x0000002522187220 */ /* 0x000fc80000400000 */
[----:B------:R-:W-:Y:S01]  /*14ec0*/  FFMA R24, R30, R3, -R24 ;  /* 0x000000031e187223 */ /* 0x000fe20000000818 */
[----:B------:R-:W-:Y:S01]  /*14ed0*/  FFMA R113, R60, UR22, R113 ;  /* 0x000000163c717c23 */ /* 0x000fe20008000071 */
[----:B------:R-:W-:Y:S01]  /*14ee0*/  FFMA R4, R4, UR22, R53 ;  /* 0x0000001604047c23 */ /* 0x000fe20008000035 */
[----:B------:R-:W-:Y:S01]  /*14ef0*/  FMUL R73, R34, R39 ;  /* 0x0000002722497220 */ /* 0x000fe20000400000 */
[----:B------:R-:W-:-:S03]  /*14f00*/  FFMA R108, R61, UR22, R108 ;  /* 0x000000163d6c7c23 */ /* 0x000fc6000800006c */
[----:B------:R-:W-:-:S04]  /*14f10*/  FFMA R73, R30, R41, R73 ;  /* 0x000000291e497223 */ /* 0x000fc80000000049 */
[----:B------:R-:W-:Y:S01]  /*14f20*/  FMUL R61, R15, R73 ;  /* 0x000000490f3d7220 */ /* 0x000fe20000400000 */
[----:B------:R-:W-:Y:S01]  /*14f30*/  FFMA R49, R72, UR22, R49 ;  /* 0x0000001648317c23 */ /* 0x000fe20008000031 */
[----:B------:R-:W-:Y:S01]  /*14f40*/  FFMA R50, R71, UR22, R50 ;  /* 0x0000001647327c23 */ /* 0x000fe20008000032 */
[----:B--2---:R-:W-:Y:S01]  /*14f50*/  FFMA R43, R43, UR22, R47 ;  /* 0x000000162b2b7c23 */ /* 0x004fe2000800002f */
        /* <DEDUP_REMOVED lines=9> */
[----:B------:R-:W-:-:S04]  /*14ff0*/  FMUL R28, R33, R38 ;  /* 0x00000026211c7220 */ /* 0x000fc80000400000 */
[----:B------:R-:W-:-:S04]  /*15000*/  FFMA R28, R29, R40, R28 ;  /* 0x000000281d1c7223 */ /* 0x000fc8000000001c */
[----:B------:R-:W-:-:S04]  /*15010*/  FMUL R51, R15, R28 ;  /* 0x0000001c0f337220 */ /* 0x000fc80000400000 */
[-C--:B------:R-:W-:Y:S01]  /*15020*/  FFMA R32, R16, R27.reuse, -R51 ;  /* 0x0000001b10207223 */ /* 0x080fe20000000833 */
[----:B------:R-:W-:-:S04]  /*15030*/  FMUL R27, R15, R27 ;  /* 0x0000001b0f1b7220 */ /* 0x000fc80000400000 */
[----:B------:R-:W-:Y:S01]  /*15040*/  FFMA R28, R16, R28, R27 ;  /* 0x0000001c101c7223 */ /* 0x000fe2000000001b */
[----:B------:R-:W-:-:S04]  /*15050*/  FFMA R27, R29, R41, R64 ;  /* 0x000000291d1b7223 */ /* 0x000fc80000000040 */
[----:B------:R-:W-:-:S04]  /*15060*/  FMUL R33, R15, R27 ;  /* 0x0000001b0f217220 */ /* 0x000fc80000400000 */
[-C--:B------:R-:W-:Y:S01]  /*15070*/  FFMA R33, R16, R62.reuse, -R33 ;  /* 0x0000003e10217223 */ /* 0x080fe20000000821 */
[----:B------:R-:W-:-:S04]  /*15080*/  FMUL R62, R15, R62 ;  /* 0x0000003e0f3e7220 */ /* 0x000fc80000400000 */
[----:B------:R-:W-:Y:S01]  /*15090*/  FFMA R29, R16, R27, R62 ;  /* 0x0000001b101d7223 */ /* 0x000fe2000000003e */
[----:B------:R-:W-:-:S04]  /*150a0*/  FMUL R27, R34, R2 ;  /* 0x00000002221b7220 */ /* 0x000fc80000400000 */
[-C--:B------:R-:W-:Y:S01]  /*150b0*/  FFMA R51, R30, R36.reuse, R27 ;  /* 0x000000241e337223 */ /* 0x080fe2000000001b */
[----:B------:R-:W-:-:S04]  /*150c0*/  FMUL R27, R34, R36 ;  /* 0x00000024221b7220 */ /* 0x000fc80000400000 */
[----:B------:R-:W-:Y:S01]  /*150d0*/  FFMA R26, R30, R2, -R27 ;  /* 0x000000021e1a7223 */ /* 0x000fe2000000081b */
        /* <DEDUP_REMOVED lines=11> */
[C---:B------:R-:W-:Y:S01]  /*15190*/  FMUL R51, R34.reuse, R40 ;  /* 0x0000002822337220 */ /* 0x040fe20000400000 */
[----:B------:R-:W-:-:S03]  /*151a0*/  FMUL R34, R34, R41 ;  /* 0x0000002922227220 */ /* 0x000fc60000400000 */
[C---:B------:R-:W-:Y:S01]  /*151b0*/  FFMA R53, R30.reuse, R38, -R51 ;  /* 0x000000261e357223 */ /* 0x040fe20000000833 */
[----:B------:R-:W-:Y:S01]  /*151c0*/  FMUL R51, R15, R60 ;  /* 0x0000003c0f337220 */ /* 0x000fe20000400000 */
[----:B------:R-:W-:-:S03]  /*151d0*/  FFMA R34, R30, R39, -R34 ;  /* 0x000000271e227223 */ /* 0x000fc60000000822 */
[-C--:B------:R-:W-:Y:S01]  /*151e0*/  FFMA R51, R16, R53.reuse, -R51 ;  /* 0x0000003510337223 */ /* 0x080fe20000000833 */
[----:B------:R-:W-:-:S04]  /*151f0*/  FMUL R53, R15, R53 ;  /* 0x000000350f357220 */ /* 0x000fc80000400000 */
[C---:B------:R-:W-:Y:S01]  /*15200*/  FFMA R53, R16.reuse, R60, R53 ;  /* 0x0000003c10357223 */ /* 0x040fe20000000035 */
[----:B------:R-:W-:Y:S01]  /*15210*/  FFMA R60, R16, R34, -R61 ;  /* 0x00000022103c7223 */ /* 0x000fe2000000083d */
[C---:B------:R-:W-:Y:S01]  /*15220*/  FMUL R61, R35.reuse, R2 ;  /* 0x00000002233d7220 */ /* 0x040fe20000400000 */
[----:B------:R-:W-:Y:S01]  /*15230*/  FMUL R30, R35, R36 ;  /* 0x00000024231e7220 */ /* 0x000fe20000400000 */
[----:B------:R-:W-:Y:S02]  /*15240*/  FFMA R46, R20, R46, R7 ;  /* 0x0000002e142e7223 */ /* 0x000fe40000000007 */
[----:B------:R-:W-:Y:S01]  /*15250*/  FFMA R61, R31, R36, R61 ;  /* 0x000000241f3d7223 */ /* 0x000fe2000000003d */
[----:B------:R-:W-:Y:S01]  /*15260*/  FFMA R7, R69, UR22, R110 ;  /* 0x0000001645077c23 */ /* 0x000fe2000800006e */
[----:B------:R-:W-:Y:S02]  /*15270*/  FFMA R30, R31, R2, -R30 ;  /* 0x000000021f1e7223 */ /* 0x000fe4000000081e */
        /* <DEDUP_REMOVED lines=8> */
[----:B------:R-:W-:-:S04]  /*15300*/  FMUL R3, R19, R30 ;  /* 0x0000001e13037220 */ /* 0x000fc80000400000 */
[C---:B------:R-:W-:Y:S01]  /*15310*/  FFMA R70, R20.reuse, R2, -R3 ;  /* 0x0000000214467223 */ /* 0x040fe20000000803 */
[----:B------:R-:W-:Y:S01]  /*15320*/  FMUL R3, R35, R38 ;  /* 0x0000002623037220 */ /* 0x000fe20000400000 */
[----:B------:R-:W-:Y:S01]  /*15330*/  FMUL R69, R19, R2 ;  /* 0x0000000213457220 */ /* 0x000fe20000400000 */
[-C--:B------:R-:W-:Y:S02]  /*15340*/  FMUL R2, R35, R40.reuse ;  /* 0x0000002823027220 */ /* 0x080fe40000400000 */
[C---:B------:R-:W-:Y:S01]  /*15350*/  FFMA R3, R31.reuse, R40, R3 ;  /* 0x000000281f037223 */ /* 0x040fe20000000003 */
[----:B------:R-:W-:Y:S01]  /*15360*/  FFMA R69, R20, R30, R69 ;  /* 0x0000001e14457223 */ /* 0x000fe20000000045 */
[----:B------:R-:W-:Y:S01]  /*15370*/  FFMA R2, R31, R38, -R2 ;  /* 0x000000261f027223 */ /* 0x000fe20000000802 */
[----:B------:R-:W-:Y:S01]  /*15380*/  FMUL R30, R35, R39 ;  /* 0x00000027231e7220 */ /* 0x000fe20000400000 */
[C---:B------:R-:W-:Y:S02]  /*15390*/  FMUL R75, R15.reuse, R3 ;  /* 0x000000030f4b7220 */ /* 0x040fe40000400000 */
[-C--:B------:R-:W-:Y:S01]  /*153a0*/  FMUL R82, R15, R2.reuse ;  /* 0x000000020f527220 */ /* 0x080fe20000400000 */
[-C--:B------:R-:W-:Y:S01]  /*153b0*/  FFMA R30, R31, R41.reuse, R30 ;  /* 0x000000291f1e7223 */ /* 0x080fe2000000001e */
[C---:B------:R-:W-:Y:S01]  /*153c0*/  FFMA R75, R16.reuse, R2, -R75 ;  /* 0x00000002104b7223 */ /* 0x040fe2000000084b */
[----:B------:R-:W-:Y:S01]  /*153d0*/  FMUL R2, R35, R41 ;  /* 0x0000002923027220 */ /* 0x000fe20000400000 */
[C---:B------:R-:W-:Y:S01]  /*153e0*/  FFMA R82, R16.reuse, R3, R82 ;  /* 0x0000000310527223 */ /* 0x040fe20000000052 */
[----:B------:R-:W-:Y:S01]  /*153f0*/  FMUL R3, R15, R30 ;  /* 0x0000001e0f037220 */ /* 0x000fe20000400000 */
[----:B------:R-:W-:Y:S01]  /*15400*/  FFMA R79, R63, UR22, R79 ;  /* 0x000000163f4f7c23 */ /* 0x000fe2000800004f */
[----:B------:R-:W-:Y:S01]  /*15410*/  FFMA R2, R31, R39, -R2 ;  /* 0x000000271f027223 */ /* 0x000fe20000000802 */
[----:B------:R-:W-:Y:S01]  /*15420*/  FMUL R34, R15, R34 ;  /* 0x000000220f227220 */ /* 0x000fe20000400000 */
[----:B------:R-:W-:Y:S01]  /*15430*/  FFMA R78, R55, UR22, R78 ;  /* 0x00000016374e7c23 */ /* 0x000fe2000800004e */
[----:B------:R-:W-:Y:S01]  /*15440*/  FFMA R81, R47, UR22, R81 ;  /* 0x000000162f517c23 */ /* 0x000fe20008000051 */
[-C--:B------:R-:W-:Y:S01]  /*15450*/  FMUL R61, R15, R2.reuse ;  /* 0x000000020f3d7220 */ /* 0x080fe20000400000 */
[----:B------:R-:W-:Y:S01]  /*15460*/  FFMA R62, R16, R2, -R3 ;  /* 0x00000002103e7223 */ /* 0x000fe20000000803 */
[----:B------:R-:W-:Y:S01]  /*15470*/  IADD3 R2, PT, PT, R10, 0x3, RZ ;  /* 0x000000030a027810 */ /* 0x000fe20007ffe0ff */
[----:B------:R-:W-:Y:S01]  /*15480*/  FFMA R120, R54, UR22, R120 ;  /* 0x0000001636787c23 */ /* 0x000fe20008000078 */
[C---:B------:R-:W-:Y:S01]  /*15490*/  FFMA R73, R16.reuse, R73, R34 ;  /* 0x0000004910497223 */ /* 0x040fe20000000022 */
[----:B------:R-:W-:Y:S01]  /*154a0*/  FFMA R61, R16, R30, R61 ;  /* 0x0000001e103d7223 */ /* 0x000fe2000000003d */
[----:B------:R-:W-:Y:S01]  /*154b0*/  LOP3.LUT R2, R2, 0xff, RZ, 0xc0, !PT ;  /* 0x000000ff02027812 */ /* 0x000fe200078ec0ff */
[----:B------:R-:W-:Y:S01]  /*154c0*/  FFMA R88, R46, UR22, R88 ;  /* 0x000000162e587c23 */ /* 0x000fe20008000058 */
[----:B------:R-:W-:Y:S01]  /*154d0*/  FFMA R121, R32, UR22, R121 ;  /* 0x0000001620797c23 */ /* 0x000fe20008000079 */
[----:B------:R-:W-:Y:S01]  /*154e0*/  FFMA R89, R28, UR22, R89 ;  /* 0x000000161c597c23 */ /* 0x000fe20008000059 */
[----:B------:R-:W-:Y:S01]  /*154f0*/  LEA R63, R2, UR7, 0x2 ;  /* 0x00000007023f7c11 */ /* 0x000fe2000f8e10ff */
[----:B------:R-:W-:Y:S01]  /*15500*/  FFMA R122, R33, UR22, R122 ;  /* 0x00000016217a7c23 */ /* 0x000fe2000800007a */
[----:B------:R-:W-:Y:S01]  /*15510*/  FFMA R90, R29, UR22, R90 ;  /* 0x000000161d5a7c23 */ /* 0x000fe2000800005a */
[----:B------:R-:W-:Y:S01]  /*15520*/  FFMA R123, R27, UR22, R123 ;  /* 0x000000161b7b7c23 */ /* 0x000fe2000800007b */
[----:B------:R-:W-:Y:S01]  /*15530*/  FFMA R91, R26, UR22, R91 ;  /* 0x000000161a5b7c23 */ /* 0x000fe2000800005b */
[----:B------:R-:W-:Y:S01]  /*15540*/  FFMA R124, R25, UR22, R124 ;  /* 0x00000016197c7c23 */ /* 0x000fe2000800007c */
[----:B------:R-:W0:Y:S01]  /*15550*/  LDS R63, [R63] ;  /* 0x000000003f3f7984 */ /* 0x000e220000000800 */
[----:B------:R-:W-:-:S03]  /*15560*/  FFMA R92, R24, UR22, R92 ;  /* 0x00000016185c7c23 */ /* 0x000fc6000800005c */
[----:B------:R1:W2:Y:S04]  /*15570*/  LDS.64 R2, [R13+0x300] ;  /* 0x000300000d027984 */ /* 0x0002a80000000a00 */
[----:B------:R1:W4:Y:S04]  /*15580*/  LDS.64 R40, [R11+0x300] ;  /* 0x000300000b287984 */ /* 0x0003280000000a00 */
[----:B------:R1:W1:Y:S04]  /*15590*/  LDS.64 R46, [R13+0x340] ;  /* 0x000340000d2e7984 */ /* 0x0002680000000a00 */
[----:B------:R0:W1:Y:S04]  /*155a0*/  LDS.64 R54, [R11+0x340] ;  /* 0x000340000b367984 */ /* 0x0000680000000a00 */
[----:B------:R0:W1:Y:S04]  /*155b0*/  LDS.128 R24, [R14+0x630] ;  /* 0x000630000e187984 */ /* 0x0000680000000c00 */
[----:B------:R0:W1:Y:S04]  /*155c0*/  LDS.128 R28, [R12+0x630] ;  /* 0x000630000c1c7984 */ /* 0x0000680000000c00 */
[----:B------:R0:W1:Y:S04]  /*155d0*/  LDS.128 R32, [R14+0x670] ;  /* 0x000670000e207984 */ /* 0x0000680000000c00 */
[----:B------:R0:W1:Y:S01]  /*155e0*/  LDS.128 R36, [R12+0x670] ;  /* 0x000670000c247984 */ /* 0x0000620000000c00 */
[----:B------:R-:W-:-:S04]  /*155f0*/  UIADD3 UR8, UPT, UPT, UR4, 0x3, URZ ;  /* 0x0000000304087890 */ /* 0x000fc8000fffe0ff */
[----:B------:R-:W-:Y:S01]  /*15600*/  UISETP.NE.AND UP0, UPT, UR8, UR6, UPT ;  /* 0x000000060800728c */ /* 0x000fe2000bf05270 */
[----:B0-----:R-:W-:Y:S01]  /*15610*/  R2UR UR12, R63 ;  /* 0x000000003f0c72ca */ /* 0x001fe200000e0000 */
        /* <DEDUP_REMOVED lines=11> */
[----:B---3--:R-:W-:Y:S01]  /*156d0*/  FFMA R101, R51, UR22, R125 ;  /* 0x0000001633657c23 */ /* 0x008fe2000800007d */
        /* <DEDUP_REMOVED lines=11> */
[----:B--2-4-:R-:W-:Y:S06]  /*15790*/  BRA.U UP0, `(.L_x_78) ;  /* 0x0000000500447547 */ /* 0x014fec000b800000 */
        /* <DEDUP_REMOVED lines=8> */
.L_x_80:
        /* <DEDUP_REMOVED lines=15> */
.L_x_79:
        /* <DEDUP_REMOVED lines=16> */
[----:B--2---:R-:W-:Y:S01]  /*15a10*/  @!P2 IMAD.WIDE R60, R51, 0x4, R60 ;  /* 0x00000004333ca825 */ /* 0x004fe200078e023c */
[----:B------:R-:W-:Y:S01]  /*15a20*/  ISETP.LT.OR P1, PT, R57, UR9, !P1 ;  /* 0x0000000939007c0c */ /* 0x000fe2000cf21670 */
[----:B------:R-:W2:Y:S02]  /*15a30*/  @!P3 LDC.64 R64, c[0x0][0x388] ;  /* 0x0000e200ff40bb82 */ /* 0x000ea40000000a00 */
[----:B---3--:R-:W-:Y:S01]  /*15a40*/  @!P2 IMAD.WIDE R62, R51, 0x4, R62 ;  /* 0x00000004333ea825 */ /* 0x008fe200078e023e */
[----:B------:R3:W5:Y:S04]  /*15a50*/  @!P2 LDG.E R22, desc[UR14][R60.64] ;  /* 0x0000000e3c16a981 */ /* 0x000768000c1e1900 */
[----:B------:R1:W5:Y:S01]  /*15a60*/  @!P2 LDG.E R21, desc[UR14][R62.64] ;  /* 0x0000000e3e15a981 */ /* 0x000362000c1e1900 */
[----:B0-----:R-:W-:-:S02]  /*15a70*/  @!P3 IADD3 R18, PT, PT, R58, -R20, RZ ;  /* 0x800000143a12b210 */ /* 0x001fc40007ffe0ff */
[----:B------:R-:W-:Y:S01]  /*15a80*/  @!P3 IADD3 R51, PT, PT, -R23, R20, RZ ;  /* 0x000000141733b210 */ /* 0x000fe20007ffe1ff */
[----:B---3--:R-:W0:Y:S04]  /*15a90*/  @!P0 LDC.64 R60, c[0x0][0x388] ;  /* 0x0000e200ff3c8b82 */ /* 0x008e280000000a00 */
        /* <DEDUP_REMOVED lines=22> */
[----:B------:R-:W-:-:S05]  /*15c00*/  @!P1 IADD3 R16, PT, PT, -R23, R16, RZ ;  /* 0x0000001017109210 */ /* 0x000fca0007ffe1ff */
[----:B------:R-:W-:Y:S01]  /*15c10*/  @!P1 IMAD R53, R53, UR22, R16 ;  /* 0x0000001635359c24 */ /* 0x000fe2000f8e0210 */
[----:B------:R-:W-:-:S05]  /*15c20*/  @!P1 IADD3 R16, PT, PT, R57, -UR9, RZ ;  /* 0x8000000939109c10 */ /* 0x000fca000fffe0ff */
        /* <DEDUP_REMOVED lines=8> */
.L_x_78:
        /* <DEDUP_REMOVED lines=13> */
.L_x_83:
[----:B------:R-:W-:Y:S05]  /*15d80*/  BSYNC.RECONVERGENT B0 ;  /* 0x0000000000007941 */ /* 0x000fea0003800200 */
.L_x_82:
[----:B------:R-:W2:Y:S04]  /*15d90*/  LDL R51, [R1+0x24] ;  /* 0x0000240001337983 */ /* 0x000ea80000100800 */
[----:B--2--5:R2:W-:Y:S01]  /*15da0*/  STS [R51], R60 ;  /* 0x0000003c33007388 */ /* 0x0245e20000000800 */
[----:B------:R-:W-:Y:S06]  /*15db0*/  BAR.SYNC.DEFER_BLOCKING 0x0 ;  /* 0x0000000000007b1d */ /* 0x000fec0000010000 */
.L_x_81:
[----:B------:R-:W3:Y:S01]  /*15dc0*/  LDL.LU R95, [R1+0x18] ;  /* 0x00001800015f7983 */ /* 0x000ee20000300800 */
[C---:B-12---:R-:W-:Y:S01]  /*15dd0*/  FMUL R51, R28.reuse, R40 ;  /* 0x000000281c337220 */ /* 0x046fe20000400000 */
[C---:B0-----:R-:W-:Y:S01]  /*15de0*/  FMUL R64, R28.reuse, R55 ;  /* 0x000000371c407220 */ /* 0x041fe20000400000 */
[CC--:B------:R-:W-:Y:S01]  /*15df0*/  FMUL R53, R28.reuse, R2.reuse ;  /* 0x000000021c357220 */ /* 0x0c0fe20000400000 */
[----:B------:R-:W-:Y:S01]  /*15e00*/  FMUL R60, R28, R41 ;  /* 0x000000291c3c7220 */ /* 0x000fe20000400000 */
[----:B------:R-:W-:Y:S01]  /*15e10*/  FFMA R65, R24, R2, -R51 ;  /* 0x0000000218417223 */ /* 0x000fe20000000833 */
[C---:B------:R-:W-:Y:S01]  /*15e20*/  FMUL R62, R28.reuse, R3 ;  /* 0x000000031c3e7220 */ /* 0x040fe20000400000 */
[C---:B------:R-:W-:Y:S01]  /*15e30*/  FMUL R61, R28.reuse, R54 ;  /* 0x000000361c3d7220 */ /* 0x040fe20000400000 */
[C---:B------:R-:W-:Y:S01]  /*15e40*/  FMUL R83, R28.reuse, R46 ;  /* 0x0000002e1c537220 */ /* 0x040fe20000400000 */
[-C--:B------:R-:W-:Y:S01]  /*15e50*/  FMUL R84, R28, R47.reuse ;  /* 0x0000002f1c547220 */ /* 0x080fe20000400000 */
[C---:B------:R-:W-:Y:S01]  /*15e60*/  FFMA R28, R24.reuse, R47, -R64 ;  /* 0x0000002f181c7223 */ /* 0x040fe20000000840 */
[C---:B------:R-:W-:Y:S01]  /*15e70*/  FFMA R53, R24.reuse, R40, R53 ;  /* 0x0000002818357223 */ /* 0x040fe20000000035 */
[C---:B-----5:R-:W-:Y:S01]  /*15e80*/  FMUL R64, R21.reuse, R65 ;  /* 0x0000004115407220 */ /* 0x060fe20000400000 */
[C---:B------:R-:W-:Y:S01]  /*15e90*/  FFMA R63, R24.reuse, R3, -R60 ;  /* 0x00000003183f7223 */ /* 0x040fe2000000083c */
[C---:B------:R-:W-:Y:S01]  /*15ea0*/  FFMA R51, R24.reuse, R46, -R61 ;  /* 0x0000002e18337223 */ /* 0x040fe2000000083d */
[C---:B------:R-:W-:Y:S01]  /*15eb0*/  FFMA R61, R24.reuse, R54, R83 ;  /* 0x00000036183d7223 */ /* 0x040fe20000000053 */
[----:B------:R-:W-:Y:S01]  /*15ec0*/  FFMA R62, R24, R41, R62 ;  /* 0x00000029183e7223 */ /* 0x000fe2000000003e */
[CC--:B------:R-:W-:Y:S01]  /*15ed0*/  FMUL R83, R21.reuse, R53.reuse ;  /* 0x0000003515537220 */ /* 0x0c0fe20000400000 */
[----:B------:R-:W-:Y:S01]  /*15ee0*/  FFMA R64, R22, R53, R64 ;  /* 0x0000003516407223 */ /* 0x000fe20000000040 */
[C---:B------:R-:W-:Y:S01]  /*15ef0*/  FMUL R53, R21.reuse, R63 ;  /* 0x0000003f15357220 */ /* 0x040fe20000400000 */
[----:B------:R-:W-:Y:S01]  /*15f00*/  FFMA R84, R24, R55, R84 ;  /* 0x0000003718547223 */ /* 0x000fe20000000054 */
[-C--:B------:R-:W-:Y:S01]  /*15f10*/  FMUL R24, R21, R62.reuse ;  /* 0x0000003e15187220 */ /* 0x080fe20000400000 */
[----:B------:R-:W-:Y:S01]  /*15f20*/  FMUL R86, R29, R3 ;  /* 0x000000031d567220 */ /* 0x000fe20000400000 */
[C---:B------:R-:W-:Y:S01]  /*15f30*/  FFMA R62, R22.reuse, R62, R53 ;  /* 0x0000003e163e7223 */ /* 0x040fe20000000035 */
[C---:B------:R-:W-:Y:S01]  /*15f40*/  FMUL R53, R17.reuse, R61 ;  /* 0x0000003d11357220 */ /* 0x040fe20000400000 */
[----:B------:R-:W-:Y:S01]  /*15f50*/  FFMA R63, R22, R63, -R24 ;  /* 0x0000003f163f7223 */ /* 0x000fe20000000818 */
[----:B------:R-:W-:Y:S01]  /*15f60*/  FMUL R60, R17, R51 ;  /* 0x00000033113c7220 */ /* 0x000fe20000400000 */
[----:B------:R-:W-:Y:S01]  /*15f70*/  FMUL R94, R29, R55 ;  /* 0x000000371d5e7220 */ /* 0x000fe20000400000 */
[C---:B------:R-:W-:Y:S01]  /*15f80*/  FFMA R24, R18.reuse, R51, -R53 ;  /* 0x0000003312187223 */ /* 0x040fe20000000835 */
[C---:B------:R-:W-:Y:S01]  /*15f90*/  FMUL R51, R17.reuse, R84 ;  /* 0x0000005411337220 */ /* 0x040fe20000400000 */
[-C--:B------:R-:W-:Y:S01]  /*15fa0*/  FMUL R53, R17, R28.reuse ;  /* 0x0000001c11357220 */ /* 0x080fe20000400000 */
[----:B------:R-:W2:Y:S01]  /*15fb0*/  LDL.LU R96, [R1+0x14] ;  /* 0x0000140001607983 */ /* 0x000ea20000300800 */
[C---:B------:R-:W-:Y:S01]  /*15fc0*/  FFMA R61, R18.reuse, R61, R60 ;  /* 0x0000003d123d7223 */ /* 0x040fe2000000003c */
[----:B------:R-:W-:Y:S01]  /*15fd0*/  FFMA R28, R18, R28, -R51 ;  /* 0x0000001c121c7223 */ /* 0x000fe20000000833 */
[C---:B------:R-:W-:Y:S01]  /*15fe0*/  FMUL R51, R29.reuse, R40 ;  /* 0x000000281d337220 */ /* 0x040fe20000400000 */
[----:B------:R-:W-:Y:S01]  /*15ff0*/  FMUL R60, R29, R2 ;  /* 0x000000021d3c7220 */ /* 0x000fe20000400000 */
[----:B------:R-:W-:Y:S01]  /*16000*/  FFMA R65, R22, R65, -R83 ;  /* 0x0000004116417223 */ /* 0x000fe20000000853 */
[----:B------:R-:W-:Y:S01]  /*16010*/  FFMA R84, R18, R84, R53 ;  /* 0x0000005412547223 */ /* 0x000fe20000000035 */
[C---:B------:R-:W-:Y:S01]  /*16020*/  FFMA R51, R25.reuse, R2, -R51 ;  /* 0x0000000219337223 */ /* 0x040fe20000000833 */
[C---:B------:R-:W-:Y:S01]  /*16030*/  FFMA R83, R25.reuse, R40, R60 ;  /* 0x0000002819537223 */ /* 0x040fe2000000003c */
[C---:B------:R-:W-:Y:S01]  /*16040*/  FFMA R86, R25.reuse, R41, R86 ;  /* 0x0000002919567223 */ /* 0x040fe20000000056 */
[----:B------:R-:W-:Y:S01]  /*16050*/  FFMA R94, R25, R47, -R94 ;  /* 0x0000002f195e7223 */ /* 0x000fe2000000085e */
[C---:B------:R-:W-:Y:S01]  /*16060*/  FMUL R74, R21.reuse, R51 ;  /* 0x00000033154a7220 */ /* 0x040fe20000400000 */
[-C--:B------:R-:W-:Y:S01]  /*16070*/  FMUL R53, R21, R83.reuse ;  /* 0x0000005315357220 */ /* 0x080fe20000400000 */
[----:B------:R-:W-:Y:S01]  /*16080*/  FFMA R67, R64, UR12, R67 ;  /* 0x0000000c40437c23 */ /* 0x000fe20008000043 */
[----:B------:R-:W-:Y:S01]  /*16090*/  FFMA R59, R62, UR12, R59 ;  /* 0x0000000c3e3b7c23 */ /* 0x000fe2000800003b */
[C---:B------:R-:W-:Y:S01]  /*160a0*/  FFMA R83, R22.reuse, R83, R74 ;  /* 0x0000005316537223 */ /* 0x040fe2000000004a */
[----:B------:R-:W-:Y:S01]  /*160b0*/  FMUL R74, R29, R41 ;  /* 0x000000291d4a7220 */ /* 0x000fe20000400000 */
[----:B------:R-:W-:Y:S01]  /*160c0*/  FFMA R60, R22, R51, -R53 ;  /* 0x00000033163c7223 */ /* 0x000fe20000000835 */
[----:B------:R-:W-:Y:S01]  /*160d0*/  FMUL R53, R21, R86 ;  /* 0x0000005615357220 */ /* 0x000fe20000400000 */
[----:B------:R-:W-:Y:S01]  /*160e0*/  FMUL R51, R29, R54 ;  /* 0x000000361d337220 */ /* 0x000fe20000400000 */
[----:B------:R-:W-:Y:S01]  /*160f0*/  FFMA R74, R25, R3, -R74 ;  /* 0x00000003194a7223 */ /* 0x000fe2000000084a */
[----:B------:R-:W-:Y:S01]  /*16100*/  FMUL R62, R30, R41 ;  /* 0x000000291e3e7220 */ /* 0x000fe20000400000 */
[----:B------:R-:W-:Y:S01]  /*16110*/  FFMA R68, R65, UR12, R68 ;  /* 0x0000000c41447c23 */ /* 0x000fe20008000044 */
[----:B------:R-:W-:Y:S01]  /*16120*/  FFMA R66, R63, UR12, R66 ;  /* 0x0000000c3f427c23 */ /* 0x000fe20008000042 */
[-C--:B------:R-:W-:Y:S01]  /*16130*/  FMUL R97, R21, R74.reuse ;  /* 0x0000004a15617220 */ /* 0x080fe20000400000 */
[----:B------:R-:W-:Y:S01]  /*16140*/  FFMA R53, R22, R74, -R53 ;  /* 0x0000004a16357223 */ /* 0x000fe20000000835 */
[C---:B------:R-:W-:Y:S01]  /*16150*/  FMUL R74, R29.reuse, R46 ;  /* 0x0000002e1d4a7220 */ /* 0x040fe20000400000 */
[----:B------:R-:W-:Y:S01]  /*16160*/  FFMA R62, R26, R3, -R62 ;  /* 0x000000031a3e7223 */ /* 0x000fe2000000083e */
[----:B------:R-:W-:Y:S01]  /*16170*/  FFMA R97, R22, R86, R97 ;  /* 0x0000005616617223 */ /* 0x000fe20000000061 */
[----:B------:R-:W-:Y:S01]  /*16180*/  FMUL R86, R29, R47 ;  /* 0x0000002f1d567220 */ /* 0x000fe20000400000 */
[C---:B------:R-:W-:Y:S01]  /*16190*/  FFMA R85, R25.reuse, R54, R74 ;  /* 0x0000003619557223 */ /* 0x040fe2000000004a */
[C---:B------:R-:W-:Y:S01]  /*161a0*/  FFMA R74, R25.reuse, R46, -R51 ;  /* 0x0000002e194a7223 */ /* 0x040fe20000000833 */
[----:B------:R-:W-:Y:S01]  /*161b0*/  FFMA R24, R24, UR12, R45 ;  /* 0x0000000c18187c23 */ /* 0x000fe2000800002d */
[----:B------:R-:W-:Y:S01]  /*161c0*/  FFMA R86, R25, R55, R86 ;  /* 0x0000003719567223 */ /* 0x000fe20000000056 */
[C---:B------:R-:W-:Y:S01]  /*161d0*/  FMUL R51, R17.reuse, R85 ;  /* 0x0000005511337220 */ /* 0x040fe20000400000 */
[----:B------:R-:W-:-:S03]  /*161e0*/  FMUL R25, R17, R94 ;  /* 0x0000005e11197220 */ /* 0x000fc60000400000 */
[-C--:B------:R-:W-:Y:S01]  /*161f0*/  FFMA R51, R18, R74.reuse, -R51 ;  /* 0x0000004a12337223 */ /* 0x080fe20000000833 */
[----:B------:R-:W-:-:S04]  /*16200*/  FMUL R74, R17, R74 ;  /* 0x0000004a114a7220 */ /* 0x000fc80000400000 */
[C---:B------:R-:W-:Y:S01]  /*16210*/  FFMA R74, R18.reuse, R85, R74 ;  /* 0x00000055124a7223 */ /* 0x040fe2000000004a */
[-C--:B------:R-:W-:Y:S01]  /*16220*/  FMUL R85, R17, R86.reuse ;  /* 0x0000005611557220 */ /* 0x080fe20000400000 */
[----:B------:R-:W-:Y:S01]  /*16230*/  FFMA R86, R18, R86, R25 ;  /* 0x0000005612567223 */ /* 0x000fe20000000019 */
[----:B------:R-:W-:Y:S02]  /*16240*/  FMUL R25, R30, R2 ;  /* 0x000000021e197220 */ /* 0x000fe40000400000 */
[----:B------:R-:W-:Y:S02]  /*16250*/  FFMA R85, R18, R94, -R85 ;  /* 0x0000005e12557223 */ /* 0x000fe40000000855 */
[-C--:B------:R-:W-:Y:S01]  /*16260*/  FFMA R93, R26, R40.reuse, R25 ;  /* 0x000000281a5d7223 */ /* 0x080fe20000000019 */
[----:B------:R-:W-:-:S03]  /*16270*/  FMUL R25, R30, R40 ;  /* 0x000000281e197220 */ /* 0x000fc60000400000 */
[----:B------:R-:W-:Y:S01]  /*16280*/  FMUL R87, R21, R93 ;  /* 0x0000005d15577220 */ /* 0x000fe20000400000 */
[----:B------:R-:W-:-:S04]  /*16290*/  FFMA R25, R26, R2, -R25 ;  /* 0x000000021a197223 */ /* 0x000fc80000000819 */
[-C--:B------:R-:W-:Y:S01]  /*162a0*/  FFMA R87, R22, R25.reuse, -R87 ;  /* 0x0000001916577223 */ /* 0x080fe20000000857 */
[----:B------:R-:W-:Y:S01]  /*162b0*/  FMUL R64, R21, R25 ;  /* 0x0000001915407220 */ /* 0x000fe20000400000 */
[----:B------:R-:W-:-:S03]  /*162c0*/  FMUL R25, R30, R3 ;  /* 0x000000031e197220 */ /* 0x000fc60000400000 */
[----:B------:R-:W-:Y:S01]  /*162d0*/  FFMA R93, R22, R93, R64 ;  /* 0x0000005d165d7223 */ /* 0x000fe20000000040 */
[----:B------:R-:W-:-:S04]  /*162e0*/  FFMA R25, R26, R41, R25 ;  /* 0x000000291a197223 */ /* 0x000fc80000000019 */
[----:B------:R-:W-:-:S04]  /*162f0*/  FMUL R29, R21, R25 ;  /* 0x00000019151d7220 */ /* 0x000fc80000400000 */
[-C--:B------:R-:W-:Y:S01]  /*16300*/  FFMA R64, R22, R62.reuse, -R29 ;  /* 0x0000003e16407223 */ /* 0x080fe2000000081d */
[----:B------:R-:W-:Y:S01]  /*16310*/  FMUL R62, R21, R62 ;  /* 0x0000003e153e7220 */ /* 0x000fe20000400000 */
[----:B------:R-:W-:-:S03]  /*16320*/  FMUL R29, R30, R46 ;  /* 0x0000002e1e1d7220 */ /* 0x000fc60000400000 */
[----:B------:R-:W-:Y:S01]  /*16330*/  FFMA R65, R22, R25, R62 ;  /* 0x0000001916417223 */ /* 0x000fe2000000003e */
[-C--:B------:R-:W-:Y:S01]  /*16340*/  FFMA R62, R26, R54.reuse, R29 ;  /* 0x000000361a3e7223 */ /* 0x080fe2000000001d */
[C---:B------:R-:W-:Y:S01]  /*16350*/  FMUL R29, R30.reuse, R54 ;  /* 0x000000361e1d7220 */ /* 0x040fe20000400000 */
[----:B------:R-:W-:Y:S01]  /*16360*/  FFMA R25, R61, UR12, R48 ;  /* 0x0000000c3d197c23 */ /* 0x000fe20008000030 */
[----:B------:R-:W-:Y:S01]  /*16370*/  FMUL R48, R30, R55 ;  /* 0x000000371e307220 */ /* 0x000fe20000400000 */
[C---:B------:R-:W-:Y:S01]  /*16380*/  FMUL R63, R17.reuse, R62 ;  /* 0x0000003e113f7220 */ /* 0x040fe20000400000 */
[C---:B------:R-:W-:Y:S02]  /*16390*/  FFMA R29, R26.reuse, R46, -R29 ;  /* 0x0000002e1a1d7223 */ /* 0x040fe4000000081d */
[----:B------:R-:W-:Y:S02]  /*163a0*/  FFMA R48, R26, R47, -R48 ;  /* 0x0000002f1a307223 */ /* 0x000fe40000000830 */
[-C--:B------:R-:W-:Y:S01]  /*163b0*/  FFMA R63, R18, R29.reuse, -R63 ;  /* 0x0000001d123f7223 */ /* 0x080fe2000000083f */
[----:B------:R-:W-:-:S04]  /*163c0*/  FMUL R29, R17, R29 ;  /* 0x0000001d111d7220 */ /* 0x000fc80000400000 */
[----:B------:R-:W-:Y:S01]  /*163d0*/  FFMA R62, R18, R62, R29 ;  /* 0x0000003e123e7223 */ /* 0x000fe2000000001d */
[----:B------:R-:W-:-:S04]  /*163e0*/  FMUL R29, R30, R47 ;  /* 0x0000002f1e1d7220 */ /* 0x000fc80000400000 */
[----:B------:R-:W-:Y:S01]  /*163f0*/  FFMA R30, R26, R55, R29 ;  /* 0x000000371a1e7223 */ /* 0x000fe2000000001d */
[----:B------:R-:W-:-:S03]  /*16400*/  FMUL R29, R17, R48 ;  /* 0x00000030111d7220 */ /* 0x000fc60000400000 */
[-C--:B------:R-:W-:Y:S01]  /*16410*/  FMUL R61, R17, R30.reuse ;  /* 0x0000001e113d7220 */ /* 0x080fe20000400000 */
[----:B------:R-:W-:Y:S01]  /*16420*/  FFMA R30, R18, R30, R29 ;  /* 0x0000001e121e7223 */ /* 0x000fe2000000001d */
[----:B---3--:R-:W-:Y:S01]  /*16430*/  FFMA R26, R28, UR12, R95 ;  /* 0x0000000c1c1a7c23 */ /* 0x008fe2000800005f */
[----:B------:R-:W-:Y:S01]  /*16440*/  FFMA R49, R83, UR12, R49 ;  /* 0x0000000c53317c23 */ /* 0x000fe20008000031 */
[----:B------:R-:W3:Y:S01]  /*16450*/  LDL.LU R95, [R1+0x10] ;  /* 0x00001000015f7983 */ /* 0x000ee20000300800 */
[----:B------:R-:W-:-:S03]  /*16460*/  FFMA R61, R18, R48, -R61 ;  /* 0x00000030123d7223 */ /* 0x000fc6000000083d */
[----:B------:R-:W4:Y:S04]  /*16470*/  LDL.LU R94, [R1+0x4] ;  /* 0x00000400015e7983 */ /* 0x000f280000300800 */
[----:B------:R0:W-:Y:S01]  /*16480*/  STL [R1+0x18], R26 ;  /* 0x0000181a01007387 */ /* 0x0001e20000100800 */
[C---:B------:R-:W-:Y:S01]  /*16490*/  FMUL R29, R31.reuse, R40 ;  /* 0x000000281f1d7220 */ /* 0x040fe20000400000 */
[----:B0-----:R-:W-:-:S04]  /*164a0*/  FMUL R26, R31, R2 ;  /* 0x000000021f1a7220 */ /* 0x001fc80000400000 */
[C---:B------:R-:W-:Y:S01]  /*164b0*/  FFMA R28, R27.reuse, R40, R26 ;  /* 0x000000281b1c7223 */ /* 0x040fe2000000001a */
[----:B------:R-:W-:-:S03]  /*164c0*/  FFMA R26, R27, R2, -R29 ;  /* 0x000000021b1a7223 */ /* 0x000fc6000000081d */
[C---:B------:R-:W-:Y:S01]  /*164d0*/  FMUL R29, R21.reuse, R28 ;  /* 0x0000001c151d7220 */ /* 0x040fe20000400000 */
[----:B------:R-:W-:-:S03]  /*164e0*/  FMUL R45, R21, R26 ;  /* 0x0000001a152d7220 */ /* 0x000fc60000400000 */
[----:B------:R-:W-:Y:S01]  /*164f0*/  FFMA R29, R22, R26, -R29 ;  /* 0x0000001a161d7223 */ /* 0x000fe2000000081d */
[----:B--2---:R-:W-:Y:S02]  /*16500*/  FFMA R26, R60, UR12, R96 ;  /* 0x0000000c3c1a7c23 */ /* 0x004fe40008000060 */
[----:B------:R-:W2:Y:S04]  /*16510*/  LDL.LU R96, [R1+0xc] ;  /* 0x00000c0001607983 */ /* 0x000ea80000300800 */
[----:B------:R0:W-:Y:S01]  /*16520*/  STL [R1+0x14], R26 ;  /* 0x0000141a01007387 */ /* 0x0001e20000100800 */
[----:B------:R-:W-:Y:S01]  /*16530*/  FFMA R28, R22, R28, R45 ;  /* 0x0000001c161c7223 */ /* 0x000fe2000000002d */
[----:B0-----:R-:W-:-:S04]  /*16540*/  FMUL R26, R31, R3 ;  /* 0x000000031f1a7220 */ /* 0x001fc80000400000 */
[-C--:B------:R-:W-:Y:S01]  /*16550*/  FFMA R105, R27, R41.reuse, R26 ;  /* 0x000000291b697223 */ /* 0x080fe2000000001a */
[----:B------:R-:W-:-:S03]  /*16560*/  FMUL R26, R31, R41 ;  /* 0x000000291f1a7220 */ /* 0x000fc60000400000 */
[----:B------:R-:W-:Y:S01]  /*16570*/  FMUL R83, R21, R105 ;  /* 0x0000006915537220 */ /* 0x000fe20000400000 */
[----:B------:R-:W-:-:S04]  /*16580*/  FFMA R45, R27, R3, -R26 ;  /* 0x000000031b2d7223 */ /* 0x000fc8000000081a */
[CC--:B------:R-:W-:Y:S01]  /*16590*/  FFMA R26, R22.reuse, R45.reuse, -R83 ;  /* 0x0000002d161a7223 */ /* 0x0c0fe20000000853 */
[----:B------:R-:W-:Y:S01]  /*165a0*/  FMUL R48, R21, R45 ;  /* 0x0000002d15307220 */ /* 0x000fe20000400000 */
[----:B---3--:R-:W-:Y:S02]  /*165b0*/  FFMA R45, R53, UR12, R95 ;  /* 0x0000000c352d7c23 */ /* 0x008fe4000800005f */
[----:B------:R-:W3:Y:S01]  /*165c0*/  LDL.LU R95, [R1+0x8] ;  /* 0x00000800015f7983 */ /* 0x000ee20000300800 */
[----:B------:R-:W-:Y:S01]  /*165d0*/  FFMA R105, R22, R105, R48 ;  /* 0x0000006916697223 */ /* 0x000fe20000000030 */
[----:B------:R-:W-:Y:S02]  /*165e0*/  FMUL R48, R31, R46 ;  /* 0x0000002e1f307220 */ /* 0x000fe40000400000 */
[----:B------:R0:W-:Y:S02]  /*165f0*/  STL [R1+0x10], R45 ;  /* 0x0000102d01007387 */ /* 0x0001e40000100800 */
[----:B------:R-:W-:Y:S01]  /*16600*/  FFMA R60, R27, R54, R48 ;  /* 0x000000361b3c7223 */ /* 0x000fe20000000030 */
[----:B----4-:R-:W-:Y:S01]  /*16610*/  FFMA R97, R97, UR12, R94 ;  /* 0x0000000c61617c23 */ /* 0x010fe2000800005e */
[----:B------:R-:W-:-:S02]  /*16620*/  FMUL R94, R31, R47 ;  /* 0x0000002f1f5e7220 */ /* 0x000fc40000400000 */
[----:B------:R-:W-:Y:S01]  /*16630*/  FMUL R53, R17, R60 ;  /* 0x0000003c11357220 */ /* 0x000fe20000400000 */
[----:B0-----:R-:W-:-:S04]  /*16640*/  FMUL R45, R31, R54 ;  /* 0x000000361f2d7220 */ /* 0x001fc80000400000 */
[----:B------:R-:W-:Y:S01]  /*16650*/  FFMA R45, R27, R46, -R45 ;  /* 0x0000002e1b2d7223 */ /* 0x000fe2000000082d */
[----:B------:R-:W-:Y:S01]  /*16660*/  FFMA R0, R84, UR12, R0 ;  /* 0x0000000c54007c23 */ /* 0x000fe20008000000 */
[----:B------:R-:W-:Y:S02]  /*16670*/  FMUL R84, R31, R55 ;  /* 0x000000371f547220 */ /* 0x000fe40000400000 */
[----:B------:R-:W-:Y:S01]  /*16680*/  FFMA R48, R18, R45, -R53 ;  /* 0x0000002d12307223 */ /* 0x000fe20000000835 */
[C---:B------:R-:W-:Y:S01]  /*16690*/  FFMA R53, R27.reuse, R55, R94 ;  /* 0x000000371b357223 */ /* 0x040fe2000000005e */
[----:B------:R-:W-:-:S03]  /*166a0*/  FFMA R84, R27, R47, -R84 ;  /* 0x0000002f1b547223 */ /* 0x000fc60000000854 */
[----:B------:R-:W-:Y:S01]  /*166b0*/  FMUL R83, R17, R53 ;  /* 0x0000003511537220 */ /* 0x000fe20000400000 */
[----:B------:R-:W-:-:S03]  /*166c0*/  FMUL R27, R36, R2 ;  /* 0x00000002241b7220 */ /* 0x000fc60000400000 */
[-C--:B------:R-:W-:Y:S01]  /*166d0*/  FFMA R83, R18, R84.reuse, -R83 ;  /* 0x0000005412537223 */ /* 0x080fe20000000853 */
[----:B------:R-:W-:Y:S01]  /*166e0*/  FMUL R84, R17, R84 ;  /* 0x0000005411547220 */ /* 0x000fe20000400000 */
[----:B--2---:R-:W-:-:S03]  /*166f0*/  FFMA R31, R51, UR12, R96 ;  /* 0x0000000c331f7c23 */ /* 0x004fc60008000060 */
[----:B------:R-:W-:Y:S01]  /*16700*/  FFMA R53, R18, R53, R84 ;  /* 0x0000003512357223 */ /* 0x000fe20000000054 */
[-C--:B------:R-:W-:Y:S01]  /*16710*/  FFMA R84, R32, R40.reuse, R27 ;  /* 0x0000002820547223 */ /* 0x080fe2000000001b */
[----:B------:R-:W-:Y:S01]  /*16720*/  FMUL R27, R36, R40 ;  /* 0x00000028241b7220 */ /* 0x000fe20000400000 */
[----:B------:R0:W-:Y:S03]  /*16730*/  STL [R1+0xc], R31 ;  /* 0x00000c1f01007387 */ /* 0x0001e60000100800 */
[----:B------:R-:W-:Y:S01]  /*16740*/  FFMA R27, R32, R2, -R27 ;  /* 0x00000002201b7223 */ /* 0x000fe2000000081b */
[----:B0-----:R-:W-:-:S04]  /*16750*/  FMUL R31, R19, R84 ;  /* 0x00000054131f7220 */ /* 0x001fc80000400000 */
[-C--:B------:R-:W-:Y:S01]  /*16760*/  FFMA R96, R20, R27.reuse, -R31 ;  /* 0x0000001b14607223 */ /* 0x080fe2000000081f */
[----:B------:R-:W-:Y:S01]  /*16770*/  FMUL R27, R19, R27 ;  /* 0x0000001b131b7220 */ /* 0x000fe20000400000 */
[----:B------:R-:W-:Y:S01]  /*16780*/  FFMA R110, R93, UR12, R5 ;  /* 0x0000000c5d6e7c23 */ /* 0x000fe20008000005 */
[----:B------:R-:W-:Y:S02]  /*16790*/  FMUL R5, R36, R46 ;  /* 0x0000002e24057220 */ /* 0x000fe40000400000 */
[----:B------:R-:W-:Y:S01]  /*167a0*/  FFMA R84, R20, R84, R27 ;  /* 0x0000005414547223 */ /* 0x000fe2000000001b */
[----:B------:R-:W-:Y:S01]  /*167b0*/  FMUL R27, R36, R3 ;  /* 0x00000003241b7220 */ /* 0x000fe20000400000 */
[----:B------:R-:W-:Y:S01]  /*167c0*/  FFMA R100, R74, UR12, R50 ;  /* 0x0000000c4a647c23 */ /* 0x000fe20008000032 */
[-C--:B------:R-:W-:Y:S01]  /*167d0*/  FMUL R50, R36, R41.reuse ;  /* 0x0000002924327220 */ /* 0x080fe20000400000 */
[CC--:B------:R-:W-:Y:S01]  /*167e0*/  FFMA R51, R32.reuse, R54.reuse, R5 ;  /* 0x0000003620337223 */ /* 0x0c0fe20000000005 */
[----:B------:R-:W-:Y:S01]  /*167f0*/  FFMA R27, R32, R41, R27 ;  /* 0x00000029201b7223 */ /* 0x000fe2000000001b */
[----:B------:R-:W-:Y:S01]  /*16800*/  FMUL R5, R36, R54 ;  /* 0x0000003624057220 */ /* 0x000fe20000400000 */
[----:B------:R-:W-:Y:S01]  /*16810*/  FFMA R4, R87, UR12, R4 ;  /* 0x0000000c57047c23 */ /* 0x000fe20008000004 */
[----:B------:R-:W-:-:S02]  /*16820*/  FFMA R50, R32, R3, -R50 ;  /* 0x0000000320327223 */ /* 0x000fc40000000832 */
[----:B------:R-:W-:Y:S01]  /*16830*/  FFMA R5, R32, R46, -R5 ;  /* 0x0000002e20057223 */ /* 0x000fe20000000805 */
[----:B------:R-:W-:Y:S01]  /*16840*/  FFMA R125, R86, UR12, R52 ;  /* 0x0000000c567d7c23 */ /* 0x000fe20008000034 */
[----:B------:R-:W-:-:S04]  /*16850*/  FMUL R45, R17, R45 ;  /* 0x0000002d112d7220 */ /* 0x000fc80000400000 */
[----:B------:R-:W-:Y:S01]  /*16860*/  FFMA R60, R18, R60, R45 ;  /* 0x0000003c123c7223 */ /* 0x000fe2000000002d */
[----:B------:R-:W-:Y:S01]  /*16870*/  FFMA R6, R30, UR12, R6 ;  /* 0x0000000c1e067c23 */ /* 0x000fe20008000006 */
[----:B------:R-:W-:-:S04]  /*16880*/  FMUL R30, R37, R55 ;  /* 0x00000037251e7220 */ /* 0x000fc80000400000 */
[-C--:B------:R-:W-:Y:S01]  /*16890*/  FFMA R30, R33, R47.reuse, -R30 ;  /* 0x0000002f211e7223 */ /* 0x080fe2000000081e */
[----:B------:R-:W-:Y:S01]  /*168a0*/  FFMA R7, R61, UR12, R7 ;  /* 0x0000000c3d077c23 */ /* 0x000fe20008000007 */
[----:B------:R-:W-:Y:S01]  /*168b0*/  FMUL R61, R38, R47 ;  /* 0x0000002f263d7220 */ /* 0x000fe20000400000 */
[----:B------:R-:W-:-:S03]  /*168c0*/  FFMA R113, R48, UR12, R113 ;  /* 0x0000000c30717c23 */ /* 0x000fc60008000071 */
[----:B------:R-:W-:Y:S01]  /*168d0*/  FFMA R48, R34, R55, R61 ;  /* 0x0000003722307223 */ /* 0x000fe2000000003d */
[----:B------:R-:W-:-:S03]  /*168e0*/  FFMA R108, R60, UR12, R108 ;  /* 0x0000000c3c6c7c23 */ /* 0x000fc6000800006c */
[----:B------:R-:W-:Y:S01]  /*168f0*/  FMUL R61, R15, R48 ;  /* 0x000000300f3d7220 */ /* 0x000fe20000400000 */
[----:B------:R-:W-:Y:S01]  /*16900*/  FFMA R114, R64, UR12, R43 ;  /* 0x0000000c40727c23 */ /* 0x000fe2000800002b */
[----:B------:R-:W-:Y:S01]  /*16910*/  FFMA R9, R63, UR12, R9 ;  /* 0x0000000c3f097c23 */ /* 0x000fe20008000009 */
[----:B------:R-:W-:Y:S01]  /*16920*/  FFMA R8, R62, UR12, R8 ;  /* 0x0000000c3e087c23 */ /* 0x000fe20008000008 */
[----:B------:R-:W-:Y:S01]  /*16930*/  FFMA R42, R65, UR12, R42 ;  /* 0x0000000c412a7c23 */ /* 0x000fe2000800002a */
[----:B------:R-:W-:Y:S01]  /*16940*/  FFMA R107, R83, UR12, R107 ;  /* 0x0000000c536b7c23 */ /* 0x000fe2000800006b */
[----:B---3--:R-:W-:Y:S01]  /*16950*/  FFMA R31, R85, UR12, R95 ;  /* 0x0000000c551f7c23 */ /* 0x008fe2000800005f */
[----:B------:R-:W-:-:S04]  /*16960*/  FMUL R85, R15, R51 ;  /* 0x000000330f557220 */ /* 0x000fc80000400000 */
[----:B------:R0:W-:Y:S01]  /*16970*/  STL [R1+0x4], R31 ;  /* 0x0000041f01007387 */ /* 0x0001e20000100800 */
[----:B------:R-:W-:-:S03]  /*16980*/  FFMA R85, R16, R5, -R85 ;  /* 0x0000000510557223 */ /* 0x000fc60000000855 */
[----:B------:R1:W-:Y:S01]  /*16990*/  STL [R1], R4 ;  /* 0x0000000401007387 */ /* 0x0003e20000100800 */
[----:B0-----:R-:W-:-:S04]  /*169a0*/  FMUL R31, R19, R27 ;  /* 0x0000001b131f7220 */ /* 0x001fc80000400000 */
[-C--:B------:R-:W-:Y:S01]  /*169b0*/  FFMA R52, R20, R50.reuse, -R31 ;  /* 0x0000003214347223 */ /* 0x080fe2000000081f */
[----:B------:R-:W-:Y:S01]  /*169c0*/  FMUL R50, R19, R50 ;  /* 0x0000003213327220 */ /* 0x000fe20000400000 */
[----:B-1----:R-:W-:Y:S01]  /*169d0*/  FMUL R4, R15, R5 ;  /* 0x000000050f047220 */ /* 0x002fe20000400000 */
[C---:B------:R-:W-:Y:S01]  /*169e0*/  FMUL R5, R36.reuse, R47 ;  /* 0x0000002f24057220 */ /* 0x040fe20000400000 */
[----:B------:R-:W-:Y:S01]  /*169f0*/  FMUL R36, R36, R55 ;  /* 0x0000003724247220 */ /* 0x000fe20000400000 */
[----:B------:R-:W-:Y:S02]  /*16a00*/  FFMA R31, R20, R27, R50 ;  /* 0x0000001b141f7223 */ /* 0x000fe40000000032 */
[C---:B------:R-:W-:Y:S01]  /*16a10*/  FFMA R50, R32.reuse, R55, R5 ;  /* 0x0000003720327223 */ /* 0x040fe20000000005 */
[----:B------:R-:W-:-:S03]  /*16a20*/  FFMA R36, R32, R47, -R36 ;  /* 0x0000002f20247223 */ /* 0x000fc60000000824 */
[----:B------:R-:W-:-:S04]  /*16a30*/  FMUL R5, R15, R50 ;  /* 0x000000320f057220 */ /* 0x000fc80000400000 */
[-C--:B------:R-:W-:Y:S01]  /*16a40*/  FFMA R86, R16, R36.reuse, -R5 ;  /* 0x0000002410567223 */ /* 0x080fe20000000805 */
[----:B------:R-:W-:-:S04]  /*16a50*/  FMUL R5, R15, R36 ;  /* 0x000000240f057220 */ /* 0x000fc80000400000 */
[C---:B------:R-:W-:Y:S01]  /*16a60*/  FFMA R50, R16.reuse, R50, R5 ;  /* 0x0000003210327223 */ /* 0x040fe20000000005 */
[C---:B------:R-:W-:Y:S01]  /*16a70*/  FMUL R5, R37.reuse, R40 ;  /* 0x0000002825057220 */ /* 0x040fe20000400000 */
[----:B------:R-:W-:Y:S01]  /*16a80*/  FFMA R51, R16, R51, R4 ;  /* 0x0000003310337223 */ /* 0x000fe20000000004 */
[-C--:B------:R-:W-:Y:S02]  /*16a90*/  FMUL R4, R37, R2.reuse ;  /* 0x0000000225047220 */ /* 0x080fe40000400000 */
[C---:B------:R-:W-:Y:S02]  /*16aa0*/  FFMA R5, R33.reuse, R2, -R5 ;  /* 0x0000000221057223 */ /* 0x040fe40000000805 */
[----:B------:R-:W-:Y:S02]  /*16ab0*/  FFMA R4, R33, R40, R4 ;  /* 0x0000002821047223 */ /* 0x000fe40000000004 */
[C---:B------:R-:W-:Y:S02]  /*16ac0*/  FMUL R45, R19.reuse, R5 ;  /* 0x00000005132d7220 */ /* 0x040fe40000400000 */
[----:B------:R-:W-:-:S02]  /*16ad0*/  FMUL R87, R19, R4 ;  /* 0x0000000413577220 */ /* 0x000fc40000400000 */
[----:B------:R-:W-:Y:S01]  /*16ae0*/  FFMA R45, R20, R4, R45 ;  /* 0x00000004142d7223 */ /* 0x000fe2000000002d */
[----:B------:R-:W-:-:S04]  /*16af0*/  FMUL R4, R37, R3 ;  /* 0x0000000325047220 */ /* 0x000fc80000400000 */
        /* <DEDUP_REMOVED lines=17> */
[----:B------:R-:W-:Y:S01]  /*16c10*/  FFMA R4, R33, R55, R4 ;  /* 0x0000003721047223 */ /* 0x000fe20000000004 */
[----:B------:R-:W-:-:S03]  /*16c20*/  FMUL R27, R38, R2 ;  /* 0x00000002261b7220 */ /* 0x000fc60000400000 */
[C---:B------:R-:W-:Y:S01]  /*16c30*/  FMUL R95, R15.reuse, R4 ;  /* 0x000000040f5f7220 */ /* 0x040fe20000400000 */
[----:B------:R-:W-:-:S03]  /*16c40*/  FMUL R33, R15, R30 ;  /* 0x0000001e0f217220 */ /* 0x000fc60000400000 */
[----:B------:R-:W-:Y:S01]  /*16c50*/  FFMA R95, R16, R30, -R95 ;  /* 0x0000001e105f7223 */ /* 0x000fe2000000085f */
        /* <DEDUP_REMOVED lines=8> */
[----:B------:R-:W-:Y:S01]  /*16ce0*/  FFMA R5, R28, UR12, R44 ;  /* 0x0000000c1c057c23 */ /* 0x000fe2000800002c */
[-C--:B------:R-:W-:Y:S02]  /*16cf0*/  FMUL R28, R38, R41.reuse ;  /* 0x00000029261c7220 */ /* 0x080fe40000400000 */
[----:B------:R-:W-:Y:S01]  /*16d00*/  FFMA R27, R34, R41, R27 ;  /* 0x00000029221b7223 */ /* 0x000fe2000000001b */
[----:B------:R-:W-:Y:S01]  /*16d10*/  FFMA R33, R16, R4, R33 ;  /* 0x0000000410217223 */ /* 0x000fe20000000021 */
[----:B------:R-:W-:Y:S01]  /*16d20*/  FFMA R4, R29, UR12, R111 ;  /* 0x0000000c1d047c23 */ /* 0x000fe2000800006f */
[----:B------:R-:W-:Y:S01]  /*16d30*/  FFMA R28, R34, R3, -R28 ;  /* 0x00000003221c7223 */ /* 0x000fe2000000081c */
[----:B------:R-:W-:-:S04]  /*16d40*/  FMUL R29, R19, R27 ;  /* 0x0000001b131d7220 */ /* 0x000fc80000400000 */
[-C--:B------:R-:W-:Y:S01]  /*16d50*/  FFMA R29, R20, R28.reuse, -R29 ;  /* 0x0000001c141d7223 */ /* 0x080fe2000000081d */
[----:B------:R-:W-:-:S04]  /*16d60*/  FMUL R28, R19, R28 ;  /* 0x0000001c131c7220 */ /* 0x000fc80000400000 */
[----:B------:R-:W-:Y:S01]  /*16d70*/  FFMA R28, R20, R27, R28 ;  /* 0x0000001b141c7223 */ /* 0x000fe2000000001c */
[----:B------:R-:W-:-:S04]  /*16d80*/  FMUL R27, R38, R46 ;  /* 0x0000002e261b7220 */ /* 0x000fc80000400000 */
[-C--:B------:R-:W-:Y:S01]  /*16d90*/  FFMA R44, R34, R54.reuse, R27 ;  /* 0x00000036222c7223 */ /* 0x080fe2000000001b */
[C---:B------:R-:W-:Y:S01]  /*16da0*/  FMUL R27, R38.reuse, R54 ;  /* 0x00000036261b7220 */ /* 0x040fe20000400000 */
[----:B------:R-:W-:-:S04]  /*16db0*/  FMUL R38, R38, R55 ;  /* 0x0000003726267220 */ /* 0x000fc80000400000 */
[----:B------:R-:W-:-:S04]  /*16dc0*/  FFMA R38, R34, R47, -R38 ;  /* 0x0000002f22267223 */ /* 0x000fc80000000826 */
[-C--:B------:R-:W-:Y:S01]  /*16dd0*/  FFMA R60, R16, R38.reuse, -R61 ;  /* 0x00000026103c7223 */ /* 0x080fe2000000083d */
[----:B------:R-:W-:Y:S01]  /*16de0*/  FMUL R61, R15, R38 ;  /* 0x000000260f3d7220 */ /* 0x000fe20000400000 */
[----:B------:R-:W-:-:S03]  /*16df0*/  FFMA R43, R34, R46, -R27 ;  /* 0x0000002e222b7223 */ /* 0x000fc6000000081b */
[----:B------:R-:W-:Y:S01]  /*16e00*/  FFMA R48, R16, R48, R61 ;  /* 0x0000003010307223 */ /* 0x000fe2000000003d */
[C---:B------:R-:W-:Y:S01]  /*16e10*/  FMUL R61, R39.reuse, R2 ;  /* 0x00000002273d7220 */ /* 0x040fe20000400000 */
[----:B------:R-:W-:-:S03]  /*16e20*/  FMUL R34, R39, R40 ;  /* 0x0000002827227220 */ /* 0x000fc60000400000 */
[C---:B------:R-:W-:Y:S01]  /*16e30*/  FFMA R40, R35.reuse, R40, R61 ;  /* 0x0000002823287223 */ /* 0x040fe2000000003d */
[----:B------:R-:W-:-:S03]  /*16e40*/  FFMA R34, R35, R2, -R34 ;  /* 0x0000000223227223 */ /* 0x000fc60000000822 */
[C---:B------:R-:W-:Y:S01]  /*16e50*/  FMUL R61, R19.reuse, R40 ;  /* 0x00000028133d7220 */ /* 0x040fe20000400000 */
[----:B------:R-:W-:-:S03]  /*16e60*/  FMUL R63, R19, R34 ;  /* 0x00000022133f7220 */ /* 0x000fc60000400000 */
[----:B------:R-:W-:Y:S01]  /*16e70*/  FFMA R61, R20, R34, -R61 ;  /* 0x00000022143d7223 */ /* 0x000fe2000000083d */
[C---:B------:R-:W-:Y:S01]  /*16e80*/  FMUL R34, R39.reuse, R3 ;  /* 0x0000000327227220 */ /* 0x040fe20000400000 */
[----:B------:R-:W-:-:S03]  /*16e90*/  FMUL R2, R39, R41 ;  /* 0x0000002927027220 */ /* 0x000fc60000400000 */
[C---:B------:R-:W-:Y:S01]  /*16ea0*/  FFMA R34, R35.reuse, R41, R34 ;  /* 0x0000002923227223 */ /* 0x040fe20000000022 */
[----:B------:R-:W-:-:S03]  /*16eb0*/  FFMA R2, R35, R3, -R2 ;  /* 0x0000000323027223 */ /* 0x000fc60000000802 */
[----:B------:R-:W-:Y:S01]  /*16ec0*/  FMUL R3, R19, R34 ;  /* 0x0000002213037220 */ /* 0x000fe20000400000 */
[----:B------:R-:W-:-:S03]  /*16ed0*/  FFMA R62, R20, R40, R63 ;  /* 0x00000028143e7223 */ /* 0x000fc6000000003f */
        /* <DEDUP_REMOVED lines=13> */
[C---:B------:R-:W-:Y:S01]  /*16fb0*/  FMUL R27, R15.reuse, R44 ;  /* 0x0000002c0f1b7220 */ /* 0x040fe20000400000 */
[----:B------:R-:W-:Y:S01]  /*16fc0*/  FMUL R65, R15, R34 ;  /* 0x000000220f417220 */ /* 0x000fe20000400000 */
[----:B------:R-:W-:Y:S01]  /*16fd0*/  FFMA R54, R16, R3, R54 ;  /* 0x0000000310367223 */ /* 0x000fe20000000036 */
[----:B------:R-:W-:Y:S01]  /*16fe0*/  FFMA R2, R35, R47, -R2 ;  /* 0x0000002f23027223 */ /* 0x000fe20000000802 */
[----:B------:R-:W-:Y:S01]  /*16ff0*/  FFMA R104, R53, UR12, R104 ;  /* 0x0000000c35687c23 */ /* 0x000fe20008000068 */
[----:B------:R-:W-:Y:S01]  /*17000*/  FFMA R116, R52, UR12, R116 ;  /* 0x0000000c34747c23 */ /* 0x000fe20008000074 */
[----:B------:R-:W-:Y:S01]  /*17010*/  FFMA R78, R31, UR12, R78 ;  /* 0x0000000c1f4e7c23 */ /* 0x000fe2000800004e */
[-C--:B------:R-:W-:Y:S01]  /*17020*/  FMUL R55, R15, R2.reuse ;  /* 0x000000020f377220 */ /* 0x080fe20000400000 */
[----:B------:R-:W-:Y:S01]  /*17030*/  FFMA R65, R16, R2, -R65 ;  /* 0x0000000210417223 */ /* 0x000fe20000000841 */
[----:B------:R-:W-:Y:S01]  /*17040*/  IADD3 R2, PT, PT, R10, 0x4, RZ ;  /* 0x000000040a027810 */ /* 0x000fe20007ffe0ff */
[-C--:B------:R-:W-:Y:S01]  /*17050*/  FFMA R27, R16, R43.reuse, -R27 ;  /* 0x0000002b101b7223 */ /* 0x080fe2000000081b */
[----:B------:R-:W-:Y:S01]  /*17060*/  FFMA R79, R51, UR12, R79 ;  /* 0x0000000c334f7c23 */ /* 0x000fe2000800004f */
[----:B------:R-:W-:Y:S01]  /*17070*/  FFMA R80, R50, UR12, R80 ;  /* 0x0000000c32507c23 */ /* 0x000fe20008000050 */
[----:B------:R-:W-:Y:S01]  /*17080*/  LOP3.LUT R2, R2, 0xff, RZ, 0xc0, !PT ;  /* 0x000000ff02027812 */ /* 0x000fe200078ec0ff */
[----:B------:R-:W-:Y:S01]  /*17090*/  FMUL R43, R15, R43 ;  /* 0x0000002b0f2b7220 */ /* 0x000fe20000400000 */
[----:B------:R-:W-:Y:S01]  /*170a0*/  FFMA R55, R16, R34, R55 ;  /* 0x0000002210377223 */ /* 0x000fe20000000037 */
[----:B------:R-:W-:Y:S01]  /*170b0*/  FFMA R81, R45, UR12, R81 ;  /* 0x0000000c2d517c23 */ /* 0x000fe20008000051 */
[----:B------:R-:W-:Y:S01]  /*170c0*/  LEA R83, R2, UR7, 0x2 ;  /* 0x0000000702537c11 */ /* 0x000fe2000f8e10ff */
[----:B------:R-:W-:Y:S01]  /*170d0*/  FFMA R43, R16, R44, R43 ;  /* 0x0000002c102b7223 */ /* 0x000fe2000000002b */
[----:B------:R-:W-:Y:S01]  /*170e0*/  FFMA R88, R36, UR12, R88 ;  /* 0x0000000c24587c23 */ /* 0x000fe20008000058 */
[----:B------:R-:W-:Y:S01]  /*170f0*/  FFMA R89, R32, UR12, R89 ;  /* 0x0000000c20597c23 */ /* 0x000fe20008000059 */
[----:B------:R-:W-:Y:S01]  /*17100*/  FFMA R90, R33, UR12, R90 ;  /* 0x0000000c215a7c23 */ /* 0x000fe2000800005a */
[----:B------:R-:W-:Y:S01]  /*17110*/  FFMA R123, R37, UR12, R123 ;  /* 0x0000000c257b7c23 */ /* 0x000fe2000800007b */
[----:B------:R-:W0:Y:S01]  /*17120*/  LDS R83, [R83] ;  /* 0x0000000053537984 */ /* 0x000e220000000800 */
[----:B------:R-:W-:Y:S01]  /*17130*/  FFMA R91, R30, UR12, R91 ;  /* 0x0000000c1e5b7c23 */ /* 0x000fe2000800005b */
[----:B------:R-:W-:Y:S01]  /*17140*/  FFMA R124, R29, UR12, R124 ;  /* 0x0000000c1d7c7c23 */ /* 0x000fe2000800007c */
[----:B------:R-:W-:Y:S01]  /*17150*/  FFMA R92, R28, UR12, R92 ;  /* 0x0000000c1c5c7c23 */ /* 0x000fe2000800005c */
[----:B------:R1:W2:Y:S04]  /*17160*/  LDS.64 R2, [R13+0x400] ;  /* 0x000400000d027984 */ /* 0x0002a80000000a00 */
[----:B------:R1:W3:Y:S04]  /*17170*/  LDS.64 R40, [R11+0x400] ;  /* 0x000400000b287984 */ /* 0x0002e80000000a00 */
[----:B------:R1:W4:Y:S04]  /*17180*/  LDS.64 R50, [R13+0x440] ;  /* 0x000440000d327984 */ /* 0x0003280000000a00 */
        /* <DEDUP_REMOVED lines=30> */
[----:B--234-:R-:W-:Y:S06]  /*17370*/  BRA.U UP0, `(.L_x_84) ;  /* 0x0000000500447547 */ /* 0x01cfec000b800000 */
        /* <DEDUP_REMOVED lines=8> */
.L_x_86:
        /* <DEDUP_REMOVED lines=15> */
.L_x_85:
        /* <DEDUP_REMOVED lines=58> */
.L_x_84:
        /* <DEDUP_REMOVED lines=13> */
.L_x_89:
[----:B------:R-:W-:Y:S05]  /*17960*/  BSYNC.RECONVERGENT B0 ;  /* 0x0000000000007941 */ /* 0x000fea0003800200 */
.L_x_88:
[----:B------:R-:W2:Y:S04]  /*17970*/  LDL R27, [R1+0x24] ;  /* 0x00002400011b7983 */ /* 0x000ea80000100800 */
[----:B--2--5:R2:W-:Y:S01]  /*17980*/  STS [R27], R54 ;  /* 0x000000361b007388 */ /* 0x0245e20000000800 */
[----:B------:R-:W-:Y:S06]  /*17990*/  BAR.SYNC.DEFER_BLOCKING 0x0 ;  /* 0x0000000000007b1d */ /* 0x000fec0000010000 */
.L_x_87:
[----:B------:R-:W3:Y:S04]  /*179a0*/  LDL.LU R85, [R1+0x18] ;  /* 0x0000180001557983 */ /* 0x000ee80000300800 */
[----:B------:R-:W4:Y:S04]  /*179b0*/  LDL.LU R93, [R1+0x14] ;  /* 0x00001400015d7983 */ /* 0x000f280000300800 */
[----:B------:R-:W4:Y:S01]  /*179c0*/  LDL.LU R86, [R1+0x10] ;  /* 0x0000100001567983 */ /* 0x000f220000300800 */
[C---:B-1----:R-:W-:Y:S01]  /*179d0*/  FMUL R43, R32.reuse, R2 ;  /* 0x00000002202b7220 */ /* 0x042fe20000400000 */
[CC--:B--2---:R-:W-:Y:S01]  /*179e0*/  FMUL R27, R32.reuse, R40.reuse ;  /* 0x00000028201b7220 */ /* 0x0c4fe20000400000 */
[C---:B------:R-:W-:Y:S01]  /*179f0*/  FMUL R48, R32.reuse, R41 ;  /* 0x0000002920307220 */ /* 0x040fe20000400000 */
[----:B0-----:R-:W-:Y:S01]  /*17a00*/  FMUL R54, R32, R3 ;  /* 0x0000000320367220 */ /* 0x001fe20000400000 */
[----:B------:R-:W-:Y:S01]  /*17a10*/  FFMA R43, R28, R40, R43 ;  /* 0x000000281c2b7223 */ /* 0x000fe2000000002b */
[C---:B------:R-:W-:Y:S01]  /*17a20*/  FMUL R55, R32.reuse, R52 ;  /* 0x0000003420377220 */ /* 0x040fe20000400000 */
[C---:B------:R-:W-:Y:S01]  /*17a30*/  FMUL R61, R32.reuse, R50 ;  /* 0x00000032203d7220 */ /* 0x040fe20000400000 */
[C---:B------:R-:W-:Y:S01]  /*17a40*/  FMUL R60, R32.reuse, R53 ;  /* 0x00000035203c7220 */ /* 0x040fe20000400000 */
[----:B------:R-:W-:Y:S01]  /*17a50*/  FMUL R62, R32, R51 ;  /* 0x00000033203e7220 */ /* 0x000fe20000400000 */
[C---:B------:R-:W-:Y:S01]  /*17a60*/  FFMA R27, R28.reuse, R2, -R27 ;  /* 0x000000021c1b7223 */ /* 0x040fe2000000081b */
[C---:B-----5:R-:W-:Y:S01]  /*17a70*/  FMUL R65, R21.reuse, R43 ;  /* 0x0000002b15417220 */ /* 0x060fe20000400000 */
[C---:B------:R-:W-:Y:S01]  /*17a80*/  FFMA R63, R28.reuse, R3, -R48 ;  /* 0x000000031c3f7223 */ /* 0x040fe20000000830 */
[C---:B------:R-:W-:Y:S01]  /*17a90*/  FFMA R32, R28.reuse, R41, R54 ;  /* 0x000000291c207223 */ /* 0x040fe20000000036 */
[C---:B------:R-:W-:Y:S01]  /*17aa0*/  FFMA R64, R28.reuse, R50, -R55 ;  /* 0x000000321c407223 */ /* 0x040fe20000000837 */
[C---:B------:R-:W-:Y:S01]  /*17ab0*/  FFMA R61, R28.reuse, R52, R61 ;  /* 0x000000341c3d7223 */ /* 0x040fe2000000003d */
[C---:B------:R-:W-:Y:S01]  /*17ac0*/  FFMA R48, R28.reuse, R51, -R60 ;  /* 0x000000331c307223 */ /* 0x040fe2000000083c */
[----:B------:R-:W-:Y:S01]  /*17ad0*/  FFMA R28, R28, R53, R62 ;  /* 0x000000351c1c7223 */ /* 0x000fe2000000003e */
[CC--:B------:R-:W-:Y:S01]  /*17ae0*/  FMUL R62, R21.reuse, R27.reuse ;  /* 0x0000001b153e7220 */ /* 0x0c0fe20000400000 */
[C---:B------:R-:W-:Y:S01]  /*17af0*/  FFMA R65, R22.reuse, R27, -R65 ;  /* 0x0000001b16417223 */ /* 0x040fe20000000841 */
[C---:B------:R-:W-:Y:S01]  /*17b00*/  FMUL R27, R21.reuse, R63 ;  /* 0x0000003f151b7220 */ /* 0x040fe20000400000 */
[----:B------:R-:W-:Y:S01]  /*17b10*/  FMUL R54, R21, R32 ;  /* 0x0000002015367220 */ /* 0x000fe20000400000 */
[C---:B------:R-:W-:Y:S01]  /*17b20*/  FFMA R62, R22.reuse, R43, R62 ;  /* 0x0000002b163e7223 */ /* 0x040fe2000000003e */
[C---:B------:R-:W-:Y:S01]  /*17b30*/  FMUL R43, R17.reuse, R48 ;  /* 0x00000030112b7220 */ /* 0x040fe20000400000 */
[C---:B------:R-:W-:Y:S01]  /*17b40*/  FFMA R32, R22.reuse, R32, R27 ;  /* 0x0000002016207223 */ /* 0x040fe2000000001b */
[C---:B------:R-:W-:Y:S01]  /*17b50*/  FMUL R27, R17.reuse, R61 ;  /* 0x0000003d111b7220 */ /* 0x040fe20000400000 */
[----:B------:R-:W-:Y:S01]  /*17b60*/  FFMA R63, R22, R63, -R54 ;  /* 0x0000003f163f7223 */ /* 0x000fe20000000836 */
[C---:B------:R-:W-:Y:S01]  /*17b70*/  FMUL R54, R17.reuse, R64 ;  /* 0x0000004011367220 */ /* 0x040fe20000400000 */
[C---:B------:R-:W-:Y:S01]  /*17b80*/  FFMA R60, R18.reuse, R28, R43 ;  /* 0x0000001c123c7223 */ /* 0x040fe2000000002b */
[C---:B------:R-:W-:Y:S01]  /*17b90*/  FFMA R64, R18.reuse, R64, -R27 ;  /* 0x0000004012407223 */ /* 0x040fe2000000081b */
[----:B------:R-:W-:Y:S01]  /*17ba0*/  FMUL R27, R17, R28 ;  /* 0x0000001c111b7220 */ /* 0x000fe20000400000 */
[C---:B------:R-:W-:Y:S01]  /*17bb0*/  FMUL R28, R33.reuse, R2 ;  /* 0x00000002211c7220 */ /* 0x040fe20000400000 */
[C---:B------:R-:W-:Y:S01]  /*17bc0*/  FFMA R61, R18.reuse, R61, R54 ;  /* 0x0000003d123d7223 */ /* 0x040fe20000000036 */
[C---:B------:R-:W-:Y:S01]  /*17bd0*/  FMUL R54, R33.reuse, R3 ;  /* 0x0000000321367220 */ /* 0x040fe20000400000 */
[----:B------:R-:W-:Y:S01]  /*17be0*/  FFMA R48, R18, R48, -R27 ;  /* 0x0000003012307223 */ /* 0x000fe2000000081b */
[-C--:B------:R-:W-:Y:S01]  /*17bf0*/  FMUL R27, R33, R40.reuse ;  /* 0x00000028211b7220 */ /* 0x080fe20000400000 */
[----:B------:R-:W-:Y:S01]  /*17c00*/  FFMA R28, R29, R40, R28 ;  /* 0x000000281d1c7223 */ /* 0x000fe2000000001c */
[----:B------:R-:W-:Y:S01]  /*17c10*/  FMUL R82, R33, R51 ;  /* 0x0000003321527220 */ /* 0x000fe20000400000 */
[----:B------:R-:W-:Y:S01]  /*17c20*/  FFMA R68, R65, UR22, R68 ;  /* 0x0000001641447c23 */ /* 0x000fe20008000044 */
[----:B------:R-:W-:Y:S01]  /*17c30*/  FFMA R27, R29, R2, -R27 ;  /* 0x000000021d1b7223 */ /* 0x000fe2000000081b */
[-C--:B------:R-:W-:Y:S01]  /*17c40*/  FMUL R43, R21, R28.reuse ;  /* 0x0000001c152b7220 */ /* 0x080fe20000400000 */
[----:B------:R-:W-:Y:S01]  /*17c50*/  FFMA R82, R29, R53, R82 ;  /* 0x000000351d527223 */ /* 0x000fe20000000052 */
[----:B------:R-:W-:Y:S01]  /*17c60*/  FFMA R65, R32, UR22, R59 ;  /* 0x0000001620417c23 */ /* 0x000fe2000800003b */
[-C--:B------:R-:W-:Y:S01]  /*17c70*/  FMUL R55, R21, R27.reuse ;  /* 0x0000001b15377220 */ /* 0x080fe20000400000 */
[----:B------:R-:W-:Y:S01]  /*17c80*/  FFMA R84, R22, R27, -R43 ;  /* 0x0000001b16547223 */ /* 0x000fe2000000082b */
[-C--:B------:R-:W-:Y:S01]  /*17c90*/  FMUL R32, R34, R41.reuse ;  /* 0x0000002922207220 */ /* 0x080fe20000400000 */
[----:B------:R-:W-:Y:S01]  /*17ca0*/  FFMA R66, R63, UR22, R66 ;  /* 0x000000163f427c23 */ /* 0x000fe20008000042 */
[----:B------:R-:W-:Y:S01]  /*17cb0*/  FFMA R43, R22, R28, R55 ;  /* 0x0000001c162b7223 */ /* 0x000fe20000000037 */
[-C--:B------:R-:W-:Y:S01]  /*17cc0*/  FMUL R28, R33, R41.reuse ;  /* 0x00000029211c7220 */ /* 0x080fe20000400000 */
[C---:B------:R-:W-:Y:S01]  /*17cd0*/  FFMA R55, R29.reuse, R41, R54 ;  /* 0x000000291d377223 */ /* 0x040fe20000000036 */
[----:B------:R-:W-:Y:S01]  /*17ce0*/  FFMA R67, R62, UR22, R67 ;  /* 0x000000163e437c23 */ /* 0x000fe20008000043 */
[----:B------:R-:W-:Y:S01]  /*17cf0*/  FFMA R64, R64, UR22, R24 ;  /* 0x0000001640407c23 */ /* 0x000fe20008000018 */
[----:B------:R-:W-:Y:S01]  /*17d00*/  FFMA R28, R29, R3, -R28 ;  /* 0x000000031d1c7223 */ /* 0x000fe2000000081c */
[CC--:B------:R-:W-:Y:S01]  /*17d10*/  FMUL R27, R21.reuse, R55.reuse ;  /* 0x00000037151b7220 */ /* 0x0c0fe20000400000 */
[----:B------:R-:W2:Y:S02]  /*17d20*/  LDL.LU R87, [R1+0xc] ;  /* 0x00000c0001577983 */ /* 0x000ea40000300800 */
[-C--:B------:R-:W-:Y:S01]  /*17d30*/  FMUL R76, R21, R28.reuse ;  /* 0x0000001c154c7220 */ /* 0x080fe20000400000 */
[C---:B------:R-:W-:Y:S01]  /*17d40*/  FFMA R54, R22.reuse, R28, -R27 ;  /* 0x0000001c16367223 */ /* 0x040fe2000000081b */
[C---:B------:R-:W-:Y:S01]  /*17d50*/  FMUL R28, R33.reuse, R50 ;  /* 0x00000032211c7220 */ /* 0x040fe20000400000 */
[----:B------:R-:W-:Y:S01]  /*17d60*/  FMUL R27, R33, R52 ;  /* 0x00000034211b7220 */ /* 0x000fe20000400000 */
[----:B------:R-:W-:-:S02]  /*17d70*/  FFMA R55, R22, R55, R76 ;  /* 0x0000003716377223 */ /* 0x000fc4000000004c */
[C---:B------:R-:W-:Y:S01]  /*17d80*/  FFMA R83, R29.reuse, R52, R28 ;  /* 0x000000341d537223 */ /* 0x040fe2000000001c */
[----:B------:R-:W-:-:S03]  /*17d90*/  FFMA R28, R29, R50, -R27 ;  /* 0x000000321d1c7223 */ /* 0x000fc6000000081b */
[----:B------:R-:W-:-:S04]  /*17da0*/  FMUL R27, R17, R83 ;  /* 0x00000053111b7220 */ /* 0x000fc80000400000 */
[-C--:B------:R-:W-:Y:S01]  /*17db0*/  FFMA R27, R18, R28.reuse, -R27 ;  /* 0x0000001c121b7223 */ /* 0x080fe2000000081b */
[----:B------:R-:W-:-:S04]  /*17dc0*/  FMUL R28, R17, R28 ;  /* 0x0000001c111c7220 */ /* 0x000fc80000400000 */
[----:B------:R-:W-:Y:S01]  /*17dd0*/  FFMA R83, R18, R83, R28 ;  /* 0x0000005312537223 */ /* 0x000fe2000000001c */
[----:B------:R-:W-:Y:S01]  /*17de0*/  FMUL R28, R33, R53 ;  /* 0x00000035211c7220 */ /* 0x000fe20000400000 */
[----:B------:R-:W-:-:S03]  /*17df0*/  FMUL R33, R17, R82 ;  /* 0x0000005211217220 */ /* 0x000fc60000400000 */
[----:B------:R-:W-:-:S04]  /*17e00*/  FFMA R29, R29, R51, -R28 ;  /* 0x000000331d1d7223 */ /* 0x000fc8000000081c */
        /* <DEDUP_REMOVED lines=11> */
[----:B------:R-:W-:-:S04]  /*17ec0*/  FMUL R33, R34, R3 ;  /* 0x0000000322217220 */ /* 0x000fc80000400000 */
[C---:B------:R-:W-:Y:S01]  /*17ed0*/  FFMA R75, R30.reuse, R41, R33 ;  /* 0x000000291e4b7223 */ /* 0x040fe20000000021 */
[----:B------:R-:W-:-:S03]  /*17ee0*/  FFMA R33, R30, R3, -R32 ;  /* 0x000000031e217223 */ /* 0x000fc60000000820 */
[C---:B------:R-:W-:Y:S01]  /*17ef0*/  FMUL R59, R21.reuse, R75 ;  /* 0x0000004b153b7220 */ /* 0x040fe20000400000 */
[----:B------:R-:W-:-:S03]  /*17f00*/  FMUL R62, R21, R33 ;  /* 0x00000021153e7220 */ /* 0x000fc60000400000 */
[----:B------:R-:W-:Y:S01]  /*17f10*/  FFMA R32, R22, R33, -R59 ;  /* 0x0000002116207223 */ /* 0x000fe2000000083b */
[----:B------:R-:W-:Y:S01]  /*17f20*/  FFMA R59, R61, UR22, R25 ;  /* 0x000000163d3b7c23 */ /* 0x000fe20008000019 */
[----:B------:R-:W-:Y:S01]  /*17f30*/  FMUL R25, R34, R50 ;  /* 0x0000003222197220 */ /* 0x000fe20000400000 */
[----:B------:R-:W-:-:S03]  /*17f40*/  FFMA R75, R22, R75, R62 ;  /* 0x0000004b164b7223 */ /* 0x000fc6000000003e */
        /* <DEDUP_REMOVED lines=10> */
[----:B------:R-:W-:Y:S01]  /*17ff0*/  FFMA R34, R30, R51, -R34 ;  /* 0x000000331e227223 */ /* 0x000fe20000000822 */
[----:B------:R-:W-:Y:S02]  /*18000*/  FMUL R24, R35, R2 ;  /* 0x0000000223187220 */ /* 0x000fe40000400000 */
[C---:B------:R-:W-:Y:S01]  /*18010*/  FMUL R61, R17.reuse, R62 ;  /* 0x0000003e113d7220 */ /* 0x040fe20000400000 */
[----:B------:R-:W-:Y:S01]  /*18020*/  FMUL R25, R17, R34 ;  /* 0x0000002211197220 */ /* 0x000fe20000400000 */
[----:B------:R-:W-:-:S02]  /*18030*/  FFMA R24, R31, R40, R24 ;  /* 0x000000281f187223 */ /* 0x000fc40000000018 */
[C---:B------:R-:W-:Y:S01]  /*18040*/  FFMA R61, R18.reuse, R34, -R61 ;  /* 0x00000022123d7223 */ /* 0x040fe2000000083d */
[----:B------:R-:W-:Y:S01]  /*18050*/  FFMA R62, R18, R62, R25 ;  /* 0x0000003e123e7223 */ /* 0x000fe20000000019 */
[C---:B------:R-:W-:Y:S01]  /*18060*/  FMUL R25, R35.reuse, R40 ;  /* 0x0000002823197220 */ /* 0x040fe20000400000 */
[----:B------:R-:W-:-:S03]  /*18070*/  FMUL R34, R35, R3 ;  /* 0x0000000323227220 */ /* 0x000fc60000400000 */
[----:B------:R-:W-:Y:S01]  /*18080*/  FFMA R25, R31, R2, -R25 ;  /* 0x000000021f197223 */ /* 0x000fe20000000819 */
[----:B------:R-:W-:Y:S01]  /*18090*/  FFMA R49, R43, UR22, R49 ;  /* 0x000000162b317c23 */ /* 0x000fe20008000031 */
[-C--:B------:R-:W-:Y:S01]  /*180a0*/  FFMA R43, R31, R41.reuse, R34 ;  /* 0x000000291f2b7223 */ /* 0x080fe20000000022 */
[C---:B------:R-:W-:Y:S01]  /*180b0*/  FMUL R34, R35.reuse, R41 ;  /* 0x0000002923227220 */ /* 0x040fe20000400000 */
[----:B------:R-:W-:Y:S01]  /*180c0*/  FFMA R0, R60, UR22, R0 ;  /* 0x000000163c007c23 */ /* 0x000fe20008000000 */
[----:B------:R-:W-:-:S04]  /*180d0*/  FMUL R98, R35, R51 ;  /* 0x0000003323627220 */ /* 0x000fc80000400000 */
[----:B------:R-:W-:Y:S01]  /*180e0*/  FFMA R98, R31, R53, R98 ;  /* 0x000000351f627223 */ /* 0x000fe20000000062 */
[----:B---3--:R-:W-:Y:S01]  /*180f0*/  FFMA R48, R48, UR22, R85 ;  /* 0x0000001630307c23 */ /* 0x008fe20008000055 */
[----:B------:R-:W-:-:S04]  /*18100*/  FMUL R85, R21, R24 ;  /* 0x0000001815557220 */ /* 0x000fc80000400000 */
[-C--:B------:R-:W-:Y:S01]  /*18110*/  FFMA R30, R22, R25.reuse, -R85 ;  /* 0x00000019161e7223 */ /* 0x080fe20000000855 */
[----:B------:R-:W-:Y:S01]  /*18120*/  FMUL R25, R21, R25 ;  /* 0x0000001915197220 */ /* 0x000fe20000400000 */
[----:B----4-:R-:W-:-:S03]  /*18130*/  FFMA R54, R54, UR22, R86 ;  /* 0x0000001636367c23 */ /* 0x010fc60008000056 */
[----:B------:R-:W-:Y:S01]  /*18140*/  FFMA R60, R22, R24, R25 ;  /* 0x00000018163c7223 */ /* 0x000fe20000000019 */
[----:B------:R-:W-:Y:S01]  /*18150*/  FFMA R25, R31, R3, -R34 ;  /* 0x000000031f197223 */ /* 0x000fe20000000822 */
[----:B------:R-:W-:Y:S01]  /*18160*/  FFMA R24, R84, UR22, R93 ;  /* 0x0000001654187c23 */ /* 0x000fe2000800005d */
[C---:B------:R-:W-:Y:S01]  /*18170*/  FMUL R85, R21.reuse, R43 ;  /* 0x0000002b15557220 */ /* 0x040fe20000400000 */
[----:B------:R-:W3:Y:S01]  /*18180*/  LDL.LU R86, [R1+0x4] ;  /* 0x0000040001567983 */ /* 0x000ee20000300800 */
[----:B------:R-:W-:-:S03]  /*18190*/  FMUL R84, R21, R25 ;  /* 0x0000001915547220 */ /* 0x000fc60000400000 */
[----:B------:R0:W-:Y:S01]  /*181a0*/  STL [R1+0x14], R54 ;  /* 0x0000143601007387 */ /* 0x0001e20000100800 */
[C---:B------:R-:W-:Y:S01]  /*181b0*/  FFMA R34, R22.reuse, R25, -R85 ;  /* 0x0000001916227223 */ /* 0x040fe20000000855 */
[----:B------:R-:W-:Y:S01]  /*181c0*/  FFMA R43, R22, R43, R84 ;  /* 0x0000002b162b7223 */ /* 0x000fe20000000054 */
[----:B------:R-:W-:Y:S01]  /*181d0*/  FFMA R25, R55, UR22, R97 ;  /* 0x0000001637197c23 */ /* 0x000fe20008000061 */
[C---:B------:R-:W-:Y:S01]  /*181e0*/  FMUL R55, R35.reuse, R52 ;  /* 0x0000003423377220 */ /* 0x040fe20000400000 */
[----:B0-----:R-:W-:-:S04]  /*181f0*/  FMUL R54, R35, R50 ;  /* 0x0000003223367220 */ /* 0x001fc80000400000 */
        /* <DEDUP_REMOVED lines=9> */
[CC--:B------:R-:W-:Y:S01]  /*18290*/  FFMA R97, R18.reuse, R84.reuse, -R97 ;  /* 0x0000005412617223 */ /* 0x0c0fe20000000861 */
[----:B------:R-:W-:Y:S02]  /*182a0*/  FMUL R31, R17, R84 ;  /* 0x00000054111f7220 */ /* 0x000fe40000400000 */
[----:B------:R-:W4:Y:S02]  /*182b0*/  LDL.LU R84, [R1] ;  /* 0x0000000001547983 */ /* 0x000f240000300800 */
[----:B------:R-:W-:Y:S01]  /*182c0*/  FFMA R98, R18, R98, R31 ;  /* 0x0000006212627223 */ /* 0x000fe2000000001f */
[----:B--2---:R-:W-:Y:S01]  /*182d0*/  FFMA R31, R27, UR22, R87 ;  /* 0x000000161b1f7c23 */ /* 0x004fe20008000057 */
[----:B------:R-:W-:-:S04]  /*182e0*/  FFMA R27, R83, UR22, R100 ;  /* 0x00000016531b7c23 */ /* 0x000fc80008000064 */
[----:B------:R0:W-:Y:S02]  /*182f0*/  STL [R1+0x18], R31 ;  /* 0x0000181f01007387 */ /* 0x0001e40000100800 */
[----:B0-----:R-:W-:-:S04]  /*18300*/  FMUL R31, R44, R2 ;  /* 0x000000022c1f7220 */ /* 0x001fc80000400000 */
        /* <DEDUP_REMOVED lines=9> */
[----:B------:R-:W-:Y:S01]  /*183a0*/  FFMA R42, R75, UR22, R42 ;  /* 0x000000164b2a7c23 */ /* 0x000fe2000800002a */
[----:B------:R-:W-:Y:S01]  /*183b0*/  FFMA R30, R30, UR22, R4 ;  /* 0x000000161e1e7c23 */ /* 0x000fe20008000004 */
[----:B------:R-:W-:Y:S01]  /*183c0*/  FFMA R112, R61, UR22, R7 ;  /* 0x000000163d707c23 */ /* 0x000fe20008000007 */
[----:B------:R-:W-:Y:S01]  /*183d0*/  FMUL R7, R45, R52 ;  /* 0x000000342d077220 */ /* 0x000fe20000400000 */
[----:B------:R-:W-:Y:S01]  /*183e0*/  FMUL R61, R46, R3 ;  /* 0x000000032e3d7220 */ /* 0x000fe20000400000 */
[----:B------:R-:W-:-:S03]  /*183f0*/  FFMA R8, R63, UR22, R8 ;  /* 0x000000163f087c23 */ /* 0x000fc60008000008 */
[----:B------:R-:W-:Y:S01]  /*18400*/  FFMA R61, R38, R41, R61 ;  /* 0x00000029263d7223 */ /* 0x000fe2000000003d */
[----:B------:R-:W-:Y:S01]  /*18410*/  FFMA R108, R55, UR22, R108 ;  /* 0x00000016376c7c23 */ /* 0x000fe2000800006c */
[-C--:B------:R-:W-:Y:S02]  /*18420*/  FMUL R55, R46, R50.reuse ;  /* 0x000000322e377220 */ /* 0x080fe40000400000 */
[----:B------:R-:W-:Y:S01]  /*18430*/  FMUL R63, R19, R61 ;  /* 0x0000003d133f7220 */ /* 0x000fe20000400000 */
[----:B------:R-:W-:Y:S01]  /*18440*/  FFMA R26, R34, UR22, R26 ;  /* 0x00000016221a7c23 */ /* 0x000fe2000800001a */
[----:B------:R-:W-:Y:S01]  /*18450*/  FFMA R113, R54, UR22, R113 ;  /* 0x0000001636717c23 */ /* 0x000fe20008000071 */
[----:B------:R-:W-:Y:S01]  /*18460*/  FFMA R7, R37, R50, -R7 ;  /* 0x0000003225077223 */ /* 0x000fe20000000807 */
[----:B---3--:R-:W-:Y:S01]  /*18470*/  FFMA R35, R28, UR22, R86 ;  /* 0x000000161c237c23 */ /* 0x008fe20008000056 */
[----:B------:R-:W-:Y:S01]  /*18480*/  FFMA R28, R82, UR22, R125 ;  /* 0x00000016521c7c23 */ /* 0x000fe2000800007d */
[----:B------:R-:W-:-:S03]  /*18490*/  FMUL R82, R44, R41 ;  /* 0x000000292c527220 */ /* 0x000fc60000400000 */
[----:B------:R0:W-:Y:S01]  /*184a0*/  STL [R1+0xc], R35 ;  /* 0x00000c2301007387 */ /* 0x0001e20000100800 */
[----:B------:R-:W-:Y:S01]  /*184b0*/  FFMA R82, R36, R3, -R82 ;  /* 0x0000000324527223 */ /* 0x000fe20000000852 */
[----:B0-----:R-:W-:-:S04]  /*184c0*/  FMUL R35, R19, R31 ;  /* 0x0000001f13237220 */ /* 0x001fc80000400000 */
[-C--:B------:R-:W-:Y:S01]  /*184d0*/  FFMA R96, R20, R82.reuse, -R35 ;  /* 0x0000005214607223 */ /* 0x080fe20000000823 */
[----:B------:R-:W-:-:S04]  /*184e0*/  FMUL R82, R19, R82 ;  /* 0x0000005213527220 */ /* 0x000fc80000400000 */
[----:B------:R-:W-:Y:S01]  /*184f0*/  FFMA R95, R20, R31, R82 ;  /* 0x0000001f145f7223 */ /* 0x000fe20000000052 */
[----:B------:R-:W-:Y:S01]  /*18500*/  FMUL R31, R44, R50 ;  /* 0x000000322c1f7220 */ /* 0x000fe20000400000 */
[----:B----4-:R-:W-:-:S05]  /*18510*/  FFMA R35, R29, UR22, R84 ;  /* 0x000000161d237c23 */ /* 0x010fca0008000054 */
[----:B------:R0:W-:Y:S01]  /*18520*/  STL [R1+0x8], R35 ;  /* 0x0000082301007387 */ /* 0x0001e20000100800 */
[----:B------:R-:W-:Y:S01]  /*18530*/  FFMA R29, R76, UR22, R110 ;  /* 0x000000164c1d7c23 */ /* 0x000fe2000800006e */
[-C--:B0-----:R-:W-:Y:S01]  /*18540*/  FFMA R35, R36, R52.reuse, R31 ;  /* 0x0000003424237223 */ /* 0x081fe2000000001f */
[----:B------:R-:W-:-:S03]  /*18550*/  FMUL R31, R44, R52 ;  /* 0x000000342c1f7220 */ /* 0x000fc60000400000 */
[----:B------:R-:W-:Y:S01]  /*18560*/  FMUL R93, R15, R35 ;  /* 0x000000230f5d7220 */ /* 0x000fe20000400000 */
[----:B------:R-:W-:-:S04]  /*18570*/  FFMA R31, R36, R50, -R31 ;  /* 0x00000032241f7223 */ /* 0x000fc8000000081f */
[-C--:B------:R-:W-:Y:S01]  /*18580*/  FFMA R93, R16, R31.reuse, -R93 ;  /* 0x0000001f105d7223 */ /* 0x080fe2000000085d */
[----:B------:R-:W-:Y:S01]  /*18590*/  FMUL R76, R15, R31 ;  /* 0x0000001f0f4c7220 */ /* 0x000fe20000400000 */
[C---:B------:R-:W-:Y:S01]  /*185a0*/  FMUL R31, R44.reuse, R51 ;  /* 0x000000332c1f7220 */ /* 0x040fe20000400000 */
[----:B------:R-:W-:-:S04]  /*185b0*/  FMUL R44, R44, R53 ;  /* 0x000000352c2c7220 */ /* 0x000fc80000400000 */
[C---:B------:R-:W-:Y:S01]  /*185c0*/  FFMA R44, R36.reuse, R51, -R44 ;  /* 0x00000033242c7223 */ /* 0x040fe2000000082c */
[----:B------:R-:W-:-:S03]  /*185d0*/  FFMA R31, R36, R53, R31 ;  /* 0x00000035241f7223 */ /* 0x000fc6000000001f */
[C---:B------:R-:W-:Y:S01]  /*185e0*/  FMUL R36, R15.reuse, R44 ;  /* 0x0000002c0f247220 */ /* 0x040fe20000400000 */
[----:B------:R-:W-:-:S03]  /*185f0*/  FMUL R83, R15, R31 ;  /* 0x0000001f0f537220 */ /* 0x000fc60000400000 */
[----:B------:R-:W-:Y:S01]  /*18600*/  FFMA R36, R16, R31, R36 ;  /* 0x0000001f10247223 */ /* 0x000fe20000000024 */
[----:B------:R-:W-:Y:S01]  /*18610*/  FFMA R31, R32, UR22, R114 ;  /* 0x00000016201f7c23 */ /* 0x000fe20008000072 */
[----:B------:R-:W-:-:S04]  /*18620*/  FMUL R32, R45, R2 ;  /* 0x000000022d207220 */ /* 0x000fc80000400000 */
[----:B------:R0:W-:Y:S01]  /*18630*/  STL [R1], R31 ;  /* 0x0000001f01007387 */ /* 0x0001e20000100800 */
[----:B------:R-:W-:Y:S01]  /*18640*/  FFMA R32, R37, R40, R32 ;  /* 0x0000002825207223 */ /* 0x000fe20000000020 */
[C---:B------:R-:W-:Y:S01]  /*18650*/  FFMA R35, R16.reuse, R35, R76 ;  /* 0x0000002310237223 */ /* 0x040fe2000000004c */
[----:B------:R-:W-:Y:S02]  /*18660*/  FMUL R76, R45, R3 ;  /* 0x000000032d4c7220 */ /* 0x000fe40000400000 */
[----:B------:R-:W-:Y:S01]  /*18670*/  FMUL R75, R19, R32 ;  /* 0x00000020134b7220 */ /* 0x000fe20000400000 */
[----:B0-----:R-:W-:Y:S01]  /*18680*/  FMUL R31, R45, R40 ;  /* 0x000000282d1f7220 */ /* 0x001fe20000400000 */
[----:B------:R-:W-:-:S03]  /*18690*/  FFMA R94, R16, R44, -R83 ;  /* 0x0000002c105e7223 */ /* 0x000fc60000000853 */
[----:B------:R-:W-:Y:S01]  /*186a0*/  FFMA R31, R37, R2, -R31 ;  /* 0x00000002251f7223 */ /* 0x000fe2000000081f */
[----:B------:R-:W-:Y:S01]  /*186b0*/  FFMA R114, R33, UR22, R9 ;  /* 0x0000001621727c23 */ /* 0x000fe20008000009 */
[-C--:B------:R-:W-:Y:S01]  /*186c0*/  FFMA R33, R37, R41.reuse, R76 ;  /* 0x0000002925217223 */ /* 0x080fe2000000004c */
[----:B------:R-:W-:Y:S01]  /*186d0*/  FMUL R76, R45, R41 ;  /* 0x000000292d4c7220 */ /* 0x000fe20000400000 */
[CC--:B------:R-:W-:Y:S01]  /*186e0*/  FFMA R44, R20.reuse, R31.reuse, -R75 ;  /* 0x0000001f142c7223 */ /* 0x0c0fe2000000084b */
[C---:B------:R-:W-:Y:S01]  /*186f0*/  FMUL R31, R19.reuse, R31 ;  /* 0x0000001f131f7220 */ /* 0x040fe20000400000 */
[----:B------:R-:W-:Y:S01]  /*18700*/  FMUL R9, R19, R33 ;  /* 0x0000002113097220 */ /* 0x000fe20000400000 */
[----:B------:R-:W-:Y:S02]  /*18710*/  FFMA R76, R37, R3, -R76 ;  /* 0x00000003254c7223 */ /* 0x000fe4000000084c */
[----:B------:R-:W-:Y:S01]  /*18720*/  FFMA R32, R20, R32, R31 ;  /* 0x0000002014207223 */ /* 0x000fe2000000001f */
[----:B------:R-:W-:Y:S01]  /*18730*/  FFMA R31, R60, UR22, R5 ;  /* 0x000000163c1f7c23 */ /* 0x000fe20008000005 */
[----:B------:R-:W-:Y:S01]  /*18740*/  FMUL R5, R46, R2 ;  /* 0x000000022e057220 */ /* 0x000fe20000400000 */
[-C--:B------:R-:W-:Y:S01]  /*18750*/  FFMA R86, R20, R76.reuse, -R9 ;  /* 0x0000004c14567223 */ /* 0x080fe20000000809 */
[----:B------:R-:W-:-:S02]  /*18760*/  FMUL R76, R19, R76 ;  /* 0x0000004c134c7220 */ /* 0x000fc40000400000 */
[-C--:B------:R-:W-:Y:S01]  /*18770*/  FFMA R4, R38, R40.reuse, R5 ;  /* 0x0000002826047223 */ /* 0x080fe20000000005 */
[----:B------:R-:W-:Y:S01]  /*18780*/  FMUL R5, R46, R40 ;  /* 0x000000282e057220 */ /* 0x000fe20000400000 */
[----:B------:R-:W-:Y:S01]  /*18790*/  FFMA R33, R20, R33, R76 ;  /* 0x0000002114217223 */ /* 0x000fe2000000004c */
[----:B------:R-:W-:Y:S01]  /*187a0*/  FFMA R9, R62, UR22, R6 ;  /* 0x000000163e097c23 */ /* 0x000fe20008000006 */
[C---:B------:R-:W-:Y:S01]  /*187b0*/  FMUL R6, R45.reuse, R50 ;  /* 0x000000322d067220 */ /* 0x040fe20000400000 */
[C---:B------:R-:W-:Y:S01]  /*187c0*/  FMUL R76, R45.reuse, R51 ;  /* 0x000000332d4c7220 */ /* 0x040fe20000400000 */
[----:B------:R-:W-:Y:S01]  /*187d0*/  FMUL R62, R45, R53 ;  /* 0x000000352d3e7220 */ /* 0x000fe20000400000 */
[----:B------:R-:W-:Y:S01]  /*187e0*/  FFMA R5, R38, R2, -R5 ;  /* 0x0000000226057223 */ /* 0x000fe20000000805 */
[----:B------:R-:W-:-:S04]  /*187f0*/  FMUL R45, R19, R4 ;  /* 0x00000004132d7220 */ /* 0x000fc80000400000 */
[-C--:B------:R-:W-:Y:S01]  /*18800*/  FFMA R45, R20, R5.reuse, -R45 ;  /* 0x00000005142d7223 */ /* 0x080fe2000000082d */
[----:B------:R-:W-:-:S04]  /*18810*/  FMUL R5, R19, R5 ;  /* 0x0000000513057220 */ /* 0x000fc80000400000 */
[----:B------:R-:W-:Y:S01]  /*18820*/  FFMA R5, R20, R4, R5 ;  /* 0x0000000414057223 */ /* 0x000fe20000000005 */
[----:B------:R-:W-:-:S04]  /*18830*/  FMUL R4, R46, R41 ;  /* 0x000000292e047220 */ /* 0x000fc80000400000 */
[C---:B------:R-:W-:Y:S01]  /*18840*/  FFMA R4, R38.reuse, R3, -R4 ;  /* 0x0000000326047223 */ /* 0x040fe20000000804 */
[-C--:B------:R-:W-:Y:S01]  /*18850*/  FFMA R60, R38, R52.reuse, R55 ;  /* 0x00000034263c7223 */ /* 0x080fe20000000037 */
[----:B------:R-:W-:Y:S02]  /*18860*/  FMUL R55, R46, R52 ;  /* 0x000000342e377220 */ /* 0x000fe40000400000 */
[-C--:B------:R-:W-:Y:S01]  /*18870*/  FFMA R34, R20, R4.reuse, -R63 ;  /* 0x0000000414227223 */ /* 0x080fe2000000083f */
[----:B------:R-:W-:Y:S01]  /*18880*/  FMUL R4, R19, R4 ;  /* 0x0000000413047220 */ /* 0x000fe20000400000 */
[----:B------:R-:W-:-:S03]  /*18890*/  FFMA R55, R38, R50, -R55 ;  /* 0x0000003226377223 */ /* 0x000fc60000000837 */
[----:B------:R-:W-:Y:S01]  /*188a0*/  FFMA R4, R20, R61, R4 ;  /* 0x0000003d14047223 */ /* 0x000fe20000000004 */
[----:B------:R-:W-:Y:S01]  /*188b0*/  FMUL R61, R15, R60 ;  /* 0x0000003c0f3d7220 */ /* 0x000fe20000400000 */
[----:B------:R-:W-:-:S03]  /*188c0*/  FFMA R6, R37, R52, R6 ;  /* 0x0000003425067223 */ /* 0x000fc60000000006 */
[----:B------:R-:W-:Y:S01]  /*188d0*/  FFMA R54, R16, R55, -R61 ;  /* 0x0000003710367223 */ /* 0x000fe2000000083d */
[C---:B------:R-:W-:Y:S01]  /*188e0*/  FMUL R61, R46.reuse, R51 ;  /* 0x000000332e3d7220 */ /* 0x040fe20000400000 */
[----:B------:R-:W-:Y:S01]  /*188f0*/  FMUL R46, R46, R53 ;  /* 0x000000352e2e7220 */ /* 0x000fe20000400000 */
[C---:B------:R-:W-:Y:S01]  /*18900*/  FMUL R87, R15.reuse, R6 ;  /* 0x000000060f577220 */ /* 0x040fe20000400000 */
[C---:B------:R-:W-:Y:S02]  /*18910*/  FMUL R55, R15.reuse, R55 ;  /* 0x000000370f377220 */ /* 0x040fe40000400000 */
[----:B------:R-:W-:Y:S01]  /*18920*/  FFMA R46, R38, R51, -R46 ;  /* 0x00000033262e7223 */ /* 0x000fe2000000082e */
[CC--:B------:R-:W-:Y:S01]  /*18930*/  FFMA R87, R16.reuse, R7.reuse, -R87 ;  /* 0x0000000710577223 */ /* 0x0c0fe20000000857 */
[C---:B------:R-:W-:Y:S01]  /*18940*/  FMUL R7, R15.reuse, R7 ;  /* 0x000000070f077220 */ /* 0x040fe20000400000 */
[----:B------:R-:W-:Y:S01]  /*18950*/  FFMA R55, R16, R60, R55 ;  /* 0x0000003c10377223 */ /* 0x000fe20000000037 */
[-C--:B------:R-:W-:Y:S01]  /*18960*/  FFMA R60, R38, R53.reuse, R61 ;  /* 0x00000035263c7223 */ /* 0x080fe2000000003d */
[----:B------:R-:W-:Y:S01]  /*18970*/  FMUL R63, R15, R46 ;  /* 0x0000002e0f3f7220 */ /* 0x000fe20000400000 */
[C---:B------:R-:W-:Y:S01]  /*18980*/  FFMA R6, R16.reuse, R6, R7 ;  /* 0x0000000610067223 */ /* 0x040fe20000000007 */
[----:B------:R-:W-:Y:S01]  /*18990*/  FFMA R7, R37, R53, R76 ;  /* 0x0000003525077223 */ /* 0x000fe2000000004c */
[-C--:B------:R-:W-:Y:S01]  /*189a0*/  FMUL R61, R15, R60.reuse ;  /* 0x0000003c0f3d7220 */ /* 0x080fe20000400000 */
[----:B------:R-:W-:Y:S01]  /*189b0*/  FFMA R60, R16, R60, R63 ;  /* 0x0000003c103c7223 */ /* 0x000fe2000000003f */
[----:B------:R-:W-:Y:S01]  /*189c0*/  FMUL R63, R47, R2 ;  /* 0x000000022f3f7220 */ /* 0x000fe20000400000 */
[----:B------:R-:W-:Y:S01]  /*189d0*/  FFMA R62, R37, R51, -R62 ;  /* 0x00000033253e7223 */ /* 0x000fe2000000083e */
[----:B------:R-:W-:Y:S01]  /*189e0*/  FMUL R37, R15, R7 ;  /* 0x000000070f257220 */ /* 0x000fe20000400000 */
[-C--:B------:R-:W-:Y:S01]  /*189f0*/  FMUL R38, R47, R40.reuse ;  /* 0x000000282f267220 */ /* 0x080fe20000400000 */
[----:B------:R-:W-:-:S02]  /*18a00*/  FFMA R63, R39, R40, R63 ;  /* 0x00000028273f7223 */ /* 0x000fc4000000003f */
[CC--:B------:R-:W-:Y:S01]  /*18a10*/  FFMA R37, R16.reuse, R62.reuse, -R37 ;  /* 0x0000003e10257223 */ /* 0x0c0fe20000000825 */
[----:B------:R-:W-:Y:S01]  /*18a20*/  FMUL R62, R15, R62 ;  /* 0x0000003e0f3e7220 */ /* 0x000fe20000400000 */
[----:B------:R-:W-:Y:S01]  /*18a30*/  FFMA R38, R39, R2, -R38 ;  /* 0x0000000227267223 */ /* 0x000fe20000000826 */
[C---:B------:R-:W-:Y:S02]  /*18a40*/  FMUL R75, R19.reuse, R63 ;  /* 0x0000003f134b7220 */ /* 0x040fe40000400000 */
[----:B------:R-:W-:Y:S02]  /*18a50*/  FFMA R7, R16, R7, R62 ;  /* 0x0000000710077223 */ /* 0x000fe4000000003e */
[-C--:B------:R-:W-:Y:S01]  /*18a60*/  FFMA R62, R20, R38.reuse, -R75 ;  /* 0x00000026143e7223 */ /* 0x080fe2000000084b */
[----:B------:R-:W-:Y:S01]  /*18a70*/  FMUL R38, R19, R38 ;  /* 0x0000002613267220 */ /* 0x000fe20000400000 */
[----:B------:R-:W-:-:S03]  /*18a80*/  FMUL R2, R47, R41 ;  /* 0x000000292f027220 */ /* 0x000fc60000400000 */
[----:B------:R-:W-:Y:S01]  /*18a90*/  FFMA R63, R20, R63, R38 ;  /* 0x0000003f143f7223 */ /* 0x000fe20000000026 */
[-C--:B------:R-:W-:Y:S01]  /*18aa0*/  FFMA R2, R39, R3.reuse, -R2 ;  /* 0x0000000327027223 */ /* 0x080fe20000000802 */
[----:B------:R-:W-:-:S03]  /*18ab0*/  FMUL R38, R47, R3 ;  /* 0x000000032f267220 */ /* 0x000fc60000400000 */
[----:B------:R-:W-:Y:S01]  /*18ac0*/  FMUL R3, R19, R2 ;  /* 0x0000000213037220 */ /* 0x000fe20000400000 */
[----:B------:R-:W-:-:S04]  /*18ad0*/  FFMA R38, R39, R41, R38 ;  /* 0x0000002927267223 */ /* 0x000fc80000000026 */
        /* <DEDUP_REMOVED lines=8> */
[----:B------:R-:W-:-:S03]  /*18b60*/  FMUL R38, R47, R51 ;  /* 0x000000332f267220 */ /* 0x000fc60000400000 */
[-C--:B------:R-:W-:Y:S01]  /*18b70*/  FFMA R82, R16, R2.reuse, -R41 ;  /* 0x0000000210527223 */ /* 0x080fe20000000829 */
[----:B------:R-:W-:Y:S01]  /*18b80*/  FMUL R2, R15, R2 ;  /* 0x000000020f027220 */ /* 0x000fe20000400000 */
[----:B------:R-:W-:Y:S01]  /*18b90*/  FFMA R38, R39, R53, R38 ;  /* 0x0000003527267223 */ /* 0x000fe20000000026 */
[----:B------:R-:W-:Y:S01]  /*18ba0*/  FFMA R79, R35, UR22, R79 ;  /* 0x00000016234f7c23 */ /* 0x000fe2000800004f */
[----:B------:R-:W-:Y:S01]  /*18bb0*/  FFMA R120, R86, UR22, R120 ;  /* 0x0000001656787c23 */ /* 0x000fe20008000078 */
[C---:B------:R-:W-:Y:S01]  /*18bc0*/  FFMA R83, R16.reuse, R3, R2 ;  /* 0x0000000310537223 */ /* 0x040fe20000000002 */
[----:B------:R-:W-:Y:S01]  /*18bd0*/  FMUL R2, R47, R53 ;  /* 0x000000352f027220 */ /* 0x000fe20000400000 */
[----:B------:R-:W-:Y:S01]  /*18be0*/  FMUL R85, R15, R38 ;  /* 0x000000260f557220 */ /* 0x000fe20000400000 */
[----:B------:R-:W-:Y:S01]  /*18bf0*/  FFMA R61, R16, R46, -R61 ;  /* 0x0000002e103d7223 */ /* 0x000fe2000000083d */
[----:B------:R-:W-:Y:S01]  /*18c00*/  FFMA R80, R36, UR22, R80 ;  /* 0x0000001624507c23 */ /* 0x000fe20008000050 */
        /* <DEDUP_REMOVED lines=8> */
[----:B------:R-:W-:Y:S01]  /*18c90*/  FFMA R122, R37, UR22, R122 ;  /* 0x00000016257a7c23 */ /* 0x000fe2000800007a */
[----:B------:R-:W-:Y:S01]  /*18ca0*/  FFMA R90, R7, UR22, R90 ;  /* 0x00000016075a7c23 */ /* 0x000fe2000800005a */
[----:B------:R-:W-:Y:S01]  /*18cb0*/  LOP3.LUT R2, R2, 0xff, RZ, 0xc0, !PT ;  /* 0x000000ff02027812 */ /* 0x000fe200078ec0ff */
[----:B------:R-:W-:Y:S01]  /*18cc0*/  FFMA R123, R45, UR22, R123 ;  /* 0x000000162d7b7c23 */ /* 0x000fe2000800007b */
[----:B------:R-:W-:Y:S01]  /*18cd0*/  FFMA R84, R16, R38, R3 ;  /* 0x0000002610547223 */ /* 0x000fe20000000003 */
[----:B------:R-:W-:Y:S01]  /*18ce0*/  FFMA R91, R5, UR22, R91 ;  /* 0x00000016055b7c23 */ /* 0x000fe2000800005b */
[----:B------:R-:W-:Y:S01]  /*18cf0*/  LEA R35, R2, UR7, 0x2 ;  /* 0x0000000702237c11 */ /* 0x000fe2000f8e10ff */
[----:B------:R-:W-:Y:S01]  /*18d00*/  FFMA R124, R34, UR22, R124 ;  /* 0x00000016227c7c23 */ /* 0x000fe2000800007c */
[----:B------:R-:W-:Y:S01]  /*18d10*/  FFMA R92, R4, UR22, R92 ;  /* 0x00000016045c7c23 */ /* 0x000fe2000800005c */
[----:B------:R-:W-:Y:S04]  /*18d20*/  LDS.64 R2, [R13+0x500] ;  /* 0x000500000d027984 */ /* 0x000fe80000000a00 */
[----:B------:R-:W0:Y:S04]  /*18d30*/  LDS R86, [R35] ;  /* 0x0000000023567984 */ /* 0x000e280000000800 */
[----:B------:R1:W2:Y:S04]  /*18d40*/  LDS.64 R40, [R11+0x500] ;  /* 0x000500000b287984 */ /* 0x0002a80000000a00 */
[----:B------:R1:W3:Y:S04]  /*18d50*/  LDS.64 R50, [R13+0x540] ;  /* 0x000540000d327984 */ /* 0x0002e80000000a00 */
[----:B------:R1:W4:Y:S04]  /*18d60*/  LDS.64 R52, [R11+0x540] ;  /* 0x000540000b347984 */ /* 0x0003280000000a00 */
[----:B------:R1:W1:Y:S04]  /*18d70*/  LDS.128 R4, [R14+0xa50] ;  /* 0x000a50000e047984 */ /* 0x0002680000000c00 */
[----:B------:R0:W1:Y:S04]  /*18d80*/  LDS.128 R32, [R12+0xa50] ;  /* 0x000a50000c207984 */ /* 0x0000680000000c00 */
[----:B------:R0:W1:Y:S04]  /*18d90*/  LDS.128 R36, [R14+0xa90] ;  /* 0x000a90000e247984 */ /* 0x0000680000000c00 */
[----:B------:R0:W1:Y:S01]  /*18da0*/  LDS.128 R44, [R12+0xa90] ;  /* 0x000a90000c2c7984 */ /* 0x0000620000000c00 */
[----:B------:R-:W-:Y:S01]  /*18db0*/  FFMA R121, R87, UR22, R121 ;  /* 0x0000001657797c23 */ /* 0x000fe20008000079 */
[----:B------:R-:W-:Y:S01]  /*18dc0*/  FFMA R87, R54, UR22, R111 ;  /* 0x0000001636577c23 */ /* 0x000fe2000800006f */
[----:B------:R-:W-:-:S04]  /*18dd0*/  FFMA R54, R55, UR22, R109 ;  /* 0x0000001637367c23 */ /* 0x000fc8000800006d */
[----:B------:R1:W-:Y:S04]  /*18de0*/  STL [R1+0x28], R87 ;  /* 0x0000285701007387 */ /* 0x0003e80000100800 */
[----:B------:R1:W-:Y:S01]  /*18df0*/  STL [R1+0x1c], R54 ;  /* 0x00001c3601007387 */ /* 0x0003e20000100800 */
        /* <DEDUP_REMOVED lines=31> */
.L_x_92:
[----:B0-----:R-:W-:-:S06]  /*18ff0*/  UIMAD.WIDE UR20, UR8, 0x4, UR24 ;  /* 0x00000004081478a5 */ /* 0x001fcc000f8e0218 */
[----:B-1----:R-:W-:Y:S02]  /*19000*/  MOV R54, UR20 ;  /* 0x0000001400367c02 */ /* 0x002fe40008000f00 */
        /* <DEDUP_REMOVED lines=13> */
.L_x_91:
        /* <DEDUP_REMOVED lines=8> */
[----:B-1----:R-:W1:Y:S08]  /*19160*/  @!P2 LDC.64 R54, c[0x0][0x388] ;  /* 0x0000e200ff36ab82 */ /* 0x002e700000000a00 */
[----:B------:R-:W2:Y:S01]  /*19170*/  @!P2 LDC.64 R60, c[0x0][0x390] ;  /* 0x0000e400ff3cab82 */ /* 0x000ea20000000a00 */
[----:B0-----:R-:W-:-:S07]  /*19180*/  @!P2 IADD3 R16, PT, PT, R58, -R63, RZ ;  /* 0x8000003f3a10a210 */ /* 0x001fce0007ffe0ff */
[----:B------:R-:W0:Y:S01]  /*19190*/  @!P3 LDC R20, c[0x0][0x384] ;  /* 0x0000e100ff14bb82 */ /* 0x000e220000000800 */
[----:B------:R-:W-:-:S05]  /*191a0*/  @!P2 IADD3 R63, PT, PT, -R56, R63, RZ ;  /* 0x0000003f383fa210 */ /* 0x000fca0007ffe1ff */
[----:B------:R-:W-:Y:S02]  /*191b0*/  @!P2 IMAD R73, R16, UR22, R63 ;  /* 0x000000161049ac24 */ /* 0x000fe4000f8e023f */
[----:B------:R-:W3:Y:S02]  /*191c0*/  @!P0 LDC R16, c[0x0][0x384] ;  /* 0x0000e100ff108b82 */ /* 0x000ee40000000800 */
[----:B------:R-:W-:-:S04]  /*191d0*/  @!P2 IMAD R73, R73, UR22, R18 ;  /* 0x000000164949ac24 */ /* 0x000fc8000f8e0212 */
[C---:B-1----:R-:W-:Y:S02]  /*191e0*/  @!P2 IMAD.WIDE R54, R73.reuse, 0x4, R54 ;  /* 0x000000044936a825 */ /* 0x042fe400078e0236 */
[----:B------:R-:W1:Y:S02]  /*191f0*/  @!P3 LDC.64 R62, c[0x0][0x388] ;  /* 0x0000e200ff3ebb82 */ /* 0x000e640000000a00 */
[----:B--2---:R-:W-:Y:S01]  /*19200*/  @!P2 IMAD.WIDE R60, R73, 0x4, R60 ;  /* 0x00000004493ca825 */ /* 0x004fe200078e023c */
[----:B------:R2:W5:Y:S04]  /*19210*/  @!P2 LDG.E R22, desc[UR14][R54.64] ;  /* 0x0000000e3616a981 */ /* 0x000568000c1e1900 */
[----:B------:R4:W5:Y:S01]  /*19220*/  @!P2 LDG.E R21, desc[UR14][R60.64] ;  /* 0x0000000e3c15a981 */ /* 0x000962000c1e1900 */
[----:B0-----:R-:W-:-:S02]  /*19230*/  @!P3 IADD3 R18, PT, PT, R58, -R20, RZ ;  /* 0x800000143a12b210 */ /* 0x001fc40007ffe0ff */
[----:B------:R-:W-:Y:S01]  /*19240*/  @!P3 IADD3 R73, PT, PT, -R23, R20, RZ ;  /* 0x000000141749b210 */ /* 0x000fe20007ffe1ff */
[----:B--2---:R-:W0:Y:S01]  /*19250*/  @!P0 LDC.64 R54, c[0x0][0x388] ;  /* 0x0000e200ff368b82 */ /* 0x004e220000000a00 */
[----:B------:R-:W-:-:S03]  /*19260*/  ISETP.LT.OR P1, PT, R57, UR9, !P1 ;  /* 0x0000000939007c0c */ /* 0x000fc6000cf21670 */
[----:B------:R-:W-:-:S04]  /*19270*/  @!P3 IMAD R18, R18, UR22, R73 ;  /* 0x000000161212bc24 */ /* 0x000fc8000f8e0249 */
[----:B----4-:R-:W2:Y:S01]  /*19280*/  @!P3 LDC.64 R60, c[0x0][0x390] ;  /* 0x0000e400ff3cbb82 */ /* 0x010ea20000000a00 */
[-C--:B---3--:R-:W-:Y:S02]  /*19290*/  @!P0 IADD3 R20, PT, PT, R57, -R16.reuse, RZ ;  /* 0x8000001039148210 */ /* 0x088fe40007ffe0ff */
        /* <DEDUP_REMOVED lines=9> */
[----:B-1----:R-:W-:-:S04]  /*19330*/  @!P3 IMAD.WIDE R62, R75, 0x4, R62 ;  /* 0x000000044b3eb825 */ /* 0x002fc800078e023e */
[----:B0-----:R-:W-:Y:S01]  /*19340*/  @!P0 IMAD.WIDE R54, R73, 0x4, R54 ;  /* 0x0000000449368825 */ /* 0x001fe200078e0236 */
[----:B------:R0:W5:Y:S03]  /*19350*/  @!P3 LDG.E R18, desc[UR14][R62.64] ;  /* 0x0000000e3e12b981 */ /* 0x000166000c1e1900 */
[----:B--2---:R-:W-:Y:S01]  /*19360*/  @!P3 IMAD.WIDE R60, R75, 0x4, R60 ;  /* 0x000000044b3cb825 */ /* 0x004fe200078e023c */
        /* <DEDUP_REMOVED lines=17> */
.L_x_90:
[----:B------:R-:W-:-:S09]  /*19480*/  UISETP.NE.AND UP0, UPT, UR11, 0xfa, UPT ;  /* 0x000000fa0b00788c */ /* 0x000fd2000bf05270 */
[----:B------:R-:W-:Y:S05]  /*19490*/  BRA.U UP0, `(.L_x_93) ;  /* 0x00000001003c7547 */ /* 0x000fea000b800000 */
[----:B0-----:R-:W0:Y:S01]  /*194a0*/  S2R R60, SR_TID.X ;  /* 0x00000000003c7919 */ /* 0x001e220000002100 */
[----:B-1----:R-:W1:Y:S01]  /*194b0*/  LDC.64 R54, c[0x0][0x3c0] ;  /* 0x0000f000ff367b82 */ /* 0x002e620000000a00 */
[----:B------:R-:W-:Y:S01]  /*194c0*/  UIADD3 UR8, UPT, UPT, UR4, 0x6, URZ ;  /* 0x0000000604087890 */ /* 0x000fe2000fffe0ff */
[----:B------:R-:W-:Y:S03]  /*194d0*/  BSSY.RECONVERGENT B0, `(.L_x_94) ;  /* 0x0000008000007945 */ /* 0x000fe60003800200 */
[----:B------:R-:W-:Y:S02]  /*194e0*/  UIADD3 UR9, UPT, UPT, -UR8, UR13, URZ ;  /* 0x0000000d08097290 */ /* 0x000fe4000fffe1ff */
[----:B------:R-:W-:-:S04]  /*194f0*/  MOV R61, UR8 ;  /* 0x00000008003d7c02 */ /* 0x000fc80008000f00 */
[C---:B0-----:R-:W-:Y:S01]  /*19500*/  ISETP.GE.U32.AND P0, PT, R60.reuse, UR9, PT ;  /* 0x000000093c007c0c */ /* 0x041fe2000bf06070 */
[----:B-1----:R-:W-:-:S04]  /*19510*/  IMAD.WIDE.U32 R54, R60, 0x4, R54 ;  /* 0x000000043c367825 */ /* 0x002fc800078e0036 */
[----:B------:R-:W-:-:S08]  /*19520*/  IMAD.WIDE R54, R61, 0x4, R54 ;  /* 0x000000043d367825 */ /* 0x000fd000078e0236 */
[----:B------:R-:W-:Y:S05]  /*19530*/  @P0 BRA `(.L_x_95) ;  /* 0x0000000000040947 */ /* 0x000fea0003800000 */
[----:B------:R0:W5:Y:S02]  /*19540*/  LDG.E.CONSTANT R54, desc[UR14][R54.64] ;  /* 0x0000000e36367981 */ /* 0x000164000c1e9900 */
.L_x_95:
[----:B------:R-:W-:Y:S05]  /*19550*/  BSYNC.RECONVERGENT B0 ;  /* 0x0000000000007941 */ /* 0x000fea0003800200 */
.L_x_94:
[----:B0-----:R-:W2:Y:S04]  /*19560*/  LDL R55, [R1+0x24] ;  /* 0x0000240001377983 */ /* 0x001ea80000100800 */
[----:B--2--5:R2:W-:Y:S01]  /*19570*/  STS [R55], R54 ;  /* 0x0000003637007388 */ /* 0x0245e20000000800 */
[----:B------:R-:W-:Y:S06]  /*19580*/  BAR.SYNC.DEFER_BLOCKING 0x0 ;  /* 0x0000000000007b1d */ /* 0x000fec0000010000 */
.L_x_93:
[C---:B01----:R-:W-:Y:S01]  /*19590*/  FMUL R61, R32.reuse, R2 ;  /* 0x00000002203d7220 */ /* 0x043fe20000400000 */
[CC--:B--2---:R-:W-:Y:S01]  /*195a0*/  FMUL R55, R32.reuse, R40.reuse ;  /* 0x0000002820377220 */ /* 0x0c4fe20000400000 */
[C---:B------:R-:W-:Y:S01]  /*195b0*/  FMUL R54, R32.reuse, R41 ;  /* 0x0000002920367220 */ /* 0x040fe20000400000 */
[-C--:B------:R-:W-:Y:S01]  /*195c0*/  FMUL R60, R32, R3.reuse ;  /* 0x00000003203c7220 */ /* 0x080fe20000400000 */
[C---:B------:R-:W-:Y:S01]  /*195d0*/  FFMA R61, R4.reuse, R40, R61 ;  /* 0x00000028043d7223 */ /* 0x040fe2000000003d */
[C---:B------:R-:W-:Y:S01]  /*195e0*/  FFMA R55, R4.reuse, R2, -R55 ;  /* 0x0000000204377223 */ /* 0x040fe20000000837 */
[----:B------:R-:W-:Y:S01]  /*195f0*/  FFMA R93, R4, R3, -R54 ;  /* 0x00000003045d7223 */ /* 0x000fe20000000836 */
[----:B------:R-:W-:Y:S01]  /*19600*/  FMUL R73, R32, R50 ;  /* 0x0000003220497220 */ /* 0x000fe20000400000 */
[C---:B-----5:R-:W-:Y:S01]  /*19610*/  FMUL R95, R21.reuse, R61 ;  /* 0x0000003d155f7220 */ /* 0x060fe20000400000 */
[----:B------:R-:W-:Y:S01]  /*19620*/  FFMA R54, R4, R41, R60 ;  /* 0x0000002904367223 */ /* 0x000fe2000000003c */
[CC--:B------:R-:W-:Y:S01]  /*19630*/  FMUL R94, R21.reuse, R55.reuse ;  /* 0x00000037155e7220 */ /* 0x0c0fe20000400000 */
[-C--:B------:R-:W-:Y:S01]  /*19640*/  FMUL R63, R32, R52.reuse ;  /* 0x00000034203f7220 */ /* 0x080fe20000400000 */
[----:B------:R-:W-:Y:S01]  /*19650*/  FFMA R95, R22, R55, -R95 ;  /* 0x00000037165f7223 */ /* 0x000fe2000000085f */
[C---:B------:R-:W-:Y:S01]  /*19660*/  FMUL R55, R21.reuse, R93 ;  /* 0x0000005d15377220 */ /* 0x040fe20000400000 */
[----:B------:R-:W-:Y:S01]  /*19670*/  FFMA R86, R4, R52, R73 ;  /* 0x0000003404567223 */ /* 0x000fe20000000049 */
[C---:B------:R-:W-:Y:S01]  /*19680*/  FMUL R62, R32.reuse, R53 ;  /* 0x00000035203e7220 */ /* 0x040fe20000400000 */
[-C--:B------:R-:W-:Y:S01]  /*19690*/  FMUL R72, R32, R51.reuse ;  /* 0x0000003320487220 */ /* 0x080fe20000400000 */
[----:B------:R-:W-:Y:S01]  /*196a0*/  FMUL R60, R21, R54 ;  /* 0x00000036153c7220 */ /* 0x000fe20000400000 */
[----:B------:R-:W-:Y:S01]  /*196b0*/  FFMA R32, R4, R50, -R63 ;  /* 0x0000003204207223 */ /* 0x000fe2000000083f */
[----:B------:R-:W-:Y:S01]  /*196c0*/  FFMA R54, R22, R54, R55 ;  /* 0x0000003616367223 */ /* 0x000fe20000000037 */
[C---:B------:R-:W-:Y:S01]  /*196d0*/  FMUL R55, R17.reuse, R86 ;  /* 0x0000005611377220 */ /* 0x040fe20000400000 */
[----:B------:R-:W-:Y:S01]  /*196e0*/  FFMA R85, R4, R51, -R62 ;  /* 0x0000003304557223 */ /* 0x000fe2000000083e */
[----:B------:R-:W-:Y:S01]  /*196f0*/  FFMA R94, R22, R61, R94 ;  /* 0x0000003d165e7223 */ /* 0x000fe2000000005e */
[CC--:B------:R-:W-:Y:S01]  /*19700*/  FMUL R61, R17.reuse, R32.reuse ;  /* 0x00000020113d7220 */ /* 0x0c0fe20000400000 */
[----:B------:R-:W-:Y:S01]  /*19710*/  FFMA R32, R18, R32, -R55 ;  /* 0x0000002012207223 */ /* 0x000fe20000000837 */
[----:B------:R-:W-:Y:S01]  /*19720*/  FFMA R4, R4, R53, R72 ;  /* 0x0000003504047223 */ /* 0x000fe20000000048 */
[C---:B------:R-:W-:Y:S01]  /*19730*/  FMUL R55, R17.reuse, R85 ;  /* 0x0000005511377220 */ /* 0x040fe20000400000 */
[----:B------:R-:W-:Y:S01]  /*19740*/  FFMA R93, R22, R93, -R60 ;  /* 0x0000005d165d7223 */ /* 0x000fe2000000083c */
[C---:B------:R-:W-:Y:S01]  /*19750*/  FFMA R86, R18.reuse, R86, R61 ;  /* 0x0000005612567223 */ /* 0x040fe2000000003d */
[-C--:B------:R-:W-:Y:S01]  /*19760*/  FMUL R60, R17, R4.reuse ;  /* 0x00000004113c7220 */ /* 0x080fe20000400000 */
[C---:B------:R-:W-:Y:S01]  /*19770*/  FFMA R84, R18.reuse, R4, R55 ;  /* 0x0000000412547223 */ /* 0x040fe20000000037 */
[C---:B------:R-:W-:Y:S01]  /*19780*/  FMUL R55, R33.reuse, R40 ;  /* 0x0000002821377220 */ /* 0x040fe20000400000 */
[CC--:B------:R-:W-:Y:S01]  /*19790*/  FMUL R4, R33.reuse, R2.reuse ;  /* 0x0000000221047220 */ /* 0x0c0fe20000400000 */
[----:B------:R-:W-:Y:S01]  /*197a0*/  FFMA R85, R18, R85, -R60 ;  /* 0x0000005512557223 */ /* 0x000fe2000000083c */
[----:B------:R-:W-:Y:S01]  /*197b0*/  FMUL R60, R33, R3 ;  /* 0x00000003213c7220 */ /* 0x000fe20000400000 */
[C---:B------:R-:W-:Y:S01]  /*197c0*/  FFMA R55, R5.reuse, R2, -R55 ;  /* 0x0000000205377223 */ /* 0x040fe20000000837 */
[----:B------:R-:W-:Y:S01]  /*197d0*/  FFMA R4, R5, R40, R4 ;  /* 0x0000002805047223 */ /* 0x000fe20000000004 */
[----:B------:R-:W-:Y:S01]  /*197e0*/  FMUL R72, R33, R51 ;  /* 0x0000003321487220 */ /* 0x000fe20000400000 */
[----:B------:R-:W-:Y:S01]  /*197f0*/  FFMA R60, R5, R41, R60 ;  /* 0x00000029053c7223 */ /* 0x000fe2000000003c */
[C---:B------:R-:W-:Y:S01]  /*19800*/  FMUL R83, R21.reuse, R55 ;  /* 0x0000003715537220 */ /* 0x040fe20000400000 */
[-C--:B------:R-:W-:Y:S01]  /*19810*/  FMUL R61, R21, R4.reuse ;  /* 0x00000004153d7220 */ /* 0x080fe20000400000 */
[-C--:B------:R-:W-:Y:S01]  /*19820*/  FMUL R62, R33, R53.reuse ;  /* 0x00000035213e7220 */ /* 0x080fe20000400000 */
[----:B------:R-:W-:Y:S01]  /*19830*/  FFMA R75, R5, R53, R72 ;  /* 0x00000035054b7223 */ /* 0x000fe20000000048 */
[C---:B------:R-:W-:Y:S01]  /*19840*/  FFMA R83, R22.reuse, R4, R83 ;  /* 0x0000000416537223 */ /* 0x040fe20000000053 */
[----:B------:R-:W-:Y:S01]  /*19850*/  FMUL R4, R33, R41 ;  /* 0x0000002921047220 */ /* 0x000fe20000400000 */
[----:B------:R-:W-:Y:S01]  /*19860*/  FFMA R61, R22, R55, -R61 ;  /* 0x00000037163d7223 */ /* 0x000fe2000000083d */
[----:B------:R-:W-:Y:S01]  /*19870*/  FMUL R55, R21, R60 ;  /* 0x0000003c15377220 */ /* 0x000fe20000400000 */
[C---:B------:R-:W-:Y:S01]  /*19880*/  FFMA R62, R5.reuse, R51, -R62 ;  /* 0x00000033053e7223 */ /* 0x040fe2000000083e */
[----:B------:R-:W-:Y:S01]  /*19890*/  FFMA R4, R5, R3, -R4 ;  /* 0x0000000305047223 */ /* 0x000fe20000000804 */
[----:B------:R-:W-:Y:S01]  /*198a0*/  FFMA R87, R54, UR12, R65 ;  /* 0x0000000c36577c23 */ /* 0x000fe20008000041 */
[----:B------:R-:W-:Y:S01]  /*198b0*/  FMUL R54, R34, R41 ;  /* 0x0000002922367220 */ /* 0x000fe20000400000 */
[----:B------:R-:W-:Y:S01]  /*198c0*/  FFMA R95, R95, UR12, R68 ;  /* 0x0000000c5f5f7c23 */ /* 0x000fe20008000044 */
[-C--:B------:R-:W-:Y:S01]  /*198d0*/  FMUL R125, R21, R4.reuse ;  /* 0x00000004157d7220 */ /* 0x080fe20000400000 */
[----:B------:R-:W-:Y:S01]  /*198e0*/  FFMA R4, R22, R4, -R55 ;  /* 0x0000000416047223 */ /* 0x000fe20000000837 */
[C---:B------:R-:W-:Y:S01]  /*198f0*/  FMUL R55, R33.reuse, R52 ;  /* 0x0000003421377220 */ /* 0x040fe20000400000 */
[----:B------:R-:W-:Y:S01]  /*19900*/  FFMA R54, R6, R3, -R54 ;  /* 0x0000000306367223 */ /* 0x000fe20000000836 */
[----:B------:R-:W-:Y:S01]  /*19910*/  FFMA R125, R22, R60, R125 ;  /* 0x0000003c167d7223 */ /* 0x000fe2000000007d */
[-C--:B------:R-:W-:Y:S01]  /*19920*/  FMUL R60, R33, R50.reuse ;  /* 0x00000032213c7220 */ /* 0x080fe20000400000 */
[----:B------:R-:W-:Y:S01]  /*19930*/  FFMA R55, R5, R50, -R55 ;  /* 0x0000003205377223 */ /* 0x000fe20000000837 */
[----:B------:R-:W-:Y:S01]  /*19940*/  FFMA R94, R94, UR12, R67 ;  /* 0x0000000c5e5e7c23 */ /* 0x000fe20008000043 */
[----:B------:R-:W-:Y:S01]  /*19950*/  FFMA R93, R93, UR12, R66 ;  /* 0x0000000c5d5d7c23 */ /* 0x000fe20008000042 */
[----:B------:R-:W-:Y:S01]  /*19960*/  FFMA R82, R5, R52, R60 ;  /* 0x0000003405527223 */ /* 0x000fe2000000003c */
[----:B------:R-:W-:-:S03]  /*19970*/  FMUL R5, R17, R75 ;  /* 0x0000004b11057220 */ /* 0x000fc60000400000 */
[C---:B------:R-:W-:Y:S01]  /*19980*/  FMUL R63, R17.reuse, R82 ;  /* 0x00000052113f7220 */ /* 0x040fe20000400000 */
[----:B------:R-:W-:Y:S01]  /*19990*/  FFMA R76, R18, R62, -R5 ;  /* 0x0000003e124c7223 */ /* 0x000fe20000000805 */
[----:B------:R-:W-:Y:S01]  /*199a0*/  FMUL R5, R34, R2 ;  /* 0x0000000222057220 */ /* 0x000fe20000400000 */
[C---:B------:R-:W-:Y:S01]  /*199b0*/  FMUL R62, R17.reuse, R62 ;  /* 0x0000003e113e7220 */ /* 0x040fe20000400000 */
[-C--:B------:R-:W-:Y:S01]  /*199c0*/  FFMA R60, R18, R55.reuse, -R63 ;  /* 0x00000037123c7223 */ /* 0x080fe2000000083f */
[----:B------:R-:W-:Y:S01]  /*199d0*/  FMUL R55, R17, R55 ;  /* 0x0000003711377220 */ /* 0x000fe20000400000 */
[-C--:B------:R-:W-:Y:S01]  /*199e0*/  FFMA R73, R6, R40.reuse, R5 ;  /* 0x0000002806497223 */ /* 0x080fe20000000005 */
[----:B------:R-:W-:Y:S01]  /*199f0*/  FMUL R5, R34, R40 ;  /* 0x0000002822057220 */ /* 0x000fe20000400000 */
[C---:B------:R-:W-:Y:S01]  /*19a00*/  FFMA R75, R18.reuse, R75, R62 ;  /* 0x0000004b124b7223 */ /* 0x040fe2000000003e */
[----:B------:R-:W-:Y:S01]  /*19a10*/  FFMA R82, R18, R82, R55 ;  /* 0x0000005212527223 */ /* 0x000fe20000000037 */
[----:B------:R-:W-:Y:S01]  /*19a20*/  FMUL R33, R21, R73 ;  /* 0x0000004915217220 */ /* 0x000fe20000400000 */
[----:B------:R-:W-:-:S04]  /*19a30*/  FFMA R5, R6, R2, -R5 ;  /* 0x0000000206057223 */ /* 0x000fc80000000805 */
[-C--:B------:R-:W-:Y:S01]  /*19a40*/  FMUL R62, R21, R5.reuse ;  /* 0x00000005153e7220 */ /* 0x080fe20000400000 */
[----:B------:R-:W-:Y:S01]  /*19a50*/  FFMA R74, R22, R5, -R33 ;  /* 0x00000005164a7223 */ /* 0x000fe20000000821 */
[----:B------:R-:W-:Y:S02]  /*19a60*/  FMUL R5, R34, R3 ;  /* 0x0000000322057220 */ /* 0x000fe40000400000 */
[----:B------:R-:W-:Y:S02]  /*19a70*/  FFMA R73, R22, R73, R62 ;  /* 0x0000004916497223 */ /* 0x000fe4000000003e */
[----:B------:R-:W2:Y:S01]  /*19a80*/  LDL.LU R62, [R1+0x14] ;  /* 0x00001400013e7983 */ /* 0x000ea20000300800 */
[----:B------:R-:W-:-:S03]  /*19a90*/  FFMA R5, R6, R41, R5 ;  /* 0x0000002906057223 */ /* 0x000fc60000000005 */
[----:B------:R-:W3:Y:S01]  /*19aa0*/  LDL.LU R63, [R1+0x18] ;  /* 0x00001800013f7983 */ /* 0x000ee20000300800 */
[----:B------:R-:W-:-:S04]  /*19ab0*/  FMUL R33, R21, R5 ;  /* 0x0000000515217220 */ /* 0x000fc80000400000 */
[-C--:B------:R-:W-:Y:S01]  /*19ac0*/  FFMA R72, R22, R54.reuse, -R33 ;  /* 0x0000003616487223 */ /* 0x080fe20000000821 */
[----:B------:R-:W-:-:S04]  /*19ad0*/  FMUL R54, R21, R54 ;  /* 0x0000003615367220 */ /* 0x000fc80000400000 */
[----:B------:R-:W-:Y:S01]  /*19ae0*/  FFMA R33, R22, R5, R54 ;  /* 0x0000000516217223 */ /* 0x000fe20000000036 */
[----:B------:R-:W-:-:S05]  /*19af0*/  FFMA R5, R32, UR12, R64 ;  /* 0x0000000c20057c23 */ /* 0x000fca0008000040 */
[----:B------:R0:W-:Y:S01]  /*19b00*/  STL [R1+0x20], R5 ;  /* 0x0000200501007387 */ /* 0x0001e20000100800 */
[----:B------:R-:W-:Y:S01]  /*19b10*/  FFMA R86, R86, UR12, R59 ;  /* 0x0000000c56567c23 */ /* 0x000fe2000800003b */
[----:B0-----:R-:W-:-:S04]  /*19b20*/  FMUL R5, R34, R50 ;  /* 0x0000003222057220 */ /* 0x001fc80000400000 */
        /* <DEDUP_REMOVED lines=8> */
[----:B------:R-:W-:Y:S02]  /*19bb0*/  FFMA R55, R18, R55, R32 ;  /* 0x0000003712377223 */ /* 0x000fe40000000020 */
[C---:B------:R-:W-:Y:S01]  /*19bc0*/  FFMA R34, R6.reuse, R51, -R34 ;  /* 0x0000003306227223 */ /* 0x040fe20000000822 */
[----:B------:R-:W-:Y:S01]  /*19bd0*/  FFMA R32, R6, R53, R5 ;  /* 0x0000003506207223 */ /* 0x000fe20000000005 */
[----:B------:R-:W-:Y:S01]  /*19be0*/  FFMA R84, R84, UR12, R0 ;  /* 0x0000000c54547c23 */ /* 0x000fe20008000000 */
[----:B------:R-:W-:Y:S01]  /*19bf0*/  FMUL R0, R35, R2 ;  /* 0x0000000223007220 */ /* 0x000fe20000400000 */
[C---:B------:R-:W-:Y:S01]  /*19c00*/  FMUL R5, R17.reuse, R34 ;  /* 0x0000002211057220 */ /* 0x040fe20000400000 */
[----:B------:R-:W-:-:S02]  /*19c10*/  FMUL R111, R17, R32 ;  /* 0x00000020116f7220 */ /* 0x000fc40000400000 */
[----:B------:R-:W-:Y:S01]  /*19c20*/  FFMA R0, R7, R40, R0 ;  /* 0x0000002807007223 */ /* 0x000fe20000000000 */
[----:B------:R-:W-:Y:S01]  /*19c30*/  FFMA R32, R18, R32, R5 ;  /* 0x0000002012207223 */ /* 0x000fe20000000005 */
[----:B------:R-:W-:Y:S02]  /*19c40*/  FMUL R5, R35, R40 ;  /* 0x0000002823057220 */ /* 0x000fe40000400000 */
[----:B------:R-:W-:Y:S02]  /*19c50*/  FMUL R59, R21, R0 ;  /* 0x00000000153b7220 */ /* 0x000fe40000400000 */
[----:B------:R-:W-:-:S04]  /*19c60*/  FFMA R5, R7, R2, -R5 ;  /* 0x0000000207057223 */ /* 0x000fc80000000805 */
[-C--:B------:R-:W-:Y:S01]  /*19c70*/  FFMA R54, R22, R5.reuse, -R59 ;  /* 0x0000000516367223 */ /* 0x080fe2000000083b */
[----:B------:R-:W-:Y:S01]  /*19c80*/  FMUL R5, R21, R5 ;  /* 0x0000000515057220 */ /* 0x000fe20000400000 */
[----:B------:R-:W-:Y:S01]  /*19c90*/  FFMA R111, R18, R34, -R111 ;  /* 0x00000022126f7223 */ /* 0x000fe2000000086f */
[----:B------:R-:W4:Y:S02]  /*19ca0*/  LDL.LU R59, [R1+0xc] ;  /* 0x00000c00013b7983 */ /* 0x000f240000300800 */
[----:B------:R-:W-:Y:S01]  /*19cb0*/  FFMA R34, R22, R0, R5 ;  /* 0x0000000016227223 */ /* 0x000fe20000000005 */
[----:B------:R-:W-:Y:S01]  /*19cc0*/  FFMA R0, R61, UR12, R24 ;  /* 0x0000000c3d007c23 */ /* 0x000fe20008000018 */
[----:B------:R-:W-:-:S04]  /*19cd0*/  FFMA R83, R83, UR12, R49 ;  /* 0x0000000c53537c23 */ /* 0x000fc80008000031 */
[----:B------:R0:W-:Y:S04]  /*19ce0*/  STL [R1+0x10], R0 ;  /* 0x0000100001007387 */ /* 0x0001e80000100800 */
[----:B------:R-:W4:Y:S01]  /*19cf0*/  LDL.LU R49, [R1+0x8] ;  /* 0x0000080001317983 */ /* 0x000f220000300800 */
[----:B0-----:R-:W-:-:S04]  /*19d00*/  FMUL R0, R35, R3 ;  /* 0x0000000323007220 */ /* 0x001fc80000400000 */
[-C--:B------:R-:W-:Y:S01]  /*19d10*/  FFMA R6, R7, R41.reuse, R0 ;  /* 0x0000002907067223 */ /* 0x080fe20000000000 */
[----:B------:R-:W-:-:S03]  /*19d20*/  FMUL R0, R35, R41 ;  /* 0x0000002923007220 */ /* 0x000fc60000400000 */
[----:B------:R-:W-:Y:S01]  /*19d30*/  FMUL R5, R21, R6 ;  /* 0x0000000615057220 */ /* 0x000fe20000400000 */
[----:B------:R-:W-:-:S04]  /*19d40*/  FFMA R0, R7, R3, -R0 ;  /* 0x0000000307007223 */ /* 0x000fc80000000800 */
[CC--:B------:R-:W-:Y:S01]  /*19d50*/  FFMA R24, R22.reuse, R0.reuse, -R5 ;  /* 0x0000000016187223 */ /* 0x0c0fe20000000805 */
[----:B------:R-:W-:Y:S01]  /*19d60*/  FMUL R5, R21, R0 ;  /* 0x0000000015057220 */ /* 0x000fe20000400000 */
[----:B------:R-:W-:Y:S01]  /*19d70*/  FFMA R85, R85, UR12, R48 ;  /* 0x0000000c55557c23 */ /* 0x000fe20008000030 */
[C---:B------:R-:W-:Y:S02]  /*19d80*/  FMUL R48, R35.reuse, R53 ;  /* 0x0000003523307220 */ /* 0x040fe40000400000 */
[----:B------:R-:W-:Y:S01]  /*19d90*/  FFMA R6, R22, R6, R5 ;  /* 0x0000000616067223 */ /* 0x000fe20000000005 */
[----:B------:R-:W-:Y:S01]  /*19da0*/  FMUL R5, R35, R52 ;  /* 0x0000003423057220 */ /* 0x000fe20000400000 */
[----:B------:R-:W-:-:S03]  /*19db0*/  FFMA R125, R125, UR12, R25 ;  /* 0x0000000c7d7d7c23 */ /* 0x000fc60008000019 */
[C---:B------:R-:W-:Y:S01]  /*19dc0*/  FFMA R5, R7.reuse, R50, -R5 ;  /* 0x0000003207057223 */ /* 0x040fe20000000805 */
[-C--:B------:R-:W-:Y:S01]  /*19dd0*/  FFMA R48, R7, R51.reuse, -R48 ;  /* 0x0000003307307223 */ /* 0x080fe20000000830 */
[----:B------:R-:W-:Y:S01]  /*19de0*/  FFMA R110, R110, UR12, R114 ;  /* 0x0000000c6e6e7c23 */ /* 0x000fe20008000072 */
[----:B------:R-:W-:Y:S01]  /*19df0*/  FFMA R111, R111, UR12, R112 ;  /* 0x0000000c6f6f7c23 */ /* 0x000fe20008000070 */
[----:B--2---:R-:W-:Y:S01]  /*19e00*/  FFMA R0, R4, UR12, R62 ;  /* 0x0000000c04007c23 */ /* 0x004fe2000800003e */
[----:B------:R-:W-:-:S04]  /*19e10*/  FMUL R62, R35, R51 ;  /* 0x00000033233e7220 */ /* 0x000fc80000400000 */
[----:B------:R0:W-:Y:S02]  /*19e20*/  STL [R1+0x14], R0 ;  /* 0x0000140001007387 */ /* 0x0001e40000100800 */
[----:B0-----:R-:W-:Y:S02]  /*19e30*/  FMUL R0, R35, R50 ;  /* 0x0000003223007220 */ /* 0x001fe40000400000 */
[----:B------:R-:W2:Y:S02]  /*19e40*/  LDL.LU R35, [R1] ;  /* 0x0000000001237983 */ /* 0x000ea40000300800 */
[----:B------:R-:W-:-:S04]  /*19e50*/  FFMA R4, R7, R52, R0 ;  /* 0x0000003407047223 */ /* 0x000fc80000000000 */
[----:B------:R-:W-:-:S04]  /*19e60*/  FMUL R25, R17, R4 ;  /* 0x0000000411197220 */ /* 0x000fc80000400000 */
[-C--:B------:R-:W-:Y:S01]  /*19e70*/  FFMA R0, R18, R5.reuse, -R25 ;  /* 0x0000000512007223 */ /* 0x080fe20000000819 */
[----:B------:R-:W-:-:S04]  /*19e80*/  FMUL R5, R17, R5 ;  /* 0x0000000511057220 */ /* 0x000fc80000400000 */
[----:B------:R-:W-:Y:S01]  /*19e90*/  FFMA R4, R18, R4, R5 ;  /* 0x0000000412047223 */ /* 0x000fe20000000005 */
[----:B------:R-:W-:Y:S01]  /*19ea0*/  FFMA R5, R7, R53, R62 ;  /* 0x0000003507057223 */ /* 0x000fe2000000003e */
[----:B---3--:R-:W-:-:S05]  /*19eb0*/  FFMA R7, R60, UR12, R63 ;  /* 0x0000000c3c077c23 */ /* 0x008fca000800003f */
[----:B------:R0:W-:Y:S04]  /*19ec0*/  STL [R1+0x4], R7 ;  /* 0x0000040701007387 */ /* 0x0001e80000100800 */
[----:B------:R-:W3:Y:S04]  /*19ed0*/  LDL.LU R114, [R1+0x1c] ;  /* 0x00001c0001727983 */ /* 0x000ee80000300800 */
[----:B------:R-:W3:Y:S01]  /*19ee0*/  LDL.LU R112, [R1+0x28] ;  /* 0x0000280001707983 */ /* 0x000ee20000300800 */
[----:B0-----:R-:W-:-:S04]  /*19ef0*/  FMUL R7, R44, R2 ;  /* 0x000000022c077220 */ /* 0x001fc80000400000 */
[-C--:B------:R-:W-:Y:S01]  /*19f00*/  FFMA R96, R36, R40.reuse, R7 ;  /* 0x0000002824607223 */ /* 0x080fe20000000007 */
[----:B------:R-:W-:-:S03]  /*19f10*/  FMUL R7, R44, R40 ;  /* 0x000000282c077220 */ /* 0x000fc60000400000 */
[----:B------:R-:W-:Y:S01]  /*19f20*/  FMUL R25, R19, R96 ;  /* 0x0000006013197220 */ /* 0x000fe20000400000 */
[----:B------:R-:W-:Y:S01]  /*19f30*/  FFMA R7, R36, R2, -R7 ;  /* 0x0000000224077223 */ /* 0x000fe20000000807 */
[----:B------:R-:W-:Y:S01]  /*19f40*/  FFMA R75, R75, UR12, R28 ;  /* 0x0000000c4b4b7c23 */ /* 0x000fe2000800001c */
[----:B------:R-:W-:Y:S02]  /*19f50*/  FMUL R28, R44, R41 ;  /* 0x000000292c1c7220 */ /* 0x000fe40000400000 */
[-C--:B------:R-:W-:Y:S01]  /*19f60*/  FFMA R98, R20, R7.reuse, -R25 ;  /* 0x0000000714627223 */ /* 0x080fe20000000819 */
[----:B------:R-:W-:Y:S01]  /*19f70*/  FMUL R7, R19, R7 ;  /* 0x0000000713077220 */ /* 0x000fe20000400000 */
[----:B------:R-:W-:-:S03]  /*19f80*/  FFMA R28, R36, R3, -R28 ;  /* 0x00000003241c7223 */ /* 0x000fc6000000081c */
[----:B------:R-:W-:Y:S01]  /*19f90*/  FFMA R96, R20, R96, R7 ;  /* 0x0000006014607223 */ /* 0x000fe20000000007 */
[----:B------:R-:W-:Y:S01]  /*19fa0*/  FMUL R7, R44, R3 ;  /* 0x000000032c077220 */ /* 0x000fe20000400000 */
[----:B------:R-:W-:-:S03]  /*19fb0*/  FMUL R64, R19, R28 ;  /* 0x0000001c13407220 */ /* 0x000fc60000400000 */
[----:B------:R-:W-:-:S04]  /*19fc0*/  FFMA R7, R36, R41, R7 ;  /* 0x0000002924077223 */ /* 0x000fc80000000007 */
[-C--:B------:R-:W-:Y:S01]  /*19fd0*/  FMUL R97, R19, R7.reuse ;  /* 0x0000000713617220 */ /* 0x080fe20000400000 */
        /* <DEDUP_REMOVED lines=9> */
[C---:B------:R-:W-:Y:S01]  /*1a070*/  FMUL R7, R44.reuse, R51 ;  /* 0x000000332c077220 */ /* 0x040fe20000400000 */
[----:B------:R-:W-:-:S03]  /*1a080*/  FMUL R44, R44, R53 ;  /* 0x000000352c2c7220 */ /* 0x000fc60000400000 */
[C---:B------:R-:W-:Y:S01]  /*1a090*/  FFMA R62, R36.reuse, R53, R7 ;  /* 0x00000035243e7223 */ /* 0x040fe20000000007 */
[----:B------:R-:W-:-:S03]  /*1a0a0*/  FFMA R44, R36, R51, -R44 ;  /* 0x00000033242c7223 */ /* 0x000fc6000000082c */
[----:B------:R-:W-:Y:S01]  /*1a0b0*/  FMUL R7, R15, R62 ;  /* 0x0000003e0f077220 */ /* 0x000fe20000400000 */
[----:B------:R-:W-:Y:S01]  /*1a0c0*/  FMUL R99, R17, R5 ;  /* 0x0000000511637220 */ /* 0x000fe20000400000 */
[C---:B------:R-:W-:Y:S02]  /*1a0d0*/  FFMA R61, R16.reuse, R61, R28 ;  /* 0x0000003d103d7223 */ /* 0x040fe4000000001c */
[-C--:B------:R-:W-:Y:S01]  /*1a0e0*/  FFMA R68, R16, R44.reuse, -R7 ;  /* 0x0000002c10447223 */ /* 0x080fe20000000807 */
[----:B------:R-:W-:Y:S01]  /*1a0f0*/  FMUL R7, R15, R44 ;  /* 0x0000002c0f077220 */ /* 0x000fe20000400000 */
[----:B------:R-:W-:Y:S01]  /*1a100*/  FMUL R28, R45, R2 ;  /* 0x000000022d1c7220 */ /* 0x000fe20000400000 */
[-C--:B------:R-:W-:Y:S01]  /*1a110*/  FFMA R99, R18, R48.reuse, -R99 ;  /* 0x0000003012637223 */ /* 0x080fe20000000863 */
[----:B------:R-:W-:Y:S01]  /*1a120*/  FMUL R48, R17, R48 ;  /* 0x0000003011307220 */ /* 0x000fe20000400000 */
[----:B------:R-:W-:Y:S01]  /*1a130*/  FFMA R62, R16, R62, R7 ;  /* 0x0000003e103e7223 */ /* 0x000fe20000000007 */
[----:B------:R-:W-:Y:S01]  /*1a140*/  FFMA R55, R55, UR12, R8 ;  /* 0x0000000c37377c23 */ /* 0x000fe20008000008 */
[-C--:B------:R-:W-:Y:S01]  /*1a150*/  FFMA R28, R37, R40.reuse, R28 ;  /* 0x00000028251c7223 */ /* 0x080fe2000000001c */
[C---:B------:R-:W-:Y:S01]  /*1a160*/  FMUL R7, R45.reuse, R40 ;  /* 0x000000282d077220 */ /* 0x040fe20000400000 */
[----:B------:R-:W-:Y:S01]  /*1a170*/  FMUL R8, R45, R3 ;  /* 0x000000032d087220 */ /* 0x000fe20000400000 */
[----:B------:R-:W-:Y:S01]  /*1a180*/  FFMA R5, R18, R5, R48 ;  /* 0x0000000512057223 */ /* 0x000fe20000000030 */
[----:B------:R-:W-:Y:S01]  /*1a190*/  FMUL R63, R19, R28 ;  /* 0x0000001c133f7220 */ /* 0x000fe20000400000 */
[C---:B------:R-:W-:Y:S01]  /*1a1a0*/  FFMA R7, R37.reuse, R2, -R7 ;  /* 0x0000000225077223 */ /* 0x040fe20000000807 */
[-C--:B------:R-:W-:Y:S01]  /*1a1b0*/  FFMA R48, R37, R41.reuse, R8 ;  /* 0x0000002925307223 */ /* 0x080fe20000000008 */
[----:B------:R-:W-:Y:S01]  /*1a1c0*/  FMUL R8, R45, R41 ;  /* 0x000000292d087220 */ /* 0x000fe20000400000 */
[----:B----4-:R-:W-:Y:S01]  /*1a1d0*/  FFMA R74, R74, UR12, R49 ;  /* 0x0000000c4a4a7c23 */ /* 0x010fe20008000031 */
[-C--:B------:R-:W-:Y:S01]  /*1a1e0*/  FFMA R63, R20, R7.reuse, -R63 ;  /* 0x00000007143f7223 */ /* 0x080fe2000000083f */
[----:B------:R-:W-:Y:S01]  /*1a1f0*/  FMUL R49, R19, R7 ;  /* 0x0000000713317220 */ /* 0x000fe20000400000 */
[----:B------:R-:W-:Y:S01]  /*1a200*/  FFMA R8, R37, R3, -R8 ;  /* 0x0000000325087223 */ /* 0x000fe20000000808 */
[----:B------:R-:W-:-:S04]  /*1a210*/  FMUL R7, R19, R48 ;  /* 0x0000003013077220 */ /* 0x000fc80000400000 */
[-C--:B------:R-:W-:Y:S01]  /*1a220*/  FFMA R60, R20, R8.reuse, -R7 ;  /* 0x00000008143c7223 */ /* 0x080fe20000000807 */
[----:B------:R-:W-:Y:S01]  /*1a230*/  FMUL R7, R19, R8 ;  /* 0x0000000813077220 */ /* 0x000fe20000400000 */
[----:B------:R-:W-:Y:S01]  /*1a240*/  FMUL R8, R45, R50 ;  /* 0x000000322d087220 */ /* 0x000fe20000400000 */
[----:B------:R-:W-:Y:S02]  /*1a250*/  FFMA R76, R76, UR12, R59 ;  /* 0x0000000c4c4c7c23 */ /* 0x000fe4000800003b */
[----:B------:R-:W-:Y:S01]  /*1a260*/  FFMA R48, R20, R48, R7 ;  /* 0x0000003014307223 */ /* 0x000fe20000000007 */
[-C--:B------:R-:W-:Y:S01]  /*1a270*/  FFMA R8, R37, R52.reuse, R8 ;  /* 0x0000003425087223 */ /* 0x080fe20000000008 */
[----:B------:R-:W-:Y:S01]  /*1a280*/  FMUL R7, R45, R52 ;  /* 0x000000342d077220 */ /* 0x000fe20000400000 */
[----:B------:R-:W-:Y:S01]  /*1a290*/  FFMA R59, R33, UR12, R42 ;  /* 0x0000000c213b7c23 */ /* 0x000fe2000800002a */
[----:B------:R-:W-:Y:S01]  /*1a2a0*/  FFMA R42, R32, UR12, R9 ;  /* 0x0000000c202a7c23 */ /* 0x000fe20008000009 */
[----:B------:R-:W-:Y:S01]  /*1a2b0*/  FMUL R9, R15, R8 ;  /* 0x000000080f097220 */ /* 0x000fe20000400000 */
[----:B------:R-:W-:-:S04]  /*1a2c0*/  FFMA R7, R37, R50, -R7 ;  /* 0x0000003225077223 */ /* 0x000fc80000000807 */
[-C--:B------:R-:W-:Y:S01]  /*1a2d0*/  FFMA R36, R16, R7.reuse, -R9 ;  /* 0x0000000710247223 */ /* 0x080fe20000000809 */
[----:B------:R-:W-:-:S04]  /*1a2e0*/  FMUL R7, R15, R7 ;  /* 0x000000070f077220 */ /* 0x000fc80000400000 */
[----:B------:R-:W-:Y:S01]  /*1a2f0*/  FFMA R32, R16, R8, R7 ;  /* 0x0000000810207223 */ /* 0x000fe20000000007 */
[----:B------:R-:W-:Y:S01]  /*1a300*/  FMUL R7, R46, R2 ;  /* 0x000000022e077220 */ /* 0x000fe20000400000 */
[----:B------:R-:W-:-:S03]  /*1a310*/  FFMA R31, R34, UR12, R31 ;  /* 0x0000000c221f7c23 */ /* 0x000fc6000800001f */
        /* <DEDUP_REMOVED lines=12> */
[C---:B------:R-:W-:Y:S01]  /*1a3e0*/  FMUL R28, R45.reuse, R51 ;  /* 0x000000332d1c7220 */ /* 0x040fe20000400000 */
[----:B------:R-:W-:Y:S01]  /*1a3f0*/  FMUL R8, R45, R53 ;  /* 0x000000352d087220 */ /* 0x000fe20000400000 */
[----:B------:R-:W-:Y:S01]  /*1a400*/  FFMA R6, R38, R3, -R6 ;  /* 0x0000000326067223 */ /* 0x000fe20000000806 */
[----:B------:R-:W-:-:S04]  /*1a410*/  FMUL R45, R19, R7 ;  /* 0x00000007132d7220 */ /* 0x000fc80000400000 */
[-C--:B------:R-:W-:Y:S01]  /*1a420*/  FFMA R45, R20, R6.reuse, -R45 ;  /* 0x00000006142d7223 */ /* 0x080fe2000000082d */
[----:B------:R-:W-:Y:S01]  /*1a430*/  FMUL R6, R19, R6 ;  /* 0x0000000613067220 */ /* 0x000fe20000400000 */
[C---:B------:R-:W-:Y:S01]  /*1a440*/  FFMA R33, R37.reuse, R53, R28 ;  /* 0x0000003525217223 */ /* 0x040fe2000000001c */
[----:B------:R-:W-:-:S03]  /*1a450*/  FFMA R8, R37, R51, -R8 ;  /* 0x0000003325087223 */ /* 0x000fc60000000808 */
[----:B------:R-:W-:-:S04]  /*1a460*/  FMUL R37, R15, R33 ;  /* 0x000000210f257220 */ /* 0x000fc80000400000 */
[-C--:B------:R-:W-:Y:S01]  /*1a470*/  FFMA R37, R16, R8.reuse, -R37 ;  /* 0x0000000810257223 */ /* 0x080fe20000000825 */
[----:B------:R-:W-:-:S04]  /*1a480*/  FMUL R8, R15, R8 ;  /* 0x000000080f087220 */ /* 0x000fc80000400000 */
        /* <DEDUP_REMOVED lines=20> */
[----:B------:R-:W-:Y:S04]  /*1a5d0*/  LDS.64 R60, [R11+0x600] ;  /* 0x000600000b3c7984 */ /* 0x000fe80000000a00 */
[----:B------:R-:W-:Y:S04]  /*1a5e0*/  LDS.64 R62, [R13+0x640] ;  /* 0x000640000d3e7984 */ /* 0x000fe80000000a00 */
[----:B------:R-:W-:Y:S01]  /*1a5f0*/  LDS.64 R64, [R11+0x640] ;  /* 0x000640000b407984 */ /* 0x000fe20000000a00 */
[----:B--2---:R-:W-:Y:S01]  /*1a600*/  FFMA R72, R72, UR12, R35 ;  /* 0x0000000c48487c23 */ /* 0x004fe20008000023 */
[----:B------:R-:W-:Y:S01]  /*1a610*/  FFMA R35, R20, R7, R6 ;  /* 0x0000000714237223 */ /* 0x000fe20000000006 */
[----:B------:R-:W-:-:S04]  /*1a620*/  FMUL R7, R46, R50 ;  /* 0x000000322e077220 */ /* 0x000fc80000400000 */
[-C--:B------:R-:W-:Y:S01]  /*1a630*/  FFMA R9, R38, R52.reuse, R7 ;  /* 0x0000003426097223 */ /* 0x080fe20000000007 */
[----:B------:R-:W-:-:S03]  /*1a640*/  FMUL R7, R46, R52 ;  /* 0x000000342e077220 */ /* 0x000fc60000400000 */
[----:B------:R-:W-:Y:S01]  /*1a650*/  FMUL R25, R15, R9 ;  /* 0x000000090f197220 */ /* 0x000fe20000400000 */
[----:B------:R-:W-:-:S04]  /*1a660*/  FFMA R7, R38, R50, -R7 ;  /* 0x0000003226077223 */ /* 0x000fc80000000807 */
[----:B------:R-:W-:Y:S01]  /*1a670*/  FFMA R8, R16, R7, -R25 ;  /* 0x0000000710087223 */ /* 0x000fe20000000819 */
[C---:B------:R-:W-:Y:S01]  /*1a680*/  FMUL R25, R46.reuse, R51 ;  /* 0x000000332e197220 */ /* 0x040fe20000400000 */
[----:B------:R-:W-:-:S03]  /*1a690*/  FMUL R46, R46, R53 ;  /* 0x000000352e2e7220 */ /* 0x000fc60000400000 */
[C---:B------:R-:W-:Y:S01]  /*1a6a0*/  FFMA R25, R38.reuse, R53, R25 ;  /* 0x0000003526197223 */ /* 0x040fe20000000019 */
[C---:B------:R-:W-:Y:S01]  /*1a6b0*/  FMUL R6, R15.reuse, R7 ;  /* 0x000000070f067220 */ /* 0x040fe20000400000 */
[----:B------:R-:W-:Y:S02]  /*1a6c0*/  FFMA R46, R38, R51, -R46 ;  /* 0x00000033262e7223 */ /* 0x000fe4000000082e */
[----:B------:R-:W-:-:S04]  /*1a6d0*/  FMUL R7, R15, R25 ;  /* 0x000000190f077220 */ /* 0x000fc80000400000 */
[C---:B------:R-:W-:Y:S01]  /*1a6e0*/  FFMA R24, R16.reuse, R46, -R7 ;  /* 0x0000002e10187223 */ /* 0x040fe20000000807 */
[C---:B------:R-:W-:Y:S01]  /*1a6f0*/  FMUL R7, R47.reuse, R2 ;  /* 0x000000022f077220 */ /* 0x040fe20000400000 */
[----:B------:R-:W-:Y:S01]  /*1a700*/  FFMA R9, R16, R9, R6 ;  /* 0x0000000910097223 */ /* 0x000fe20000000006 */
[-C--:B------:R-:W-:Y:S02]  /*1a710*/  FMUL R6, R47, R40.reuse ;  /* 0x000000282f067220 */ /* 0x080fe40000400000 */
[C---:B------:R-:W-:Y:S02]  /*1a720*/  FFMA R7, R39.reuse, R40, R7 ;  /* 0x0000002827077223 */ /* 0x040fe40000000007 */
[----:B------:R-:W-:Y:S02]  /*1a730*/  FFMA R6, R39, R2, -R6 ;  /* 0x0000000227067223 */ /* 0x000fe40000000806 */
[----:B------:R-:W-:Y:S01]  /*1a740*/  FMUL R27, R19, R7 ;  /* 0x00000007131b7220 */ /* 0x000fe20000400000 */
[----:B------:R-:W-:Y:S01]  /*1a750*/  FMUL R2, R47, R41 ;  /* 0x000000292f027220 */ /* 0x000fe20000400000 */
[----:B------:R-:W-:-:S02]  /*1a760*/  FMUL R28, R19, R6 ;  /* 0x00000006131c7220 */ /* 0x000fc40000400000 */
[----:B------:R-:W-:Y:S01]  /*1a770*/  FFMA R27, R20, R6, -R27 ;  /* 0x00000006141b7223 */ /* 0x000fe2000000081b */
[-C--:B------:R-:W-:Y:S01]  /*1a780*/  FMUL R6, R47, R3.reuse ;  /* 0x000000032f067220 */ /* 0x080fe20000400000 */
[----:B------:R-:W-:-:S03]  /*1a790*/  FFMA R2, R39, R3, -R2 ;  /* 0x0000000327027223 */ /* 0x000fc60000000802 */
[----:B------:R-:W-:Y:S01]  /*1a7a0*/  FFMA R6, R39, R41, R6 ;  /* 0x0000002927067223 */ /* 0x000fe20000000006 */
[----:B------:R-:W-:Y:S01]  /*1a7b0*/  FMUL R3, R19, R2 ;  /* 0x0000000213037220 */ /* 0x000fe20000400000 */
[C---:B------:R-:W-:Y:S01]  /*1a7c0*/  FFMA R28, R20.reuse, R7, R28 ;  /* 0x00000007141c7223 */ /* 0x040fe2000000001c */
[----:B------:R-:W-:Y:S01]  /*1a7d0*/  FMUL R38, R47, R51 ;  /* 0x000000332f267220 */ /* 0x000fe20000400000 */
[-C--:B------:R-:W-:Y:S01]  /*1a7e0*/  FMUL R29, R19, R6.reuse ;  /* 0x00000006131d7220 */ /* 0x080fe20000400000 */
[C---:B------:R-:W-:Y:S01]  /*1a7f0*/  FFMA R6, R20.reuse, R6, R3 ;  /* 0x0000000614067223 */ /* 0x040fe20000000003 */
[----:B------:R-:W-:Y:S01]  /*1a800*/  FMUL R3, R47, R50 ;  /* 0x000000322f037220 */ /* 0x000fe20000400000 */
[----:B------:R-:W-:Y:S01]  /*1a810*/  FMUL R46, R15, R46 ;  /* 0x0000002e0f2e7220 */ /* 0x000fe20000400000 */
[----:B------:R-:W-:Y:S01]  /*1a820*/  FFMA R29, R20, R2, -R29 ;  /* 0x00000002141d7223 */ /* 0x000fe2000000081d */
[-C--:B------:R-:W-:Y:S01]  /*1a830*/  FMUL R2, R47, R52.reuse ;  /* 0x000000342f027220 */ /* 0x080fe20000400000 */
[----:B------:R-:W-:Y:S01]  /*1a840*/  FFMA R3, R39, R52, R3 ;  /* 0x0000003427037223 */ /* 0x000fe20000000003 */
[----:B------:R-:W-:Y:S01]  /*1a850*/  FFMA R92, R35, UR12, R92 ;  /* 0x0000000c235c7c23 */ /* 0x000fe2000800005c */
[----:B------:R-:W-:Y:S01]  /*1a860*/  LDS.64 R40, [R13+0x600] ;  /* 0x000600000d287984 */ /* 0x000fe20000000a00 */
[----:B------:R-:W-:Y:S01]  /*1a870*/  FFMA R2, R39, R50, -R2 ;  /* 0x0000003227027223 */ /* 0x000fe20000000802 */
[----:B------:R-:W-:Y:S01]  /*1a880*/  FMUL R7, R15, R3 ;  /* 0x000000030f077220 */ /* 0x000fe20000400000 */
[----:B------:R-:W-:Y:S01]  /*1a890*/  FFMA R38, R39, R53, R38 ;  /* 0x0000003527267223 */ /* 0x000fe20000000026 */
[C---:B------:R-:W-:Y:S01]  /*1a8a0*/  FFMA R25, R16.reuse, R25, R46 ;  /* 0x0000001910197223 */ /* 0x040fe2000000002e */
[-C--:B------:R-:W-:Y:S01]  /*1a8b0*/  FMUL R54, R15, R2.reuse ;  /* 0x000000020f367220 */ /* 0x080fe20000400000 */
[C---:B------:R-:W-:Y:S01]  /*1a8c0*/  FFMA R7, R16.reuse, R2, -R7 ;  /* 0x0000000210077223 */ /* 0x040fe20000000807 */
[----:B------:R-:W-:Y:S01]  /*1a8d0*/  FMUL R2, R47, R53 ;  /* 0x000000352f027220 */ /* 0x000fe20000400000 */
[----:B------:R-:W-:Y:S03]  /*1a8e0*/  LDS.128 R32, [R14+0xc60] ;  /* 0x000c60000e207984 */ /* 0x000fe60000000c00 */
[----:B------:R-:W-:Y:S01]  /*1a8f0*/  FFMA R2, R39, R51, -R2 ;  /* 0x0000003327027223 */ /* 0x000fe20000000802 */
[----:B------:R-:W-:Y:S01]  /*1a900*/  FFMA R54, R16, R3, R54 ;  /* 0x0000000310367223 */ /* 0x000fe20000000036 */
[C---:B------:R-:W-:Y:S01]  /*1a910*/  FMUL R67, R15.reuse, R38 ;  /* 0x000000260f437220 */ /* 0x040fe20000400000 */
[----:B------:R-:W-:Y:S01]  /*1a920*/  LDS.128 R44, [R14+0xca0] ;  /* 0x000ca0000e2c7984 */ /* 0x000fe20000000c00 */
[----:B------:R-:W-:-:S03]  /*1a930*/  FMUL R3, R15, R2 ;  /* 0x000000020f037220 */ /* 0x000fc60000400000 */
[----:B------:R-:W-:Y:S01]  /*1a940*/  LDS.128 R48, [R12+0xca0] ;  /* 0x000ca0000c307984 */ /* 0x000fe20000000c00 */
[----:B------:R-:W-:Y:S01]  /*1a950*/  FFMA R66, R16, R38, R3 ;  /* 0x0000002610427223 */ /* 0x000fe20000000003 */
[----:B------:R-:W-:-:S04]  /*1a960*/  IADD3 R38, PT, PT, R10, 0x6, RZ ;  /* 0x000000060a267810 */ /* 0x000fc80007ffe0ff */
[----:B------:R-:W-:-:S04]  /*1a970*/  LOP3.LUT R38, R38, 0xff, RZ, 0xc0, !PT ;  /* 0x000000ff26267812 */ /* 0x000fc800078ec0ff */
[----:B------:R-:W-:-:S05]  /*1a980*/  LEA R38, R38, UR7, 0x2 ;  /* 0x0000000726267c11 */ /* 0x000fca000f8e10ff */
[----:B------:R-:W0:Y:S04]  /*1a990*/  LDS R52, [R38] ;  /* 0x0000000026347984 */ /* 0x000e280000000800 */
[----:B------:R1:W2:Y:S01]  /*1a9a0*/  LDS.128 R36, [R12+0xc60] ;  /* 0x000c60000c247984 */ /* 0x0002a20000000c00 */
[----:B------:R-:W-:-:S04]  /*1a9b0*/  UIADD3 UR8, UPT, UPT, UR4, 0x6, URZ ;  /* 0x0000000604087890 */ /* 0x000fc8000fffe0ff */
[----:B------:R-:W-:Y:S01]  /*1a9c0*/  UISETP.NE.AND UP0, UPT, UR8, UR6, UPT ;  /* 0x000000060800728c */ /* 0x000fe2000bf05270 */
[----:B------:R-:W-:Y:S01]  /*1a9d0*/  FFMA R67, R16, R2, -R67 ;  /* 0x0000000210437223 */ /* 0x000fe20000000843 */
        /* <DEDUP_REMOVED lines=18> */
[----:B0-----:R-:W-:Y:S01]  /*1ab00*/  R2UR UR22, R52 ;  /* 0x00000000341672ca */ /* 0x001fe200000e0000 */
[----:B------:R-:W-:Y:S01]  /*1ab10*/  FFMA R52, R6, UR12, R101 ;  /* 0x0000000c06347c23 */ /* 0x000fe20008000065 */
[----:B------:R-:W-:Y:S01]  /*1ab20*/  FFMA R6, R67, UR12, R70 ;  /* 0x0000000c43067c23 */ /* 0x000fe20008000046 */
[----:B-1----:R-:W-:-:S12]  /*1ab30*/  BRA.U UP0, `(.L_x_96) ;  /* 0x0000000500447547 */ /* 0x002fd8000b800000 */
        /* <DEDUP_REMOVED lines=8> */
.L_x_98:
[----:B0-----:R-:W-:-:S06]  /*1abc0*/  UIMAD.WIDE UR20, UR8, 0x4, UR24 ;  /* 0x00000004081478a5 */ /* 0x001fcc000f8e0218 */
        /* <DEDUP_REMOVED lines=8> */
[----:B------:R-:W-:Y:S01]  /*1ac50*/  MOV R16, UR6 ;  /* 0x0000000600107c02 */ /* 0x000fe20008000f00 */
[----:B------:R-:W-:-:S03]  /*1ac60*/  UISETP.NE.AND UP0, UPT, UR6, URZ, UPT ;  /* 0x000000ff0600728c */ /* 0x000fc6000bf05270 */
[----:B------:R-:W-:Y:S01]  /*1ac70*/  ISETP.LT.AND P1, PT, R16, 0x1, PT ;  /* 0x000000011000780c */ /* 0x000fe20003f21270 */
[----:B------:R-:W-:-:S03]  /*1ac80*/  USEL UR9, UR8, UR9, !UP0 ;  /* 0x0000000908097287 */ /* 0x000fc6000c000000 */
[----:B------:R-:W-:-:S09]  /*1ac90*/  UMOV UR8, UR10 ;  /* 0x0000000a00087c82 */ /* 0x000fd20008000000 */
[----:B------:R-:W-:Y:S05]  /*1aca0*/  @!P0 BRA P1, `(.L_x_98) ;  /* 0xfffffffc00c48947 */ /* 0x000fea000083ffff */
.L_x_97:
        /* <DEDUP_REMOVED lines=9> */
[----:B------:R-:W3:Y:S01]  /*1ad40*/  @!P2 LDC.64 R68, c[0x0][0x390] ;  /* 0x0000e400ff44ab82 */ /* 0x000ee20000000a00 */
[----:B0-----:R-:W-:-:S07]  /*1ad50*/  @!P2 IADD3 R16, PT, PT, R58, -R71, RZ ;  /* 0x800000473a10a210 */ /* 0x001fce0007ffe0ff */
[----:B------:R-:W0:Y:S01]  /*1ad60*/  @!P3 LDC R20, c[0x0][0x384] ;  /* 0x0000e100ff14bb82 */ /* 0x000e220000000800 */
[----:B------:R-:W-:-:S05]  /*1ad70*/  @!P2 IADD3 R71, PT, PT, -R56, R71, RZ ;  /* 0x000000473847a210 */ /* 0x000fca0007ffe1ff */
[----:B------:R-:W-:Y:S02]  /*1ad80*/  @!P2 IMAD R97, R16, UR12, R71 ;  /* 0x0000000c1061ac24 */ /* 0x000fe4000f8e0247 */
[----:B------:R-:W4:Y:S02]  /*1ad90*/  @!P0 LDC R16, c[0x0][0x384] ;  /* 0x0000e100ff108b82 */ /* 0x000f240000000800 */
[----:B------:R-:W-:-:S04]  /*1ada0*/  @!P2 IMAD R97, R97, UR12, R18 ;  /* 0x0000000c6161ac24 */ /* 0x000fc8000f8e0212 */
[C---:B-1----:R-:W-:Y:S02]  /*1adb0*/  @!P2 IMAD.WIDE R66, R97.reuse, 0x4, R66 ;  /* 0x000000046142a825 */ /* 0x042fe400078e0242 */
[----:B------:R-:W1:Y:S02]  /*1adc0*/  @!P3 LDC.64 R70, c[0x0][0x388] ;  /* 0x0000e200ff46bb82 */ /* 0x000e640000000a00 */
        /* <DEDUP_REMOVED lines=8> */
[----:B--2---:R-:W2:Y:S01]  /*1ae50*/  @!P3 LDC.64 R68, c[0x0][0x390] ;  /* 0x0000e400ff44bb82 */ /* 0x004ea20000000a00 */
        /* <DEDUP_REMOVED lines=31> */
.L_x_96:
[----:B------:R-:W-:-:S09]  /*1b050*/  UISETP.NE.AND UP0, UPT, UR11, 0xf9, UPT ;  /* 0x000000f90b00788c */ /* 0x000fd2000bf05270 */
[----:B------:R-:W-:Y:S05]  /*1b060*/  BRA.U UP0, `(.L_x_99) ;  /* 0x00000001003c7547 */ /* 0x000fea000b800000 */
[----:B0-----:R-:W0:Y:S01]  /*1b070*/  S2R R68, SR_TID.X ;  /* 0x0000000000447919 */ /* 0x001e220000002100 */
[----:B------:R-:W1:Y:S01]  /*1b080*/  LDC.64 R66, c[0x0][0x3c0] ;  /* 0x0000f000ff427b82 */ /* 0x000e620000000a00 */
        /* <DEDUP_REMOVED lines=9> */
.L_x_101:
[----:B------:R-:W-:Y:S05]  /*1b120*/  BSYNC.RECONVERGENT B0 ;  /* 0x0000000000007941 */ /* 0x000fea0003800200 */
.L_x_100:
[----:B0-----:R-:W3:Y:S04]  /*1b130*/  LDL R67, [R1+0x24] ;  /* 0x0000240001437983 */ /* 0x001ee80000100800 */
[----:B---3-5:R1:W-:Y:S01]  /*1b140*/  STS [R67], R66 ;  /* 0x0000004243007388 */ /* 0x0283e20000000800 */
[----:B------:R-:W-:Y:S06]  /*1b150*/  BAR.SYNC.DEFER_BLOCKING 0x0 ;  /* 0x0000000000007b1d */ /* 0x000fec0000010000 */
.L_x_99:
[----:B------:R-:W3:Y:S01]  /*1b160*/  LDL.LU R101, [R1+0x20] ;  /* 0x0000200001657983 */ /* 0x000ee20000300800 */
[C---:B0-2---:R-:W-:Y:S01]  /*1b170*/  FMUL R69, R36.reuse, R40 ;  /* 0x0000002824457220 */ /* 0x045fe20000400000 */
[C---:B-1----:R-:W-:Y:S01]  /*1b180*/  FMUL R67, R36.reuse, R60 ;  /* 0x0000003c24437220 */ /* 0x042fe20000400000 */
[C---:B------:R-:W-:Y:S01]  /*1b190*/  FMUL R71, R36.reuse, R64 ;  /* 0x0000004024477220 */ /* 0x040fe20000400000 */
[----:B------:R-:W-:Y:S01]  /*1b1a0*/  FMUL R66, R36, R61 ;  /* 0x0000003d24427220 */ /* 0x000fe20000400000 */
[----:B------:R-:W-:Y:S01]  /*1b1b0*/  FFMA R70, R32, R60, R69 ;  /* 0x0000003c20467223 */ /* 0x000fe20000000045 */
[C---:B------:R-:W-:Y:S01]  /*1b1c0*/  FMUL R68, R36.reuse, R41 ;  /* 0x0000002924447220 */ /* 0x040fe20000400000 */
[C---:B------:R-:W-:Y:S01]  /*1b1d0*/  FMUL R113, R36.reuse, R62 ;  /* 0x0000003e24717220 */ /* 0x040fe20000400000 */
[C---:B------:R-:W-:Y:S01]  /*1b1e0*/  FMUL R96, R36.reuse, R65 ;  /* 0x0000004124607220 */ /* 0x040fe20000400000 */
[----:B------:R-:W-:Y:S01]  /*1b1f0*/  FMUL R98, R36, R63 ;  /* 0x0000003f24627220 */ /* 0x000fe20000400000 */
[C---:B------:R-:W-:Y:S01]  /*1b200*/  FFMA R67, R32.reuse, R40, -R67 ;  /* 0x0000002820437223 */ /* 0x040fe20000000843 */
[C---:B------:R-:W-:Y:S01]  /*1b210*/  FFMA R69, R32.reuse, R62, -R71 ;  /* 0x0000003e20457223 */ /* 0x040fe20000000847 */
[C---:B------:R-:W-:Y:S01]  /*1b220*/  FFMA R36, R32.reuse, R41, -R66 ;  /* 0x0000002920247223 */ /* 0x040fe20000000842 */
[C---:B-----5:R-:W-:Y:S01]  /*1b230*/  FMUL R71, R21.reuse, R70 ;  /* 0x0000004615477220 */ /* 0x060fe20000400000 */
[----:B------:R-:W-:Y:S01]  /*1b240*/  FFMA R66, R32, R61, R68 ;  /* 0x0000003d20427223 */ /* 0x000fe20000000044 */
[CC--:B------:R-:W-:Y:S01]  /*1b250*/  FMUL R99, R21.reuse, R67.reuse ;  /* 0x0000004315637220 */ /* 0x0c0fe20000400000 */
[----:B------:R-:W2:Y:S01]  /*1b260*/  LDL.LU R112, [R1+0x10] ;  /* 0x0000100001707983 */ /* 0x000ea20000300800 */
[----:B------:R-:W-:Y:S01]  /*1b270*/  FFMA R68, R22, R67, -R71 ;  /* 0x0000004316447223 */ /* 0x000fe20000000847 */
[C---:B------:R-:W-:Y:S01]  /*1b280*/  FMUL R71, R21.reuse, R66 ;  /* 0x0000004215477220 */ /* 0x040fe20000400000 */
[----:B------:R-:W-:Y:S01]  /*1b290*/  FFMA R113, R32, R64, R113 ;  /* 0x0000004020717223 */ /* 0x000fe20000000071 */
[C---:B------:R-:W-:Y:S01]  /*1b2a0*/  FFMA R67, R22.reuse, R70, R99 ;  /* 0x0000004616437223 */ /* 0x040fe20000000063 */
[-C--:B------:R-:W-:Y:S01]  /*1b2b0*/  FMUL R99, R21, R36.reuse ;  /* 0x0000002415637220 */ /* 0x080fe20000400000 */
[----:B------:R-:W-:Y:S01]  /*1b2c0*/  FFMA R36, R22, R36, -R71 ;  /* 0x0000002416247223 */ /* 0x000fe20000000847 */
[C---:B------:R-:W-:Y:S01]  /*1b2d0*/  FMUL R71, R17.reuse, R113 ;  /* 0x0000007111477220 */ /* 0x040fe20000400000 */
[C---:B------:R-:W-:Y:S01]  /*1b2e0*/  FFMA R97, R32.reuse, R63, -R96 ;  /* 0x0000003f20617223 */ /* 0x040fe20000000860 */
[----:B------:R-:W-:Y:S01]  /*1b2f0*/  FFMA R96, R32, R65, R98 ;  /* 0x0000004120607223 */ /* 0x000fe20000000062 */
[CC--:B------:R-:W-:Y:S01]  /*1b300*/  FMUL R70, R17.reuse, R69.reuse ;  /* 0x0000004511467220 */ /* 0x0c0fe20000400000 */
[----:B------:R-:W4:Y:S01]  /*1b310*/  LDL.LU R109, [R1+0x14] ;  /* 0x00001400016d7983 */ /* 0x000f220000300800 */
[C---:B------:R-:W-:Y:S01]  /*1b320*/  FFMA R32, R18.reuse, R69, -R71 ;  /* 0x0000004512207223 */ /* 0x040fe20000000847 */
[C---:B------:R-:W-:Y:S01]  /*1b330*/  FMUL R69, R17.reuse, R97 ;  /* 0x0000006111457220 */ /* 0x040fe20000400000 */
[C---:B------:R-:W-:Y:S01]  /*1b340*/  FFMA R113, R18.reuse, R113, R70 ;  /* 0x0000007112717223 */ /* 0x040fe20000000046 */
[-C--:B------:R-:W-:Y:S01]  /*1b350*/  FMUL R70, R17, R96.reuse ;  /* 0x0000006011467220 */ /* 0x080fe20000400000 */
[C---:B------:R-:W-:Y:S01]  /*1b360*/  FMUL R98, R37.reuse, R41 ;  /* 0x0000002925627220 */ /* 0x040fe20000400000 */
[C---:B------:R-:W-:Y:S01]  /*1b370*/  FFMA R96, R18.reuse, R96, R69 ;  /* 0x0000006012607223 */ /* 0x040fe20000000045 */
[C---:B------:R-:W-:Y:S01]  /*1b380*/  FMUL R69, R37.reuse, R60 ;  /* 0x0000003c25457220 */ /* 0x040fe20000400000 */
[----:B------:R-:W-:Y:S01]  /*1b390*/  FFMA R97, R18, R97, -R70 ;  /* 0x0000006112617223 */ /* 0x000fe20000000846 */
[-C--:B------:R-:W-:Y:S01]  /*1b3a0*/  FMUL R70, R37, R40.reuse ;  /* 0x0000002825467220 */ /* 0x080fe20000400000 */
[C---:B------:R-:W-:Y:S01]  /*1b3b0*/  FFMA R98, R33.reuse, R61, R98 ;  /* 0x0000003d21627223 */ /* 0x040fe20000000062 */
[C---:B------:R-:W-:Y:S01]  /*1b3c0*/  FFMA R69, R33.reuse, R40, -R69 ;  /* 0x0000002821457223 */ /* 0x040fe20000000845 */
[----:B------:R-:W-:Y:S01]  /*1b3d0*/  FFMA R66, R22, R66, R99 ;  /* 0x0000004216427223 */ /* 0x000fe20000000063 */
[----:B------:R-:W-:Y:S01]  /*1b3e0*/  FFMA R70, R33, R60, R70 ;  /* 0x0000003c21467223 */ /* 0x000fe20000000046 */
[----:B------:R-:W-:Y:S01]  /*1b3f0*/  FMUL R100, R37, R63 ;  /* 0x0000003f25647220 */ /* 0x000fe20000400000 */
[C---:B------:R-:W-:Y:S01]  /*1b400*/  FMUL R107, R21.reuse, R69 ;  /* 0x00000045156b7220 */ /* 0x040fe20000400000 */
[----:B------:R-:W-:Y:S01]  /*1b410*/  FFMA R66, R66, UR22, R87 ;  /* 0x0000001642427c23 */ /* 0x000fe20008000057 */
[-C--:B------:R-:W-:Y:S01]  /*1b420*/  FMUL R71, R21, R70.reuse ;  /* 0x0000004615477220 */ /* 0x080fe20000400000 */
[----:B------:R-:W-:Y:S01]  /*1b430*/  FFMA R105, R33, R65, R100 ;  /* 0x0000004121697223 */ /* 0x000fe20000000064 */
[C---:B------:R-:W-:Y:S01]  /*1b440*/  FFMA R107, R22.reuse, R70, R107 ;  /* 0x00000046166b7223 */ /* 0x040fe2000000006b */
[----:B------:R-:W-:Y:S01]  /*1b450*/  FMUL R70, R37, R61 ;  /* 0x0000003d25467220 */ /* 0x000fe20000400000 */
[----:B------:R-:W-:Y:S01]  /*1b460*/  FFMA R108, R22, R69, -R71 ;  /* 0x00000045166c7223 */ /* 0x000fe20000000847 */
[----:B------:R-:W-:-:S02]  /*1b470*/  FMUL R69, R21, R98 ;  /* 0x0000006215457220 */ /* 0x000fc40000400000 */
[----:B------:R-:W-:-:S04]  /*1b480*/  FFMA R70, R33, R41, -R70 ;  /* 0x0000002921467223 */ /* 0x000fc80000000846 */
[-C--:B------:R-:W-:Y:S01]  /*1b490*/  FMUL R71, R21, R70.reuse ;  /* 0x0000004615477220 */ /* 0x080fe20000400000 */
[C---:B------:R-:W-:Y:S01]  /*1b4a0*/  FFMA R70, R22.reuse, R70, -R69 ;  /* 0x0000004616467223 */ /* 0x040fe20000000845 */
[C---:B------:R-:W-:Y:S02]  /*1b4b0*/  FMUL R69, R37.reuse, R64 ;  /* 0x0000004025457220 */ /* 0x040fe40000400000 */
[----:B------:R-:W-:Y:S01]  /*1b4c0*/  FFMA R71, R22, R98, R71 ;  /* 0x0000006216477223 */ /* 0x000fe20000000047 */
[-C--:B------:R-:W-:Y:S01]  /*1b4d0*/  FMUL R98, R37, R62.reuse ;  /* 0x0000003e25627220 */ /* 0x080fe20000400000 */
[----:B------:R-:W-:-:S03]  /*1b4e0*/  FFMA R69, R33, R62, -R69 ;  /* 0x0000003e21457223 */ /* 0x000fc60000000845 */
[----:B------:R-:W-:Y:S01]  /*1b4f0*/  FFMA R98, R33, R64, R98 ;  /* 0x0000004021627223 */ /* 0x000fe20000000062 */
[----:B------:R-:W-:-:S03]  /*1b500*/  FMUL R103, R17, R69 ;  /* 0x0000004511677220 */ /* 0x000fc60000400000 */
[-C--:B------:R-:W-:Y:S01]  /*1b510*/  FMUL R99, R17, R98.reuse ;  /* 0x0000006211637220 */ /* 0x080fe20000400000 */
[C---:B------:R-:W-:Y:S01]  /*1b520*/  FFMA R103, R18.reuse, R98, R103 ;  /* 0x0000006212677223 */ /* 0x040fe20000000067 */
[----:B------:R-:W-:Y:S02]  /*1b530*/  FMUL R98, R37, R65 ;  /* 0x0000004125627220 */ /* 0x000fe40000400000 */
[----:B------:R-:W-:Y:S01]  /*1b540*/  FFMA R102, R18, R69, -R99 ;  /* 0x0000004512667223 */ /* 0x000fe20000000863 */
[----:B------:R-:W-:Y:S01]  /*1b550*/  FFMA R69, R68, UR22, R95 ;  /* 0x0000001644457c23 */ /* 0x000fe2000800005f */
[----:B------:R-:W-:Y:S01]  /*1b560*/  FFMA R68, R67, UR22, R94 ;  /* 0x0000001643447c23 */ /* 0x000fe2000800005e */
[----:B------:R-:W-:Y:S01]  /*1b570*/  FFMA R67, R36, UR22, R93 ;  /* 0x0000001624437c23 */ /* 0x000fe2000800005d */
[----:B------:R-:W-:Y:S01]  /*1b580*/  FFMA R98, R33, R63, -R98 ;  /* 0x0000003f21627223 */ /* 0x000fe20000000862 */
[----:B------:R-:W2:Y:S01]  /*1b590*/  LDL.LU R93, [R1+0x4] ;  /* 0x00000400015d7983 */ /* 0x000ea20000300800 */
[----:B------:R-:W-:Y:S01]  /*1b5a0*/  FMUL R33, R17, R105 ;  /* 0x0000006911217220 */ /* 0x000fe20000400000 */
[----:B------:R-:W-:-:S03]  /*1b5b0*/  FMUL R36, R38, R61 ;  /* 0x0000003d26247220 */ /* 0x000fc60000400000 */
[----:B------:R-:W-:Y:S01]  /*1b5c0*/  FFMA R104, R18, R98, -R33 ;  /* 0x0000006212687223 */ /* 0x000fe20000000821 */
[----:B------:R-:W-:Y:S01]  /*1b5d0*/  FMUL R33, R38, R40 ;  /* 0x0000002826217220 */ /* 0x000fe20000400000 */
[C---:B------:R-:W-:Y:S01]  /*1b5e0*/  FFMA R36, R34.reuse, R41, -R36 ;  /* 0x0000002922247223 */ /* 0x040fe20000000824 */
[----:B------:R-:W-:Y:S02]  /*1b5f0*/  FMUL R98, R17, R98 ;  /* 0x0000006211627220 */ /* 0x000fe40000400000 */
[-C--:B------:R-:W-:Y:S01]  /*1b600*/  FFMA R106, R34, R60.reuse, R33 ;  /* 0x0000003c226a7223 */ /* 0x080fe20000000021 */
[----:B------:R-:W-:Y:S01]  /*1b610*/  FMUL R33, R38, R60 ;  /* 0x0000003c26217220 */ /* 0x000fe20000400000 */
[----:B------:R-:W-:Y:S01]  /*1b620*/  FFMA R85, R97, UR22, R85 ;  /* 0x0000001661557c23 */ /* 0x000fe20008000055 */
[----:B------:R-:W-:Y:S01]  /*1b630*/  FFMA R105, R18, R105, R98 ;  /* 0x0000006912697223 */ /* 0x000fe20000000062 */
[----:B------:R-:W-:Y:S01]  /*1b640*/  FMUL R37, R21, R106 ;  /* 0x0000006a15257220 */ /* 0x000fe20000400000 */
[----:B------:R-:W-:-:S04]  /*1b650*/  FFMA R33, R34, R40, -R33 ;  /* 0x0000002822217223 */ /* 0x000fc80000000821 */
[-C--:B------:R-:W-:Y:S01]  /*1b660*/  FFMA R94, R22, R33.reuse, -R37 ;  /* 0x00000021165e7223 */ /* 0x080fe20000000825 */
[----:B------:R-:W-:-:S04]  /*1b670*/  FMUL R33, R21, R33 ;  /* 0x0000002115217220 */ /* 0x000fc80000400000 */
[----:B------:R-:W-:Y:S01]  /*1b680*/  FFMA R106, R22, R106, R33 ;  /* 0x0000006a166a7223 */ /* 0x000fe20000000021 */
[----:B------:R-:W-:-:S04]  /*1b690*/  FMUL R33, R38, R41 ;  /* 0x0000002926217220 */ /* 0x000fc80000400000 */
[----:B------:R-:W-:-:S04]  /*1b6a0*/  FFMA R33, R34, R61, R33 ;  /* 0x0000003d22217223 */ /* 0x000fc80000000021 */
[----:B------:R-:W-:-:S04]  /*1b6b0*/  FMUL R87, R21, R33 ;  /* 0x0000002115577220 */ /* 0x000fc80000400000 */
[-C--:B------:R-:W-:Y:S01]  /*1b6c0*/  FFMA R87, R22, R36.reuse, -R87 ;  /* 0x0000002416577223 */ /* 0x080fe20000000857 */
[----:B------:R-:W-:-:S04]  /*1b6d0*/  FMUL R36, R21, R36 ;  /* 0x0000002415247220 */ /* 0x000fc80000400000 */
[----:B------:R-:W-:Y:S01]  /*1b6e0*/  FFMA R95, R22, R33, R36 ;  /* 0x00000021165f7223 */ /* 0x000fe20000000024 */
[----:B------:R-:W-:-:S04]  /*1b6f0*/  FMUL R33, R38, R62 ;  /* 0x0000003e26217220 */ /* 0x000fc80000400000 */
[-C--:B------:R-:W-:Y:S01]  /*1b700*/  FFMA R36, R34, R64.reuse, R33 ;  /* 0x0000004022247223 */ /* 0x080fe20000000021 */
[----:B------:R-:W-:-:S03]  /*1b710*/  FMUL R33, R38, R64 ;  /* 0x0000004026217220 */ /* 0x000fc60000400000 */
[----:B------:R-:W-:Y:S01]  /*1b720*/  FMUL R37, R17, R36 ;  /* 0x0000002411257220 */ /* 0x000fe20000400000 */
[----:B------:R-:W-:Y:S01]  /*1b730*/  FFMA R33, R34, R62, -R33 ;  /* 0x0000003e22217223 */ /* 0x000fe20000000821 */
[----:B------:R-:W-:Y:S01]  /*1b740*/  FFMA R84, R96, UR22, R84 ;  /* 0x0000001660547c23 */ /* 0x000fe20008000054 */
[----:B------:R-:W-:Y:S01]  /*1b750*/  FFMA R125, R71, UR22, R125 ;  /* 0x00000016477d7c23 */ /* 0x000fe2000800007d */
[----:B------:R-:W-:Y:S01]  /*1b760*/  FFMA R107, R107, UR22, R83 ;  /* 0x000000166b6b7c23 */ /* 0x000fe20008000053 */
[----:B------:R-:W-:Y:S01]  /*1b770*/  FFMA R74, R94, UR22, R74 ;  /* 0x000000165e4a7c23 */ /* 0x000fe2000800004a */
[----:B------:R-:W-:Y:S01]  /*1b780*/  FFMA R73, R106, UR22, R73 ;  /* 0x000000166a497c23 */ /* 0x000fe20008000049 */
[----:B------:R-:W-:-:S03]  /*1b790*/  FFMA R72, R87, UR22, R72 ;  /* 0x0000001657487c23 */ /* 0x000fc60008000048 */
[----:B------:R-:W-:Y:S04]  /*1b7a0*/  STL [R1+0x8], R74 ;  /* 0x0000084a01007387 */ /* 0x000fe80000100800 */
[----:B------:R0:W-:Y:S04]  /*1b7b0*/  STL [R1+0x4], R73 ;  /* 0x0000044901007387 */ /* 0x0001e80000100800 */
[----:B------:R-:W-:Y:S01]  /*1b7c0*/  STL [R1], R72 ;  /* 0x0000004801007387 */ /* 0x000fe20000100800 */
[----:B---3--:R-:W-:Y:S01]  /*1b7d0*/  FFMA R115, R32, UR22, R101 ;  /* 0x0000001620737c23 */ /* 0x008fe20008000065 */
[----:B------:R-:W-:Y:S01]  /*1b7e0*/  FMUL R101, R38, R63 ;  /* 0x0000003f26657220 */ /* 0x000fe20000400000 */
[-C--:B------:R-:W-:Y:S01]  /*1b7f0*/  FFMA R32, R18, R33.reuse, -R37 ;  /* 0x0000002112207223 */ /* 0x080fe20000000825 */
[----:B------:R-:W-:Y:S01]  /*1b800*/  FMUL R33, R17, R33 ;  /* 0x0000002111217220 */ /* 0x000fe20000400000 */
[-C--:B------:R-:W-:Y:S01]  /*1b810*/  FMUL R38, R38, R65.reuse ;  /* 0x0000004126267220 */ /* 0x080fe20000400000 */
[----:B------:R-:W-:-:S02]  /*1b820*/  FFMA R101, R34, R65, R101 ;  /* 0x0000004122657223 */ /* 0x000fc40000000065 */
[----:B------:R-:W-:Y:S01]  /*1b830*/  FFMA R36, R18, R36, R33 ;  /* 0x0000002412247223 */ /* 0x000fe20000000021 */
[----:B------:R-:W-:Y:S01]  /*1b840*/  FFMA R38, R34, R63, -R38 ;  /* 0x0000003f22267223 */ /* 0x000fe20000000826 */
[----:B------:R-:W-:-:S04]  /*1b850*/  FMUL R33, R17, R101 ;  /* 0x0000006511217220 */ /* 0x000fc80000400000 */
[----:B------:R-:W-:Y:S01]  /*1b860*/  FFMA R100, R18, R38, -R33 ;  /* 0x0000002612647223 */ /* 0x000fe20000000821 */
[C---:B------:R-:W-:Y:S01]  /*1b870*/  FMUL R33, R39.reuse, R60 ;  /* 0x0000003c27217220 */ /* 0x040fe20000400000 */
[----:B------:R-:W-:-:S03]  /*1b880*/  FMUL R34, R39, R40 ;  /* 0x0000002827227220 */ /* 0x000fc60000400000 */
[C---:B------:R-:W-:Y:S01]  /*1b890*/  FFMA R33, R35.reuse, R40, -R33 ;  /* 0x0000002823217223 */ /* 0x040fe20000000821 */
[----:B------:R-:W-:-:S03]  /*1b8a0*/  FFMA R34, R35, R60, R34 ;  /* 0x0000003c23227223 */ /* 0x000fc60000000022 */
[C---:B------:R-:W-:Y:S01]  /*1b8b0*/  FMUL R99, R21.reuse, R33 ;  /* 0x0000002115637220 */ /* 0x040fe20000400000 */
[----:B------:R-:W-:-:S03]  /*1b8c0*/  FMUL R37, R21, R34 ;  /* 0x0000002215257220 */ /* 0x000fc60000400000 */
[----:B------:R-:W-:Y:S01]  /*1b8d0*/  FFMA R99, R22, R34, R99 ;  /* 0x0000002216637223 */ /* 0x000fe20000000063 */
[----:B------:R-:W-:-:S04]  /*1b8e0*/  FMUL R34, R39, R41 ;  /* 0x0000002927227220 */ /* 0x000fc80000400000 */
[-C--:B------:R-:W-:Y:S01]  /*1b8f0*/  FFMA R97, R35, R61.reuse, R34 ;  /* 0x0000003d23617223 */ /* 0x080fe20000000022 */
[----:B------:R-:W-:Y:S01]  /*1b900*/  FMUL R34, R39, R61 ;  /* 0x0000003d27227220 */ /* 0x000fe20000400000 */
[----:B------:R-:W-:Y:S02]  /*1b910*/  FFMA R98, R22, R33, -R37 ;  /* 0x0000002116627223 */ /* 0x000fe40000000825 */
[----:B------:R-:W-:Y:S01]  /*1b920*/  FMUL R33, R21, R97 ;  /* 0x0000006115217220 */ /* 0x000fe20000400000 */
[----:B------:R-:W-:-:S04]  /*1b930*/  FFMA R34, R35, R41, -R34 ;  /* 0x0000002923227223 */ /* 0x000fc80000000822 */
[CC--:B------:R-:W-:Y:S01]  /*1b940*/  FFMA R96, R22.reuse, R34.reuse, -R33 ;  /* 0x0000002216607223 */ /* 0x0c0fe20000000821 */
[----:B------:R-:W-:Y:S01]  /*1b950*/  FMUL R34, R21, R34 ;  /* 0x0000002215227220 */ /* 0x000fe20000400000 */
[----:B------:R-:W-:Y:S01]  /*1b960*/  FMUL R33, R39, R64 ;  /* 0x0000004027217220 */ /* 0x000fe20000400000 */
[----:B------:R-:W-:Y:S02]  /*1b970*/  FMUL R38, R17, R38 ;  /* 0x0000002611267220 */ /* 0x000fe40000400000 */
[----:B------:R-:W-:Y:S01]  /*1b980*/  FFMA R97, R22, R97, R34 ;  /* 0x0000006116617223 */ /* 0x000fe20000000022 */
[-C--:B------:R-:W-:Y:S01]  /*1b990*/  FMUL R34, R39, R62.reuse ;  /* 0x0000003e27227220 */ /* 0x080fe20000400000 */
[C---:B------:R-:W-:Y:S01]  /*1b9a0*/  FFMA R33, R35.reuse, R62, -R33 ;  /* 0x0000003e23217223 */ /* 0x040fe20000000821 */
[----:B------:R-:W-:Y:S02]  /*1b9b0*/  FFMA R101, R18, R101, R38 ;  /* 0x0000006512657223 */ /* 0x000fe40000000026 */
[----:B------:R-:W-:Y:S01]  /*1b9c0*/  FFMA R34, R35, R64, R34 ;  /* 0x0000004023227223 */ /* 0x000fe20000000022 */
[----:B------:R-:W-:Y:S01]  /*1b9d0*/  FMUL R71, R17, R33 ;  /* 0x0000002111477220 */ /* 0x000fe20000400000 */
[----:B------:R-:W-:-:S02]  /*1b9e0*/  FMUL R38, R39, R65 ;  /* 0x0000004127267220 */ /* 0x000fc40000400000 */
[-C--:B------:R-:W-:Y:S01]  /*1b9f0*/  FMUL R37, R17, R34.reuse ;  /* 0x0000002211257220 */ /* 0x080fe20000400000 */
[----:B------:R-:W-:Y:S01]  /*1ba00*/  FFMA R71, R18, R34, R71 ;  /* 0x0000002212477223 */ /* 0x000fe20000000047 */
[-C--:B------:R-:W-:Y:S01]  /*1ba10*/  FMUL R34, R39, R63.reuse ;  /* 0x0000003f27227220 */ /* 0x080fe20000400000 */
[C---:B------:R-:W-:Y:S01]  /*1ba20*/  FFMA R38, R35.reuse, R63, -R38 ;  /* 0x0000003f23267223 */ /* 0x040fe20000000826 */
[----:B----4-:R-:W-:Y:S02]  /*1ba30*/  FFMA R114, R70, UR22, R109 ;  /* 0x0000001646727c23 */ /* 0x010fe4000800006d */
[----:B------:R-:W-:Y:S01]  /*1ba40*/  FFMA R34, R35, R65, R34 ;  /* 0x0000004123227223 */ /* 0x000fe20000000022 */
[C---:B------:R-:W-:Y:S01]  /*1ba50*/  FMUL R35, R17.reuse, R38 ;  /* 0x0000002611237220 */ /* 0x040fe20000400000 */
[C---:B------:R-:W-:Y:S02]  /*1ba60*/  FFMA R70, R18.reuse, R33, -R37 ;  /* 0x0000002112467223 */ /* 0x040fe40000000825 */
[-C--:B------:R-:W-:Y:S01]  /*1ba70*/  FMUL R33, R17, R34.reuse ;  /* 0x0000002211217220 */ /* 0x080fe20000400000 */
[----:B------:R-:W-:Y:S01]  /*1ba80*/  FFMA R34, R18, R34, R35 ;  /* 0x0000002212227223 */ /* 0x000fe20000000023 */
[----:B------:R-:W-:-:S02]  /*1ba90*/  FMUL R35, R48, R40 ;  /* 0x0000002830237220 */ /* 0x000fc40000400000 */
[----:B------:R-:W-:Y:S02]  /*1baa0*/  FFMA R33, R18, R38, -R33 ;  /* 0x0000002612217223 */ /* 0x000fe40000000821 */
        /* <DEDUP_REMOVED lines=10> */
[C---:B------:R-:W-:Y:S02]  /*1bb50*/  FFMA R35, R44.reuse, R61, R35 ;  /* 0x0000003d2c237223 */ /* 0x040fe40000000023 */
[----:B------:R-:W-:Y:S02]  /*1bb60*/  FFMA R76, R44, R41, -R76 ;  /* 0x000000292c4c7223 */ /* 0x000fe4000000084c */
[----:B------:R-:W-:-:S04]  /*1bb70*/  FMUL R83, R19, R35 ;  /* 0x0000002313537220 */ /* 0x000fc80000400000 */
[-C--:B------:R-:W-:Y:S01]  /*1bb80*/  FFMA R83, R20, R76.reuse, -R83 ;  /* 0x0000004c14537223 */ /* 0x080fe20000000853 */
[----:B------:R-:W-:-:S04]  /*1bb90*/  FMUL R76, R19, R76 ;  /* 0x0000004c134c7220 */ /* 0x000fc80000400000 */
[----:B------:R-:W-:Y:S01]  /*1bba0*/  FFMA R39, R20, R35, R76 ;  /* 0x0000002314277223 */ /* 0x000fe2000000004c */
[----:B------:R-:W-:Y:S01]  /*1bbb0*/  FMUL R35, R48, R62 ;  /* 0x0000003e30237220 */ /* 0x000fe20000400000 */
[----:B--2---:R-:W-:-:S03]  /*1bbc0*/  FFMA R108, R108, UR22, R112 ;  /* 0x000000166c6c7c23 */ /* 0x004fc60008000070 */
[-C--:B------:R-:W-:Y:S01]  /*1bbd0*/  FFMA R76, R44, R64.reuse, R35 ;  /* 0x000000402c4c7223 */ /* 0x080fe20000000023 */
[----:B------:R-:W-:Y:S01]  /*1bbe0*/  FMUL R35, R48, R64 ;  /* 0x0000004030237220 */ /* 0x000fe20000400000 */
[----:B------:R-:W-:Y:S02]  /*1bbf0*/  FFMA R112, R102, UR22, R93 ;  /* 0x0000001666707c23 */ /* 0x000fe4000800005d */
[----:B------:R-:W-:Y:S01]  /*1bc00*/  FMUL R93, R15, R76 ;  /* 0x0000004c0f5d7220 */ /* 0x000fe20000400000 */
[----:B------:R-:W-:-:S04]  /*1bc10*/  FFMA R35, R44, R62, -R35 ;  /* 0x0000003e2c237223 */ /* 0x000fc80000000823 */
[-C--:B------:R-:W-:Y:S01]  /*1bc20*/  FFMA R93, R16, R35.reuse, -R93 ;  /* 0x00000023105d7223 */ /* 0x080fe2000000085d */
[----:B------:R-:W-:-:S04]  /*1bc30*/  FMUL R35, R15, R35 ;  /* 0x000000230f237220 */ /* 0x000fc80000400000 */
[----:B------:R-:W-:Y:S01]  /*1bc40*/  FFMA R76, R16, R76, R35 ;  /* 0x0000004c104c7223 */ /* 0x000fe20000000023 */
[C---:B------:R-:W-:Y:S01]  /*1bc50*/  FMUL R35, R48.reuse, R63 ;  /* 0x0000003f30237220 */ /* 0x040fe20000400000 */
[----:B------:R-:W-:-:S04]  /*1bc60*/  FMUL R48, R48, R65 ;  /* 0x0000004130307220 */ /* 0x000fc80000400000 */
[C---:B------:R-:W-:Y:S01]  /*1bc70*/  FFMA R48, R44.reuse, R63, -R48 ;  /* 0x0000003f2c307223 */ /* 0x040fe20000000830 */
[----:B------:R-:W-:-:S03]  /*1bc80*/  FFMA R35, R44, R65, R35 ;  /* 0x000000412c237223 */ /* 0x000fc60000000023 */
[C---:B------:R-:W-:Y:S01]  /*1bc90*/  FMUL R44, R15.reuse, R48 ;  /* 0x000000300f2c7220 */ /* 0x040fe20000400000 */
[----:B0-----:R-:W-:-:S03]  /*1bca0*/  FMUL R73, R15, R35 ;  /* 0x000000230f497220 */ /* 0x001fc60000400000 */
[C---:B------:R-:W-:Y:S01]  /*1bcb0*/  FFMA R44, R16.reuse, R35, R44 ;  /* 0x00000023102c7223 */ /* 0x040fe2000000002c */
[----:B------:R-:W-:Y:S01]  /*1bcc0*/  FFMA R35, R95, UR22, R59 ;  /* 0x000000165f237c23 */ /* 0x000fe2000800003b */
[----:B------:R-:W-:-:S04]  /*1bcd0*/  FFMA R94, R16, R48, -R73 ;  /* 0x00000030105e7223 */ /* 0x000fc80000000849 */
[----:B------:R0:W-:Y:S01]  /*1bce0*/  STL [R1+0x10], R35 ;  /* 0x0000102301007387 */ /* 0x0001e20000100800 */
[C---:B------:R-:W-:Y:S01]  /*1bcf0*/  FMUL R48, R49.reuse, R40 ;  /* 0x0000002831307220 */ /* 0x040fe20000400000 */
[----:B0-----:R-:W-:-:S04]  /*1bd00*/  FMUL R35, R49, R60 ;  /* 0x0000003c31237220 */ /* 0x001fc80000400000 */
[C---:B------:R-:W-:Y:S01]  /*1bd10*/  FFMA R35, R45.reuse, R40, -R35 ;  /* 0x000000282d237223 */ /* 0x040fe20000000823 */
[----:B------:R-:W-:-:S03]  /*1bd20*/  FFMA R48, R45, R60, R48 ;  /* 0x0000003c2d307223 */ /* 0x000fc60000000030 */
[C---:B------:R-:W-:Y:S01]  /*1bd30*/  FMUL R87, R19.reuse, R35 ;  /* 0x0000002313577220 */ /* 0x040fe20000400000 */
[----:B------:R-:W-:-:S03]  /*1bd40*/  FMUL R95, R19, R48 ;  /* 0x00000030135f7220 */ /* 0x000fc60000400000 */
[----:B------:R-:W-:Y:S01]  /*1bd50*/  FFMA R87, R20, R48, R87 ;  /* 0x0000003014577223 */ /* 0x000fe20000000057 */
[----:B------:R-:W-:Y:S01]  /*1bd60*/  FFMA R48, R32, UR22, R110 ;  /* 0x0000001620307c23 */ /* 0x000fe2000800006e */
[----:B------:R-:W-:Y:S01]  /*1bd70*/  FMUL R32, R49, R41 ;  /* 0x0000002931207220 */ /* 0x000fe20000400000 */
[----:B------:R-:W-:Y:S01]  /*1bd80*/  FFMA R95, R20, R35, -R95 ;  /* 0x00000023145f7223 */ /* 0x000fe2000000085f */
[----:B------:R-:W-:Y:S01]  /*1bd90*/  FFMA R113, R113, UR22, R86 ;  /* 0x0000001671717c23 */ /* 0x000fe20008000056 */
[----:B------:R-:W-:Y:S01]  /*1bda0*/  FFMA R35, R36, UR22, R55 ;  /* 0x0000001624237c23 */ /* 0x000fe20008000037 */
[-C--:B------:R-:W-:Y:S01]  /*1bdb0*/  FFMA R86, R45, R61.reuse, R32 ;  /* 0x0000003d2d567223 */ /* 0x080fe20000000020 */
[----:B------:R-:W-:Y:S01]  /*1bdc0*/  FMUL R32, R49, R61 ;  /* 0x0000003d31207220 */ /* 0x000fe20000400000 */
[----:B------:R-:W-:Y:S03]  /*1bdd0*/  STL [R1+0x20], R48 ;  /* 0x0000203001007387 */ /* 0x000fe60000100800 */
[----:B------:R-:W-:Y:S01]  /*1bde0*/  FFMA R32, R45, R41, -R32 ;  /* 0x000000292d207223 */ /* 0x000fe20000000820 */
[----:B------:R0:W-:Y:S01]  /*1bdf0*/  STL [R1+0xc], R35 ;  /* 0x00000c2301007387 */ /* 0x0001e20000100800 */
[----:B------:R-:W-:Y:S01]  /*1be00*/  FFMA R103, R103, UR22, R82 ;  /* 0x0000001667677c23 */ /* 0x000fe20008000052 */
[----:B0-----:R-:W-:-:S04]  /*1be10*/  FMUL R35, R19, R86 ;  /* 0x0000005613237220 */ /* 0x001fc80000400000 */
[-C--:B------:R-:W-:Y:S01]  /*1be20*/  FFMA R82, R20, R32.reuse, -R35 ;  /* 0x0000002014527223 */ /* 0x080fe20000000823 */
[----:B------:R-:W-:-:S04]  /*1be30*/  FMUL R35, R19, R32 ;  /* 0x0000002013237220 */ /* 0x000fc80000400000 */
[----:B------:R-:W-:Y:S01]  /*1be40*/  FFMA R86, R20, R86, R35 ;  /* 0x0000005614567223 */ /* 0x000fe20000000023 */
[----:B------:R-:W-:Y:S01]  /*1be50*/  FFMA R35, R100, UR22, R111 ;  /* 0x0000001664237c23 */ /* 0x000fe2000800006f */
[----:B------:R-:W-:-:S04]  /*1be60*/  FMUL R32, R49, R62 ;  /* 0x0000003e31207220 */ /* 0x000fc80000400000 */
[----:B------:R0:W-:Y:S01]  /*1be70*/  STL [R1+0x1c], R35 ;  /* 0x00001c2301007387 */ /* 0x0001e20000100800 */
[-C--:B------:R-:W-:Y:S01]  /*1be80*/  FFMA R36, R45, R64.reuse, R32 ;  /* 0x000000402d247223 */ /* 0x080fe20000000020 */
[----:B0-----:R-:W-:-:S04]  /*1be90*/  FMUL R35, R49, R64 ;  /* 0x0000004031237220 */ /* 0x001fc80000400000 */
[----:B------:R-:W-:Y:S01]  /*1bea0*/  FFMA R32, R45, R62, -R35 ;  /* 0x0000003e2d207223 */ /* 0x000fe20000000823 */
[----:B------:R-:W-:Y:S01]  /*1beb0*/  FMUL R35, R15, R36 ;  /* 0x000000240f237220 */ /* 0x000fe20000400000 */
[----:B------:R-:W-:Y:S02]  /*1bec0*/  FMUL R48, R49, R63 ;  /* 0x0000003f31307220 */ /* 0x000fe40000400000 */
[-C--:B------:R-:W-:Y:S01]  /*1bed0*/  FMUL R55, R15, R32.reuse ;  /* 0x000000200f377220 */ /* 0x080fe20000400000 */
[C---:B------:R-:W-:Y:S01]  /*1bee0*/  FFMA R35, R16.reuse, R32, -R35 ;  /* 0x0000002010237223 */ /* 0x040fe20000000823 */
[-C--:B------:R-:W-:Y:S02]  /*1bef0*/  FFMA R48, R45, R65.reuse, R48 ;  /* 0x000000412d307223 */ /* 0x080fe40000000030 */
[----:B------:R-:W-:Y:S01]  /*1bf00*/  FFMA R32, R16, R36, R55 ;  /* 0x0000002410207223 */ /* 0x000fe20000000037 */
[----:B------:R-:W-:Y:S01]  /*1bf10*/  FMUL R36, R49, R65 ;  /* 0x0000004131247220 */ /* 0x000fe20000400000 */
[----:B------:R-:W-:Y:S01]  /*1bf20*/  FFMA R111, R101, UR22, R42 ;  /* 0x00000016656f7c23 */ /* 0x000fe2000800002a */
[----:B------:R-:W-:Y:S01]  /*1bf30*/  FFMA R42, R98, UR22, R30 ;  /* 0x00000016622a7c23 */ /* 0x000fe2000800001e */
[----:B------:R-:W-:Y:S01]  /*1bf40*/  FMUL R49, R15, R48 ;  /* 0x000000300f317220 */ /* 0x000fe20000400000 */
[----:B------:R-:W-:Y:S01]  /*1bf50*/  FFMA R45, R45, R63, -R36 ;  /* 0x0000003f2d2d7223 */ /* 0x000fe20000000824 */
[----:B------:R-:W-:Y:S01]  /*1bf60*/  FFMA R30, R99, UR22, R31 ;  /* 0x00000016631e7c23 */ /* 0x000fe2000800001f */
[----:B------:R-:W-:-:S02]  /*1bf70*/  FMUL R31, R50, R40 ;  /* 0x00000028321f7220 */ /* 0x000fc40000400000 */
[----:B------:R-:W-:Y:S02]  /*1bf80*/  FFMA R36, R16, R45, -R49 ;  /* 0x0000002d10247223 */ /* 0x000fe40000000831 */
[-C--:B------:R-:W-:Y:S01]  /*1bf90*/  FFMA R49, R46, R60.reuse, R31 ;  /* 0x0000003c2e317223 */ /* 0x080fe2000000001f */
[----:B------:R-:W-:Y:S01]  /*1bfa0*/  FMUL R31, R50, R60 ;  /* 0x0000003c321f7220 */ /* 0x000fe20000400000 */
[----:B------:R-:W-:Y:S03]  /*1bfb0*/  STL [R1+0x30], R42 ;  /* 0x0000302a01007387 */ /* 0x000fe60000100800 */
[----:B------:R-:W-:Y:S01]  /*1bfc0*/  FFMA R31, R46, R40, -R31 ;  /* 0x000000282e1f7223 */ /* 0x000fe2000000081f */
[----:B------:R0:W-:Y:S01]  /*1bfd0*/  STL [R1+0x2c], R30 ;  /* 0x00002c1e01007387 */ /* 0x0001e20000100800 */
[----:B------:R-:W-:Y:S01]  /*1bfe0*/  FFMA R104, R105, UR22, R75 ;  /* 0x0000001669687c23 */ /* 0x000fe2000800004b */
[C---:B------:R-:W-:Y:S01]  /*1bff0*/  FMUL R75, R19.reuse, R49 ;  /* 0x00000031134b7220 */ /* 0x040fe20000400000 */
[----:B0-----:R-:W-:-:S03]  /*1c000*/  FMUL R30, R19, R31 ;  /* 0x0000001f131e7220 */ /* 0x001fc60000400000 */
[C---:B------:R-:W-:Y:S01]  /*1c010*/  FFMA R75, R20.reuse, R31, -R75 ;  /* 0x0000001f144b7223 */ /* 0x040fe2000000084b */
[----:B------:R-:W-:Y:S01]  /*1c020*/  FFMA R49, R20, R49, R30 ;  /* 0x0000003114317223 */ /* 0x000fe2000000001e */
[----:B------:R-:W-:Y:S01]  /*1c030*/  FFMA R30, R96, UR22, R26 ;  /* 0x00000016601e7c23 */ /* 0x000fe2000800001a */
[----:B------:R-:W-:Y:S01]  /*1c040*/  FFMA R26, R97, UR22, R43 ;  /* 0x00000016611a7c23 */ /* 0x000fe2000800002b */
[----:B------:R-:W-:-:S03]  /*1c050*/  FMUL R31, R50, R41 ;  /* 0x00000029321f7220 */ /* 0x000fc60000400000 */
[----:B------:R-:W-:Y:S01]  /*1c060*/  STL [R1+0x28], R30 ;  /* 0x0000281e01007387 */ /* 0x000fe20000100800 */
[----:B------:R-:W-:-:S03]  /*1c070*/  FFMA R31, R46, R61, R31 ;  /* 0x0000003d2e1f7223 */ /* 0x000fc6000000001f */
[----:B------:R0:W-:Y:S01]  /*1c080*/  STL [R1+0x18], R26 ;  /* 0x0000181a01007387 */ /* 0x0001e20000100800 */
[----:B------:R-:W-:Y:S01]  /*1c090*/  FMUL R73, R19, R31 ;  /* 0x0000001f13497220 */ /* 0x000fe20000400000 */
[----:B0-----:R-:W-:-:S04]  /*1c0a0*/  FMUL R26, R50, R61 ;  /* 0x0000003d321a7220 */ /* 0x001fc80000400000 */
[----:B------:R-:W-:-:S04]  /*1c0b0*/  FFMA R26, R46, R41, -R26 ;  /* 0x000000292e1a7223 */ /* 0x000fc8000000081a */
[-C--:B------:R-:W-:Y:S01]  /*1c0c0*/  FFMA R73, R20, R26.reuse, -R73 ;  /* 0x0000001a14497223 */ /* 0x080fe20000000849 */
[----:B------:R-:W-:Y:S01]  /*1c0d0*/  FMUL R26, R19, R26 ;  /* 0x0000001a131a7220 */ /* 0x000fe20000400000 */
[----:B------:R-:W-:-:S03]  /*1c0e0*/  FFMA R0, R70, UR22, R0 ;  /* 0x0000001646007c23 */ /* 0x000fc60008000000 */
[----:B------:R-:W-:Y:S01]  /*1c0f0*/  FFMA R26, R20, R31, R26 ;  /* 0x0000001f141a7223 */ /* 0x000fe2000000001a */
[----:B------:R-:W-:Y:S01]  /*1c100*/  FMUL R31, R50, R62 ;  /* 0x0000003e321f7220 */ /* 0x000fe20000400000 */
[----:B------:R0:W-:Y:S03]  /*1c110*/  STL [R1+0x14], R0 ;  /* 0x0000140001007387 */ /* 0x0001e60000100800 */
[-C--:B0-----:R-:W-:Y:S01]  /*1c120*/  FFMA R0, R46, R64.reuse, R31 ;  /* 0x000000402e007223 */ /* 0x081fe2000000001f */
[----:B------:R-:W-:-:S03]  /*1c130*/  FMUL R31, R50, R64 ;  /* 0x00000040321f7220 */ /* 0x000fc60000400000 */
[----:B------:R-:W-:Y:S01]  /*1c140*/  FMUL R43, R15, R0 ;  /* 0x000000000f2b7220 */ /* 0x000fe20000400000 */
[----:B------:R-:W-:Y:S01]  /*1c150*/  FFMA R31, R46, R62, -R31 ;  /* 0x0000003e2e1f7223 */ /* 0x000fe2000000081f */
[----:B------:R-:W-:-:S03]  /*1c160*/  FFMA R110, R71, UR22, R4 ;  /* 0x00000016476e7c23 */ /* 0x000fc60008000004 */
[-C--:B------:R-:W-:Y:S01]  /*1c170*/  FFMA R74, R16, R31.reuse, -R43 ;  /* 0x0000001f104a7223 */ /* 0x080fe2000000082b */
[----:B------:R-:W-:Y:S01]  /*1c180*/  FMUL R31, R15, R31 ;  /* 0x0000001f0f1f7220 */ /* 0x000fe20000400000 */
[----:B------:R-:W-:-:S03]  /*1c190*/  FMUL R4, R50, R65 ;  /* 0x0000004132047220 */ /* 0x000fc60000400000 */
[----:B------:R-:W-:Y:S01]  /*1c1a0*/  FFMA R0, R16, R0, R31 ;  /* 0x0000000010007223 */ /* 0x000fe2000000001f */
[-C--:B------:R-:W-:Y:S01]  /*1c1b0*/  FMUL R31, R50, R63.reuse ;  /* 0x0000003f321f7220 */ /* 0x080fe20000400000 */
[----:B------:R-:W-:-:S03]  /*1c1c0*/  FFMA R4, R46, R63, -R4 ;  /* 0x0000003f2e047223 */ /* 0x000fc60000000804 */
        /* <DEDUP_REMOVED lines=13> */
[----:B------:R-:W-:-:S03]  /*1c2a0*/  FFMA R30, R47, R61, R30 ;  /* 0x0000003d2f1e7223 */ /* 0x000fc6000000001e */
[----:B------:R-:W-:Y:S01]  /*1c2b0*/  FFMA R55, R20, R31, R4 ;  /* 0x0000001f14377223 */ /* 0x000fe20000000004 */
[----:B------:R-:W-:Y:S01]  /*1c2c0*/  FMUL R4, R51, R61 ;  /* 0x0000003d33047220 */ /* 0x000fe20000400000 */
[----:B------:R-:W-:-:S03]  /*1c2d0*/  FMUL R31, R19, R30 ;  /* 0x0000001e131f7220 */ /* 0x000fc60000400000 */
[----:B------:R-:W-:Y:S01]  /*1c2e0*/  FFMA R4, R47, R41, -R4 ;  /* 0x000000292f047223 */ /* 0x000fe20000000804 */
[----:B------:R-:W-:Y:S01]  /*1c2f0*/  IADD3 R10, PT, PT, R10, 0x7, RZ ;  /* 0x000000070a0a7810 */ /* 0x000fe20007ffe0ff */
[----:B------:R-:W-:Y:S01]  /*1c300*/  FMUL R45, R15, R45 ;  /* 0x0000002d0f2d7220 */ /* 0x000fe20000400000 */
[----:B------:R-:W-:Y:S01]  /*1c310*/  FFMA R96, R37, UR22, R5 ;  /* 0x0000001625607c23 */ /* 0x000fe20008000005 */
[----:B------:R-:W-:Y:S01]  /*1c320*/  FFMA R70, R20, R4, -R31 ;  /* 0x0000000414467223 */ /* 0x000fe2000000081f */
[----:B------:R-:W-:Y:S01]  /*1c330*/  FMUL R31, R51, R62 ;  /* 0x0000003e331f7220 */ /* 0x000fe20000400000 */
[----:B------:R-:W-:Y:S01]  /*1c340*/  FMUL R59, R19, R4 ;  /* 0x00000004133b7220 */ /* 0x000fe20000400000 */
[-C--:B------:R-:W-:Y:S01]  /*1c350*/  FMUL R4, R51, R64.reuse ;  /* 0x0000004033047220 */ /* 0x080fe20000400000 */
[----:B------:R-:W-:Y:S01]  /*1c360*/  FFMA R106, R33, UR22, R2 ;  /* 0x00000016216a7c23 */ /* 0x000fe20008000002 */
[C---:B------:R-:W-:Y:S01]  /*1c370*/  FFMA R31, R47.reuse, R64, R31 ;  /* 0x000000402f1f7223 */ /* 0x040fe2000000001f */
[----:B------:R-:W-:Y:S01]  /*1c380*/  LOP3.LUT R10, R10, 0xff, RZ, 0xc0, !PT ;  /* 0x000000ff0a0a7812 */ /* 0x000fe200078ec0ff */
[----:B------:R-:W-:Y:S01]  /*1c390*/  FFMA R4, R47, R62, -R4 ;  /* 0x0000003e2f047223 */ /* 0x000fe20000000804 */
[----:B------:R-:W-:Y:S01]  /*1c3a0*/  FFMA R105, R34, UR22, R3 ;  /* 0x0000001622697c23 */ /* 0x000fe20008000003 */
[C---:B------:R-:W-:Y:S01]  /*1c3b0*/  FMUL R61, R15.reuse, R31 ;  /* 0x0000001f0f3d7220 */ /* 0x040fe20000400000 */
[----:B------:R-:W-:Y:S01]  /*1c3c0*/  LEA R10, R10, UR7, 0x2 ;  /* 0x000000070a0a7c11 */ /* 0x000fe2000f8e10ff */
[----:B------:R-:W-:Y:S01]  /*1c3d0*/  FMUL R60, R15, R4 ;  /* 0x000000040f3c7220 */ /* 0x000fe20000400000 */
[----:B------:R-:W-:Y:S01]  /*1c3e0*/  FFMA R59, R20, R30, R59 ;  /* 0x0000001e143b7223 */ /* 0x000fe2000000003b */
[C---:B------:R-:W-:Y:S01]  /*1c3f0*/  FFMA R61, R16.reuse, R4, -R61 ;  /* 0x00000004103d7223 */ /* 0x040fe2000000083d */
[C---:B------:R-:W-:Y:S01]  /*1c400*/  FMUL R4, R51.reuse, R65 ;  /* 0x0000004133047220 */ /* 0x040fe20000400000 */
[-C--:B------:R-:W-:Y:S01]  /*1c410*/  FMUL R30, R51, R63.reuse ;  /* 0x0000003f331e7220 */ /* 0x080fe20000400000 */
[----:B------:R-:W-:Y:S01]  /*1c420*/  FFMA R48, R16, R48, R45 ;  /* 0x0000003010307223 */ /* 0x000fe2000000002d */
[----:B------:R-:W-:Y:S01]  /*1c430*/  FFMA R77, R38, UR22, R77 ;  /* 0x00000016264d7c23 */ /* 0x000fe2000800004d */
[----:B------:R-:W-:Y:S01]  /*1c440*/  FFMA R4, R47, R63, -R4 ;  /* 0x0000003f2f047223 */ /* 0x000fe20000000804 */
[----:B------:R-:W-:Y:S01]  /*1c450*/  FFMA R78, R39, UR22, R78 ;  /* 0x00000016274e7c23 */ /* 0x000fe2000800004e */
[----:B------:R-:W0:Y:S01]  /*1c460*/  LDS R63, [R10] ;  /* 0x000000000a3f7984 */ /* 0x000e220000000800 */
[----:B------:R-:W-:Y:S01]  /*1c470*/  FFMA R30, R47, R65, R30 ;  /* 0x000000412f1e7223 */ /* 0x000fe2000000001e */
[----:B------:R-:W-:Y:S01]  /*1c480*/  FFMA R60, R16, R31, R60 ;  /* 0x0000001f103c7223 */ /* 0x000fe2000000003c */
[C---:B------:R-:W-:Y:S01]  /*1c490*/  FMUL R51, R15.reuse, R4 ;  /* 0x000000040f337220 */ /* 0x040fe20000400000 */
[----:B------:R-:W-:Y:S01]  /*1c4a0*/  FFMA R80, R44, UR22, R80 ;  /* 0x000000162c507c23 */ /* 0x000fe20008000050 */
[-C--:B------:R-:W-:Y:S01]  /*1c4b0*/  FMUL R31, R15, R30.reuse ;  /* 0x0000001e0f1f7220 */ /* 0x080fe20000400000 */
[----:B------:R-:W-:Y:S01]  /*1c4c0*/  FFMA R121, R35, UR22, R121 ;  /* 0x0000001623797c23 */ /* 0x000fe20008000079 */
[----:B------:R-:W-:Y:S01]  /*1c4d0*/  FFMA R51, R16, R30, R51 ;  /* 0x0000001e10337223 */ /* 0x000fe20000000033 */
[----:B------:R-:W-:Y:S01]  /*1c4e0*/  FFMA R89, R32, UR22, R89 ;  /* 0x0000001620597c23 */ /* 0x000fe20008000059 */
[----:B------:R-:W-:Y:S01]  /*1c4f0*/  FFMA R62, R16, R4, -R31 ;  /* 0x00000004103e7223 */ /* 0x000fe2000000081f */
[----:B------:R-:W-:Y:S01]  /*1c500*/  FFMA R122, R36, UR22, R122 ;  /* 0x00000016247a7c23 */ /* 0x000fe2000800007a */
[----:B------:R1:W2:Y:S04]  /*1c510*/  LDS.64 R4, [R11+0x700] ;  /* 0x000700000b047984 */ /* 0x0002a80000000a00 */
[----:B------:R1:W3:Y:S04]  /*1c520*/  LDS.64 R2, [R13+0x700] ;  /* 0x000700000d027984 */ /* 0x0002e80000000a00 */
[----:B------:R1:W4:Y:S04]  /*1c530*/  LDS.64 R30, [R13+0x740] ;  /* 0x000740000d1e7984 */ /* 0x0003280000000a00 */
[----:B------:R-:W1:Y:S04]  /*1c540*/  LDS.64 R10, [R11+0x740] ;  /* 0x000740000b0a7984 */ /* 0x000e680000000a00 */
[----:B------:R0:W1:Y:S04]  /*1c550*/  LDS.128 R32, [R14+0xe70] ;  /* 0x000e70000e207984 */ /* 0x0000680000000c00 */
[----:B------:R0:W1:Y:S04]  /*1c560*/  LDS.128 R40, [R14+0xeb0] ;  /* 0x000eb0000e287984 */ /* 0x0000680000000c00 */
[----:B------:R1:W1:Y:S04]  /*1c570*/  LDS.128 R36, [R12+0xe70] ;  /* 0x000e70000c247984 */ /* 0x0002680000000c00 */
[----:B------:R1:W1:Y:S01]  /*1c580*/  LDS.128 R44, [R12+0xeb0] ;  /* 0x000eb0000c2c7984 */ /* 0x0002620000000c00 */
        /* <DEDUP_REMOVED lines=30> */
[----:B------:R-:W-:-:S04]  /*1c770*/  UIADD3 UR6, UPT, UPT, UR5, 0x1, URZ ;  /* 0x0000000105067890 */ /* 0x000fc8000fffe0ff */
[----:B0-----:R-:W-:-:S09]  /*1c780*/  UISETP.GE.AND UP0, UPT, UR6, UR12, UPT ;  /* 0x0000000c0600728c */ /* 0x001fd2000bf06270 */
[----:B------:R-:W-:Y:S05]  /*1c790*/  BRA.U UP0, `(.L_x_103) ;  /* 0x0000000100387547 */ /* 0x000fea000b800000 */
[----:B------:R-:W0:Y:S02]  /*1c7a0*/  LDCU.64 UR20, c[0x0][0x3e8] ;  /* 0x00007d00ff1477ac */ /* 0x000e240008000a00 */
.L_x_104:
[----:B0-----:R-:W-:-:S06]  /*1c7b0*/  UIMAD.WIDE UR8, UR6, 0x4, UR20 ;  /* 0x00000004060878a5 */ /* 0x001fcc000f8e0214 */
[----:B-1----:R-:W-:Y:S02]  /*1c7c0*/  MOV R12, UR8 ;  /* 0x00000008000c7c02 */ /* 0x002fe40008000f00 */
[----:B------:R-:W-:-:S05]  /*1c7d0*/  MOV R13, UR9 ;  /* 0x00000009000d7c02 */ /* 0x000fca0008000f00 */
[----:B------:R-:W2:Y:S02]  /*1c7e0*/  LDG.E R12, desc[UR14][R12.64] ;  /* 0x0000000e0c0c7981 */ /* 0x000ea4000c1e1900 */
[----:B--2---:R-:W-:-:S13]  /*1c7f0*/  R2UR UR7, R12 ;  /* 0x000000000c0772ca */ /* 0x004fda00000e0000 */
[----:B------:R-:W-:Y:S02]  /*1c800*/  UISETP.NE.AND UP0, UPT, UR7, URZ, UPT ;  /* 0x000000ff0700728c */ /* 0x000fe4000bf05270 */
[----:B------:R-:W-:Y:S02]  /*1c810*/  MOV R0, UR7 ;  /* 0x0000000700007c02 */ /* 0x000fe40008000f00 */
[----:B------:R-:W-:Y:S02]  /*1c820*/  USEL UR5, UR6, UR5, !UP0 ;  /* 0x0000000506057287 */ /* 0x000fe4000c000000 */
[----:B------:R-:W-:Y:S01]  /*1c830*/  ISETP.LT.AND P1, PT, R0, 0x1, PT ;  /* 0x000000010000780c */ /* 0x000fe20003f21270 */
[----:B------:R-:W-:-:S04]  /*1c840*/  UIADD3 UR6, UPT, UPT, UR6, 0x1, URZ ;  /* 0x0000000106067890 */ /* 0x000fc8000fffe0ff */
[----:B------:R-:W-:-:S06]  /*1c850*/  UISETP.GE.AND UP0, UPT, UR6, UR12, UPT ;  /* 0x0000000c0600728c */ /* 0x000fcc000bf06270 */
[----:B------:R-:W-:-:S13]  /*1c860*/  PLOP3.LUT P0, PT, PT, PT, UP0, 0x80, 0x8 ;  /* 0x000000000008781c */ /* 0x000fda0003f0f008 */
[----:B------:R-:W-:Y:S05]  /*1c870*/  @!P0 BRA P1, `(.L_x_104) ;  /* 0xfffffffc00cc8947 */ /* 0x000fea000083ffff */
.L_x_103:
[----:B------:R-:W-:Y:S01]  /*1c880*/  ISETP.LE.AND P0, PT, R56, UR5, PT ;  /* 0x0000000538007c0c */ /* 0x000fe2000bf03270 */
[----:B------:R-:W-:Y:S01]  /*1c890*/  HFMA2 R22, -RZ, RZ, 0, 0 ;  /* 0x00000000ff167431 */ /* 0x000fe200000001ff */
[----:B------:R-:W-:Y:S02]  /*1c8a0*/  ISETP.LE.AND P1, PT, R23, UR5, PT ;  /* 0x0000000517007c0c */ /* 0x000fe4000bf23270 */
[C---:B------:R-:W-:Y:S02]  /*1c8b0*/  ISETP.LT.OR P2, PT, R58.reuse, UR5, !P0 ;  /* 0x000000053a007c0c */ /* 0x040fe4000c741670 */
[----:B------:R-:W-:Y:S02]  /*1c8c0*/  ISETP.LT.OR P3, PT, R58, UR5, !P1 ;  /* 0x000000053a007c0c */ /* 0x000fe4000cf61670 */
[C---:B------:R-:W-:Y:S02]  /*1c8d0*/  ISETP.LT.OR P0, PT, R57.reuse, UR5, !P0 ;  /* 0x0000000539007c0c */ /* 0x040fe4000c701670 */
[----:B------:R-:W-:-:S07]  /*1c8e0*/  ISETP.LT.OR P1, PT, R57, UR5, !P1 ;  /* 0x0000000539007c0c */ /* 0x000fce000cf21670 */
[----:B------:R-:W0:Y:S01]  /*1c8f0*/  @!P2 LDC R49, c[0x0][0x384] ;  /* 0x0000e100ff31ab82 */ /* 0x000e220000000800 */
[----:B------:R-:W-:-:S07]  /*1c900*/  @!P2 IADD3 R16, PT, PT, R58, -UR5, RZ ;  /* 0x800000053a10ac10 */ /* 0x000fce000fffe0ff */
[----:B------:R-:W2:Y:S08]  /*1c910*/  @!P3 LDC R18, c[0x0][0x384] ;  /* 0x0000e100ff12bb82 */ /* 0x000eb00000000800 */
[----:B-1----:R-:W1:Y:S08]  /*1c920*/  @!P2 LDC.64 R12, c[0x0][0x388] ;  /* 0x0000e200ff0cab82 */ /* 0x002e700000000a00 */
[----:B------:R-:W3:Y:S01]  /*1c930*/  @!P2 LDC.64 R50, c[0x0][0x390] ;  /* 0x0000e400ff32ab82 */ /* 0x000ee20000000a00 */
[----:B0-----:R-:W-:-:S02]  /*1c940*/  @!P2 IADD3 R0, PT, PT, R58, -R49, RZ ;  /* 0x800000313a00a210 */ /* 0x001fc40007ffe0ff */
[----:B------:R-:W-:-:S05]  /*1c950*/  @!P2 IADD3 R49, PT, PT, -R56, R49, RZ ;  /* 0x000000313831a210 */ /* 0x000fca0007ffe1ff */
[----:B------:R-:W-:Y:S01]  /*1c960*/  @!P2 IMAD R49, R0, UR12, R49 ;  /* 0x0000000c0031ac24 */ /* 0x000fe2000f8e0231 */
[----:B------:R-:W0:Y:S01]  /*1c970*/  @!P0 LDC R14, c[0x0][0x384] ;  /* 0x0000e100ff0e8b82 */ /* 0x000e220000000800 */
[-C--:B--2---:R-:W-:Y:S02]  /*1c980*/  @!P3 IADD3 R55, PT, PT, -R23, R18.reuse, RZ ;  /* 0x000000121737b210 */ /* 0x084fe40007ffe1ff */
[----:B------:R-:W-:Y:S01]  /*1c990*/  @!P2 IMAD R49, R49, UR12, R16 ;  /* 0x0000000c3131ac24 */ /* 0x000fe2000f8e0210 */
[----:B------:R-:W-:-:S03]  /*1c9a0*/  @!P3 IADD3 R16, PT, PT, R58, -R18, RZ ;  /* 0x800000123a10b210 */ /* 0x000fc60007ffe0ff */
[C---:B-1----:R-:W-:Y:S01]  /*1c9b0*/  @!P2 IMAD.WIDE R12, R49.reuse, 0x4, R12 ;  /* 0x00000004310ca825 */ /* 0x042fe200078e020c */
[----:B------:R-:W1:Y:S03]  /*1c9c0*/  @!P1 LDC R0, c[0x0][0x384] ;  /* 0x0000e100ff009b82 */ /* 0x000e660000000800 */
[----:B------:R-:W-:Y:S01]  /*1c9d0*/  @!P3 IMAD R16, R16, UR12, R55 ;  /* 0x0000000c1010bc24 */ /* 0x000fe2000f8e0237 */
[----:B------:R-:W5:Y:S01]  /*1c9e0*/  @!P2 LDG.E R22, desc[UR14][R12.64] ;  /* 0x0000000e0c16a981 */ /* 0x000f62000c1e1900 */
[----:B---3--:R-:W-:Y:S01]  /*1c9f0*/  @!P2 IMAD.WIDE R50, R49, 0x4, R50 ;  /* 0x000000043132a825 */ /* 0x008fe200078e0232 */
[----:B------:R-:W-:Y:S02]  /*1ca00*/  @!P3 IADD3 R55, PT, PT, R58, -UR5, RZ ;  /* 0x800000053a37bc10 */ /* 0x000fe4000fffe0ff */
[----:B------:R-:W2:Y:S02]  /*1ca10*/  @!P3 LDC.64 R48, c[0x0][0x388] ;  /* 0x0000e200ff30bb82 */ /* 0x000ea40000000a00 */
[----:B------:R3:W5:Y:S06]  /*1ca20*/  @!P2 LDG.E R21, desc[UR14][R50.64] ;  /* 0x0000000e3215a981 */ /* 0x00076c000c1e1900 */
[----:B------:R-:W4:Y:S08]  /*1ca30*/  @!P1 LDC.64 R58, c[0x0][0x388] ;  /* 0x0000e200ff3a9b82 */ /* 0x000f300000000a00 */
[----:B---3--:R-:W3:Y:S08]  /*1ca40*/  @!P3 LDC.64 R50, c[0x0][0x390] ;  /* 0x0000e400ff32bb82 */ /* 0x008ef00000000a00 */
[----:B------:R-:W4:Y:S08]  /*1ca50*/  @!P1 LDC.64 R60, c[0x0][0x390] ;  /* 0x0000e400ff3c9b82 */ /* 0x000f300000000a00 */
[----:B------:R-:W4:Y:S08]  /*1ca60*/  @!P0 LDC.64 R12, c[0x0][0x388] ;  /* 0x0000e200ff0c8b82 */ /* 0x000f300000000a00 */
[----:B------:R-:W4:Y:S01]  /*1ca70*/  @!P0 LDC.64 R62, c[0x0][0x390] ;  /* 0x0000e400ff3e8b82 */ /* 0x000f220000000a00 */
[----:B0-----:R-:W-:-:S02]  /*1ca80*/  @!P0 IADD3 R65, PT, PT, -R56, R14, RZ ;  /* 0x0000000e38418210 */ /* 0x001fc40007ffe1ff */
[----:B-1----:R-:W-:Y:S02]  /*1ca90*/  @!P1 IADD3 R71, PT, PT, -R23, R0, RZ ;  /* 0x0000000017479210 */ /* 0x002fe40007ffe1ff */
[C---:B------:R-:W-:Y:S02]  /*1caa0*/  @!P0 IADD3 R14, PT, PT, R57.reuse, -R14, RZ ;  /* 0x8000000e390e8210 */ /* 0x040fe40007ffe0ff */
[C---:B------:R-:W-:Y:S01]  /*1cab0*/  @!P1 IADD3 R0, PT, PT, R57.reuse, -R0, RZ ;  /* 0x8000000039009210 */ /* 0x040fe20007ffe0ff */
[----:B------:R-:W-:Y:S01]  /*1cac0*/  @!P3 IMAD R23, R16, UR12, R55 ;  /* 0x0000000c1017bc24 */ /* 0x000fe2000f8e0237 */
[C---:B------:R-:W-:Y:S01]  /*1cad0*/  @!P1 IADD3 R55, PT, PT, R57.reuse, -UR5, RZ ;  /* 0x8000000539379c10 */ /* 0x040fe2000fffe0ff */
[----:B------:R-:W-:Y:S01]  /*1cae0*/  @!P0 IMAD R14, R14, UR12, R65 ;  /* 0x0000000c0e0e8c24 */ /* 0x000fe2000f8e0241 */
[----:B------:R-:W-:Y:S01]  /*1caf0*/  @!P0 IADD3 R57, PT, PT, R57, -UR5, RZ ;  /* 0x8000000539398c10 */ /* 0x000fe2000fffe0ff */
[----:B------:R-:W-:Y:S02]  /*1cb00*/  @!P1 IMAD R0, R0, UR12, R71 ;  /* 0x0000000c00009c24 */ /* 0x000fe4000f8e0247 */
[----:B------:R-:W-:-:S02]  /*1cb10*/  HFMA2 R16, -RZ, RZ, 0, 0 ;  /* 0x00000000ff107431 */ /* 0x000fc400000001ff */
[----:B------:R-:W-:Y:S02]  /*1cb20*/  @!P1 IMAD R55, R0, UR12, R55 ;  /* 0x0000000c00379c24 */ /* 0x000fe4000f8e0237 */
[----:B------:R-:W-:Y:S01]  /*1cb30*/  @!P0 IMAD R57, R14, UR12, R57 ;  /* 0x0000000c0e398c24 */ /* 0x000fe2000f8e0239 */
[----:B------:R-:W-:Y:S01]  /*1cb40*/  MOV R18, RZ ;  /* 0x000000ff00127202 */ /* 0x000fe20000000f00 */
[----:B--2---:R-:W-:Y:S01]  /*1cb50*/  @!P3 IMAD.WIDE R48, R23, 0x4, R48 ;  /* 0x000000041730b825 */ /* 0x004fe200078e0230 */
[----:B------:R-:W-:-:S03]  /*1cb60*/  MOV R20, RZ ;  /* 0x000000ff00147202 */ /* 0x000fc60000000f00 */
[----:B---3--:R-:W-:Y:S01]  /*1cb70*/  @!P3 IMAD.WIDE R50, R23, 0x4, R50 ;  /* 0x000000041732b825 */ /* 0x008fe200078e0232 */
[----:B------:R0:W5:Y:S03]  /*1cb80*/  @!P3 LDG.E R18, desc[UR14][R48.64] ;  /* 0x0000000e3012b981 */ /* 0x000166000c1e1900 */
[C---:B----4-:R-:W-:Y:S01]  /*1cb90*/  @!P1 IMAD.WIDE R58, R55.reuse, 0x4, R58 ;  /* 0x00000004373a9825 */ /* 0x050fe200078e023a */
[----:B------:R0:W5:Y:S03]  /*1cba0*/  @!P3 LDG.E R17, desc[UR14][R50.64] ;  /* 0x0000000e3211b981 */ /* 0x000166000c1e1900 */
[----:B------:R-:W-:Y:S01]  /*1cbb0*/  @!P1 IMAD.WIDE R60, R55, 0x4, R60 ;  /* 0x00000004373c9825 */ /* 0x000fe200078e023c */
[----:B------:R0:W5:Y:S03]  /*1cbc0*/  @!P1 LDG.E R16, desc[UR14][R58.64] ;  /* 0x0000000e3a109981 */ /* 0x000166000c1e1900 */
[C---:B------:R-:W-:Y:S01]  /*1cbd0*/  @!P0 IMAD.WIDE R12, R57.reuse, 0x4, R12 ;  /* 0x00000004390c8825 */ /* 0x040fe200078e020c */
[----:B------:R0:W5:Y:S03]  /*1cbe0*/  @!P1 LDG.E R15, desc[UR14][R60.64] ;  /* 0x0000000e3c0f9981 */ /* 0x000166000c1e1900 */
[----:B------:R-:W-:Y:S01]  /*1cbf0*/  @!P0 IMAD.WIDE R62, R57, 0x4, R62 ;  /* 0x00000004393e8825 */ /* 0x000fe200078e023e */
[----:B------:R0:W5:Y:S04]  /*1cc00*/  @!P0 LDG.E R20, desc[UR14][R12.64] ;  /* 0x0000000e0c148981 */ /* 0x000168000c1e1900 */
[----:B------:R0:W5:Y:S02]  /*1cc10*/  @!P0 LDG.E R19, desc[UR14][R62.64] ;  /* 0x0000000e3e138981 */ /* 0x000164000c1e1900 */
.L_x_102:
[----:B------:R-:W-:-:S09]  /*1cc20*/  UISETP.NE.AND UP0, UPT, UR11, 0xf8, UPT ;  /* 0x000000f80b00788c */ /* 0x000fd2000bf05270 */
[----:B------:R-:W-:Y:S05]  /*1cc30*/  BRA.U UP0, `(.L_x_105) ;  /* 0x00000001003c7547 */ /* 0x000fea000b800000 */
[----:B------:R-:W2:Y:S01]  /*1cc40*/  S2R R0, SR_TID.X ;  /* 0x0000000000007919 */ /* 0x000ea20000002100 */
[----:B01----:R-:W0:Y:S01]  /*1cc50*/  LDC.64 R12, c[0x0][0x3c0] ;  /* 0x0000f000ff0c7b82 */ /* 0x003e220000000a00 */
[----:B------:R-:W-:Y:S01]  /*1cc60*/  UIADD3 UR5, UPT, UPT, UR4, 0x8, URZ ;  /* 0x0000000804057890 */ /* 0x000fe2000fffe0ff */
[----:B------:R-:W-:Y:S03]  /*1cc70*/  BSSY.RECONVERGENT B0, `(.L_x_106) ;  /* 0x0000008000007945 */ /* 0x000fe60003800200 */
[----:B------:R-:W-:Y:S02]  /*1cc80*/  UIADD3 UR6, UPT, UPT, -UR5, UR13, URZ ;  /* 0x0000000d05067290 */ /* 0x000fe4000fffe1ff */
[----:B------:R-:W-:-:S04]  /*1cc90*/  MOV R23, UR5 ;  /* 0x0000000500177c02 */ /* 0x000fc80008000f00 */
[C---:B--2---:R-:W-:Y:S01]  /*1cca0*/  ISETP.GE.U32.AND P0, PT, R0.reuse, UR6, PT ;  /* 0x0000000600007c0c */ /* 0x044fe2000bf06070 */
[----:B0-----:R-:W-:-:S04]  /*1ccb0*/  IMAD.WIDE.U32 R12, R0, 0x4, R12 ;  /* 0x00000004000c7825 */ /* 0x001fc800078e000c */
[----:B------:R-:W-:-:S08]  /*1ccc0*/  IMAD.WIDE R12, R23, 0x4, R12 ;  /* 0x00000004170c7825 */ /* 0x000fd000078e020c */
[----:B------:R-:W-:Y:S05]  /*1ccd0*/  @P0 BRA `(.L_x_107) ;  /* 0x0000000000040947 */ /* 0x000fea0003800000 */
[----:B------:R0:W5:Y:S02]  /*1cce0*/  LDG.E.CONSTANT R12, desc[UR14][R12.64] ;  /* 0x0000000e0c0c7981 */ /* 0x000164000c1e9900 */
.L_x_107:
[----:B------:R-:W-:Y:S05]  /*1ccf0*/  BSYNC.RECONVERGENT B0 ;  /* 0x0000000000007941 */ /* 0x000fea0003800200 */
.L_x_106:
[----:B------:R-:W2:Y:S04]  /*1cd00*/  LDL.LU R0, [R1+0x24] ;  /* 0x0000240001007983 */ /* 0x000ea80000300800 */
[----:B--2--5:R2:W-:Y:S01]  /*1cd10*/  STS [R0], R12 ;  /* 0x0000000c00007388 */ /* 0x0245e20000000800 */
[----:B------:R-:W-:Y:S06]  /*1cd20*/  BAR.SYNC.DEFER_BLOCKING 0x0 ;  /* 0x0000000000007b1d */ /* 0x000fec0000010000 */
.L_x_105:
[C---:B01----:R-:W-:Y:S01]  /*1cd30*/  FMUL R13, R36.reuse, R4 ;  /* 0x00000004240d7220 */ /* 0x043fe20000400000 */
[C---:B--2---:R-:W-:Y:S01]  /*1cd40*/  FMUL R0, R36.reuse, R5 ;  /* 0x0000000524007220 */ /* 0x044fe20000400000 */
[C---:B------:R-:W-:Y:S01]  /*1cd50*/  FMUL R23, R36.reuse, R2 ;  /* 0x0000000224177220 */ /* 0x040fe20000400000 */
[C---:B------:R-:W-:Y:S01]  /*1cd60*/  FMUL R14, R36.reuse, R3 ;  /* 0x00000003240e7220 */ /* 0x040fe20000400000 */
[C---:B------:R-:W-:Y:S01]  /*1cd70*/  FMUL R49, R36.reuse, R10 ;  /* 0x0000000a24317220 */ /* 0x040fe20000400000 */
[C---:B------:R-:W-:Y:S01]  /*1cd80*/  FMUL R51, R36.reuse, R30 ;  /* 0x0000001e24337220 */ /* 0x040fe20000400000 */
[C---:B------:R-:W-:Y:S01]  /*1cd90*/  FMUL R26, R36.reuse, R11 ;  /* 0x0000000b241a7220 */ /* 0x040fe20000400000 */
[----:B------:R-:W-:Y:S01]  /*1cda0*/  FMUL R100, R36, R31 ;  /* 0x0000001f24647220 */ /* 0x000fe20000400000 */
[C---:B------:R-:W-:Y:S01]  /*1cdb0*/  FFMA R12, R32.reuse, R2, -R13 ;  /* 0x00000002200c7223 */ /* 0x040fe2000000080d */
[C---:B------:R-:W-:Y:S01]  /*1cdc0*/  FFMA R36, R32.reuse, R3, -R0 ;  /* 0x0000000320247223 */ /* 0x040fe20000000800 */
[C---:B------:R-:W-:Y:S01]  /*1cdd0*/  FFMA R13, R32.reuse, R4, R23 ;  /* 0x00000004200d7223 */ /* 0x040fe20000000017 */
[C---:B------:R-:W-:Y:S01]  /*1cde0*/  FFMA R0, R32.reuse, R5, R14 ;  /* 0x0000000520007223 */ /* 0x040fe2000000000e */
[C---:B------:R-:W-:Y:S01]  /*1cdf0*/  FFMA R88, R32.reuse, R30, -R49 ;  /* 0x0000001e20587223 */ /* 0x040fe20000000831 */
[C---:B------:R-:W-:Y:S01]  /*1ce00*/  FFMA R102, R32.reuse, R10, R51 ;  /* 0x0000000a20667223 */ /* 0x040fe20000000033 */
[C---:B------:R-:W-:Y:S01]  /*1ce10*/  FFMA R101, R32.reuse, R31, -R26 ;  /* 0x0000001f20657223 */ /* 0x040fe2000000081a */
[----:B------:R-:W-:Y:S01]  /*1ce20*/  FFMA R100, R32, R11, R100 ;  /* 0x0000000b20647223 */ /* 0x000fe20000000064 */
[C---:B------:R-:W-:Y:S01]  /*1ce30*/  FMUL R14, R37.reuse, R4 ;  /* 0x00000004250e7220 */ /* 0x040fe20000400000 */
[C---:B------:R-:W-:Y:S01]  /*1ce40*/  FMUL R23, R37.reuse, R2 ;  /* 0x0000000225177220 */ /* 0x040fe20000400000 */
        /* <DEDUP_REMOVED lines=8> */
[C---:B------:R-:W-:Y:S01]  /*1ced0*/  FFMA R58, R33.reuse, R3, -R58 ;  /* 0x00000003213a7223 */ /* 0x040fe2000000083a */
[C---:B------:R-:W-:Y:S01]  /*1cee0*/  FFMA R57, R33.reuse, R5, R26 ;  /* 0x0000000521397223 */ /* 0x040fe2000000001a */
[C---:B------:R-:W-:Y:S01]  /*1cef0*/  FFMA R93, R33.reuse, R30, -R93 ;  /* 0x0000001e215d7223 */ /* 0x040fe2000000085d */
[CC--:B------:R-:W-:Y:S01]  /*1cf00*/  FFMA R59, R33.reuse, R10.reuse, R59 ;  /* 0x0000000a213b7223 */ /* 0x0c0fe2000000003b */
[C---:B------:R-:W-:Y:S01]  /*1cf10*/  FFMA R99, R33.reuse, R31, -R32 ;  /* 0x0000001f21637223 */ /* 0x040fe20000000820 */
[----:B------:R-:W-:Y:S01]  /*1cf20*/  FFMA R61, R33, R11, R48 ;  /* 0x0000000b213d7223 */ /* 0x000fe20000000030 */
[----:B------:R-:W-:Y:S01]  /*1cf30*/  FMUL R33, R38, R10 ;  /* 0x0000000a26217220 */ /* 0x000fe20000400000 */
[-C--:B-----5:R-:W-:Y:S01]  /*1cf40*/  FMUL R32, R12, R21.reuse ;  /* 0x000000150c207220 */ /* 0x0a0fe20000400000 */
[----:B------:R-:W-:Y:S01]  /*1cf50*/  FMUL R23, R38, R4 ;  /* 0x0000000426177220 */ /* 0x000fe20000400000 */
[----:B------:R-:W2:Y:S01]  /*1cf60*/  LDL.LU R76, [R1] ;  /* 0x00000000014c7983 */ /* 0x000ea20000300800 */
[----:B------:R-:W-:Y:S01]  /*1cf70*/  FFMA R94, R34, R30, -R33 ;  /* 0x0000001e225e7223 */ /* 0x000fe20000000821 */
[CC--:B------:R-:W-:Y:S01]  /*1cf80*/  FMUL R33, R13.reuse, R21.reuse ;  /* 0x000000150d217220 */ /* 0x0c0fe20000400000 */
[----:B------:R-:W-:Y:S01]  /*1cf90*/  FFMA R32, R13, R22, R32 ;  /* 0x000000160d207223 */ /* 0x000fe20000000020 */
[----:B------:R-:W-:Y:S01]  /*1cfa0*/  FMUL R13, R0, R21 ;  /* 0x00000015000d7220 */ /* 0x000fe20000400000 */
[C---:B------:R-:W-:Y:S01]  /*1cfb0*/  FMUL R71, R38.reuse, R2 ;  /* 0x0000000226477220 */ /* 0x040fe20000400000 */
[C---:B------:R-:W-:Y:S01]  /*1cfc0*/  FMUL R70, R38.reuse, R5 ;  /* 0x0000000526467220 */ /* 0x040fe20000400000 */
[C---:B------:R-:W-:Y:S01]  /*1cfd0*/  FMUL R14, R38.reuse, R3 ;  /* 0x00000003260e7220 */ /* 0x040fe20000400000 */
[C---:B------:R-:W-:Y:S01]  /*1cfe0*/  FMUL R95, R38.reuse, R30 ;  /* 0x0000001e265f7220 */ /* 0x040fe20000400000 */
[C---:B------:R-:W-:Y:S01]  /*1cff0*/  FMUL R26, R38.reuse, R11 ;  /* 0x0000000b261a7220 */ /* 0x040fe20000400000 */
[----:B------:R-:W-:Y:S01]  /*1d000*/  FMUL R98, R38, R31 ;  /* 0x0000001f26627220 */ /* 0x000fe20000400000 */
[----:B------:R-:W-:Y:S01]  /*1d010*/  FFMA R72, R34, R2, -R23 ;  /* 0x0000000222487223 */ /* 0x000fe20000000817 */
[C---:B------:R-:W-:Y:S01]  /*1d020*/  FMUL R23, R36.reuse, R21 ;  /* 0x0000001524177220 */ /* 0x040fe20000400000 */
[----:B------:R-:W-:Y:S01]  /*1d030*/  FFMA R36, R36, R22, -R13 ;  /* 0x0000001624247223 */ /* 0x000fe2000000080d */
[C---:B------:R-:W-:Y:S01]  /*1d040*/  FFMA R71, R34.reuse, R4, R71 ;  /* 0x0000000422477223 */ /* 0x040fe20000000047 */
[C---:B------:R-:W-:Y:S01]  /*1d050*/  FFMA R70, R34.reuse, R3, -R70 ;  /* 0x0000000322467223 */ /* 0x040fe20000000846 */
[C---:B------:R-:W-:Y:S01]  /*1d060*/  FFMA R81, R34.reuse, R5, R14 ;  /* 0x0000000522517223 */ /* 0x040fe2000000000e */
[C---:B------:R-:W-:Y:S01]  /*1d070*/  FFMA R95, R34.reuse, R10, R95 ;  /* 0x0000000a225f7223 */ /* 0x040fe2000000005f */
[C---:B------:R-:W-:Y:S01]  /*1d080*/  FFMA R97, R34.reuse, R31, -R26 ;  /* 0x0000001f22617223 */ /* 0x040fe2000000081a */
[----:B------:R-:W-:Y:S01]  /*1d090*/  FFMA R98, R34, R11, R98 ;  /* 0x0000000b22627223 */ /* 0x000fe20000000062 */
[-C--:B------:R-:W-:Y:S01]  /*1d0a0*/  FMUL R13, R102, R17.reuse ;  /* 0x00000011660d7220 */ /* 0x080fe20000400000 */
[----:B------:R-:W-:Y:S01]  /*1d0b0*/  FFMA R34, R0, R22, R23 ;  /* 0x0000001600227223 */ /* 0x000fe20000000017 */
[-C--:B------:R-:W-:Y:S01]  /*1d0c0*/  FMUL R0, R100, R17.reuse ;  /* 0x0000001164007220 */ /* 0x080fe20000400000 */
[CC--:B------:R-:W-:Y:S01]  /*1d0d0*/  FMUL R23, R88.reuse, R17.reuse ;  /* 0x0000001158177220 */ /* 0x0c0fe20000400000 */
[-C--:B------:R-:W-:Y:S01]  /*1d0e0*/  FFMA R88, R88, R18.reuse, -R13 ;  /* 0x0000001258587223 */ /* 0x080fe2000000080d */
[C---:B------:R-:W-:Y:S01]  /*1d0f0*/  FMUL R13, R101.reuse, R17 ;  /* 0x00000011650d7220 */ /* 0x040fe20000400000 */
[----:B------:R-:W-:Y:S01]  /*1d100*/  FFMA R101, R101, R18, -R0 ;  /* 0x0000001265657223 */ /* 0x000fe20000000800 */
[-C--:B------:R-:W-:Y:S01]  /*1d110*/  FMUL R0, R50, R21.reuse ;  /* 0x0000001532007220 */ /* 0x080fe20000400000 */
[----:B------:R-:W-:Y:S01]  /*1d120*/  FFMA R33, R12, R22, -R33 ;  /* 0x000000160c217223 */ /* 0x000fe20000000821 */
[----:B------:R-:W-:Y:S01]  /*1d130*/  FFMA R100, R100, R18, R13 ;  /* 0x0000001264647223 */ /* 0x000fe2000000000d */
[CC--:B------:R-:W-:Y:S01]  /*1d140*/  FMUL R13, R51.reuse, R21.reuse ;  /* 0x00000015330d7220 */ /* 0x0c0fe20000400000 */
[-C--:B------:R-:W-:Y:S01]  /*1d150*/  FFMA R51, R51, R22.reuse, -R0 ;  /* 0x0000001633337223 */ /* 0x080fe20000000800 */
[----:B------:R-:W-:Y:S01]  /*1d160*/  FMUL R0, R58, R21 ;  /* 0x000000153a007220 */ /* 0x000fe20000400000 */
[----:B------:R-:W-:Y:S01]  /*1d170*/  FMUL R12, R93, R17 ;  /* 0x000000115d0c7220 */ /* 0x000fe20000400000 */
[-C--:B------:R-:W-:Y:S01]  /*1d180*/  FFMA R50, R50, R22.reuse, R13 ;  /* 0x0000001632327223 */ /* 0x080fe2000000000d */
[C---:B------:R-:W-:Y:S01]  /*1d190*/  FMUL R13, R57.reuse, R21 ;  /* 0x00000015390d7220 */ /* 0x040fe20000400000 */
[----:B------:R-:W-:Y:S01]  /*1d1a0*/  FFMA R57, R57, R22, R0 ;  /* 0x0000001639397223 */ /* 0x000fe20000000000 */
[CC--:B------:R-:W-:Y:S01]  /*1d1b0*/  FMUL R0, R59.reuse, R17.reuse ;  /* 0x000000113b007220 */ /* 0x0c0fe20000400000 */
[----:B------:R-:W-:Y:S01]  /*1d1c0*/  FFMA R59, R59, R18, R12 ;  /* 0x000000123b3b7223 */ /* 0x000fe2000000000c */
[-C--:B------:R-:W-:Y:S01]  /*1d1d0*/  FMUL R12, R99, R17.reuse ;  /* 0x00000011630c7220 */ /* 0x080fe20000400000 */
[----:B------:R-:W-:Y:S01]  /*1d1e0*/  FFMA R58, R58, R22, -R13 ;  /* 0x000000163a3a7223 */ /* 0x000fe2000000080d */
[-C--:B------:R-:W-:Y:S01]  /*1d1f0*/  FFMA R93, R93, R18.reuse, -R0 ;  /* 0x000000125d5d7223 */ /* 0x080fe20000000800 */
[----:B------:R-:W-:Y:S01]  /*1d200*/  FMUL R0, R61, R17 ;  /* 0x000000113d007220 */ /* 0x000fe20000400000 */
[----:B------:R-:W-:Y:S01]  /*1d210*/  FMUL R13, R71, R21 ;  /* 0x00000015470d7220 */ /* 0x000fe20000400000 */
[C---:B------:R-:W-:Y:S01]  /*1d220*/  FMUL R26, R39.reuse, R3 ;  /* 0x00000003271a7220 */ /* 0x040fe20000400000 */
[----:B------:R-:W-:Y:S01]  /*1d230*/  FMUL R14, R39, R5 ;  /* 0x00000005270e7220 */ /* 0x000fe20000400000 */
[----:B------:R-:W-:Y:S01]  /*1d240*/  FFMA R99, R99, R18, -R0 ;  /* 0x0000001263637223 */ /* 0x000fe20000000800 */
[CC--:B------:R-:W-:Y:S01]  /*1d250*/  FMUL R0, R72.reuse, R21.reuse ;  /* 0x0000001548007220 */ /* 0x0c0fe20000400000 */
[----:B------:R-:W-:Y:S01]  /*1d260*/  FFMA R72, R72, R22, -R13 ;  /* 0x0000001648487223 */ /* 0x000fe2000000080d */
[-C--:B------:R-:W-:Y:S01]  /*1d270*/  FMUL R13, R81, R21.reuse ;  /* 0x00000015510d7220 */ /* 0x080fe20000400000 */
[----:B------:R-:W-:Y:S01]  /*1d280*/  FFMA R61, R61, R18, R12 ;  /* 0x000000123d3d7223 */ /* 0x000fe2000000000c */
[-C--:B------:R-:W-:Y:S01]  /*1d290*/  FFMA R71, R71, R22.reuse, R0 ;  /* 0x0000001647477223 */ /* 0x080fe20000000000 */
[C---:B------:R-:W-:Y:S01]  /*1d2a0*/  FMUL R0, R70.reuse, R21 ;  /* 0x0000001546007220 */ /* 0x040fe20000400000 */
[-C--:B------:R-:W-:Y:S01]  /*1d2b0*/  FFMA R70, R70, R22.reuse, -R13 ;  /* 0x0000001646467223 */ /* 0x080fe2000000080d */
[----:B------:R-:W-:Y:S01]  /*1d2c0*/  FMUL R13, R95, R17 ;  /* 0x000000115f0d7220 */ /* 0x000fe20000400000 */
[----:B------:R-:W-:Y:S01]  /*1d2d0*/  FFMA R26, R35, R5, R26 ;  /* 0x00000005231a7223 */ /* 0x000fe2000000001a */
[----:B------:R-:W-:Y:S01]  /*1d2e0*/  FFMA R81, R81, R22, R0 ;  /* 0x0000001651517223 */ /* 0x000fe20000000000 */
[CC--:B------:R-:W-:Y:S01]  /*1d2f0*/  FMUL R0, R94.reuse, R17.reuse ;  /* 0x000000115e007220 */ /* 0x0c0fe20000400000 */
[-C--:B------:R-:W-:Y:S01]  /*1d300*/  FFMA R94, R94, R18.reuse, -R13 ;  /* 0x000000125e5e7223 */ /* 0x080fe2000000080d */
[----:B------:R-:W-:Y:S01]  /*1d310*/  FMUL R13, R97, R17 ;  /* 0x00000011610d7220 */ /* 0x000fe20000400000 */
[----:B------:R-:W-:Y:S01]  /*1d320*/  FFMA R14, R35, R3, -R14 ;  /* 0x00000003230e7223 */ /* 0x000fe2000000080e */
[-C--:B------:R-:W-:Y:S01]  /*1d330*/  FFMA R95, R95, R18.reuse, R0 ;  /* 0x000000125f5f7223 */ /* 0x080fe20000000000 */
[C---:B------:R-:W-:Y:S01]  /*1d340*/  FMUL R0, R98.reuse, R17 ;  /* 0x0000001162007220 */ /* 0x040fe20000400000 */
[----:B------:R-:W-:Y:S01]  /*1d350*/  FFMA R98, R98, R18, R13 ;  /* 0x0000001262627223 */ /* 0x000fe2000000000d */
[----:B------:R-:W-:Y:S01]  /*1d360*/  FMUL R13, R39, R4 ;  /* 0x00000004270d7220 */ /* 0x000fe20000400000 */
[-C--:B------:R-:W-:Y:S01]  /*1d370*/  FFMA R102, R102, R18.reuse, R23 ;  /* 0x0000001266667223 */ /* 0x080fe20000000017 */
[----:B------:R-:W-:Y:S01]  /*1d380*/  FFMA R97, R97, R18, -R0 ;  /* 0x0000001261617223 */ /* 0x000fe20000000800 */
[-C--:B------:R-:W-:Y:S01]  /*1d390*/  FMUL R0, R39, R2.reuse ;  /* 0x0000000227007220 */ /* 0x080fe20000400000 */
[----:B------:R-:W-:Y:S01]  /*1d3a0*/  FFMA R13, R35, R2, -R13 ;  /* 0x00000002230d7223 */ /* 0x000fe2000000080d */
[----:B------:R-:W-:Y:S01]  /*1d3b0*/  FMUL R38, R39, R31 ;  /* 0x0000001f27267220 */ /* 0x000fe20000400000 */
[----:B------:R-:W-:Y:S01]  /*1d3c0*/  FFMA R69, R33, UR10, R69 ;  /* 0x0000000a21457c23 */ /* 0x000fe20008000045 */
[----:B------:R-:W-:Y:S01]  /*1d3d0*/  FFMA R0, R35, R4, R0 ;  /* 0x0000000423007223 */ /* 0x000fe20000000000 */
[C---:B------:R-:W-:Y:S01]  /*1d3e0*/  FMUL R23, R13.reuse, R21 ;  /* 0x000000150d177220 */ /* 0x040fe20000400000 */
[----:B------:R-:W-:Y:S01]  /*1d3f0*/  FFMA R68, R32, UR10, R68 ;  /* 0x0000000a20447c23 */ /* 0x000fe20008000044 */
[----:B------:R-:W-:Y:S01]  /*1d400*/  FMUL R33, R44, R3 ;  /* 0x000000032c217220 */ /* 0x000fe20000400000 */
[C---:B------:R-:W-:Y:S01]  /*1d410*/  FMUL R12, R0.reuse, R21 ;  /* 0x00000015000c7220 */ /* 0x040fe20000400000 */
[-C--:B------:R-:W-:Y:S01]  /*1d420*/  FFMA R0, R0, R22.reuse, R23 ;  /* 0x0000001600007223 */ /* 0x080fe20000000017 */
[----:B------:R-:W-:Y:S01]  /*1d430*/  FMUL R32, R44, R5 ;  /* 0x000000052c207220 */ /* 0x000fe20000400000 */
[----:B------:R-:W-:Y:S01]  /*1d440*/  FFMA R67, R36, UR10, R67 ;  /* 0x0000000a24437c23 */ /* 0x000fe20008000043 */
[-C--:B------:R-:W-:Y:S01]  /*1d450*/  FFMA R12, R13, R22.reuse, -R12 ;  /* 0x000000160d0c7223 */ /* 0x080fe2000000080c */
[-C--:B------:R-:W-:Y:S01]  /*1d460*/  FMUL R13, R26, R21.reuse ;  /* 0x000000151a0d7220 */ /* 0x080fe20000400000 */
[----:B------:R-:W-:Y:S01]  /*1d470*/  FMUL R21, R14, R21 ;  /* 0x000000150e157220 */ /* 0x000fe20000400000 */
[----:B------:R-:W-:Y:S01]  /*1d480*/  FMUL R37, R44, R31 ;  /* 0x0000001f2c257220 */ /* 0x000fe20000400000 */
[----:B------:R-:W-:Y:S01]  /*1d490*/  FFMA R66, R34, UR10, R66 ;  /* 0x0000000a22427c23 */ /* 0x000fe20008000042 */
[-C--:B------:R-:W-:Y:S01]  /*1d4a0*/  FFMA R13, R14, R22.reuse, -R13 ;  /* 0x000000160e0d7223 */ /* 0x080fe2000000080d */
[----:B------:R-:W-:Y:S01]  /*1d4b0*/  FFMA R22, R26, R22, R21 ;  /* 0x000000161a167223 */ /* 0x000fe20000000015 */
[C---:B------:R-:W-:Y:S01]  /*1d4c0*/  FMUL R14, R39.reuse, R30 ;  /* 0x0000001e270e7220 */ /* 0x040fe20000400000 */
[-C--:B------:R-:W-:Y:S01]  /*1d4d0*/  FMUL R21, R39, R10.reuse ;  /* 0x0000000a27157220 */ /* 0x080fe20000400000 */
[----:B------:R-:W-:Y:S01]  /*1d4e0*/  FFMA R88, R88, UR10, R115 ;  /* 0x0000000a58587c23 */ /* 0x000fe20008000073 */
[----:B------:R-:W-:Y:S01]  /*1d4f0*/  FFMA R37, R40, R11, R37 ;  /* 0x0000000b28257223 */ /* 0x000fe20000000025 */
[C---:B------:R-:W-:Y:S01]  /*1d500*/  FFMA R23, R35.reuse, R10, R14 ;  /* 0x0000000a23177223 */ /* 0x040fe2000000000e */
[----:B------:R-:W-:Y:S01]  /*1d510*/  FFMA R21, R35, R30, -R21 ;  /* 0x0000001e23157223 */ /* 0x000fe20000000815 */
[----:B------:R-:W3:Y:S02]  /*1d520*/  LDL.LU R115, [R1+0x4] ;  /* 0x0000040001737983 */ /* 0x000ee40000300800 */
[-C--:B------:R-:W-:Y:S01]  /*1d530*/  FMUL R14, R23, R17.reuse ;  /* 0x00000011170e7220 */ /* 0x080fe20000400000 */
[----:B------:R-:W-:-:S03]  /*1d540*/  FMUL R26, R21, R17 ;  /* 0x00000011151a7220 */ /* 0x000fc60000400000 */
[-C--:B------:R-:W-:Y:S01]  /*1d550*/  FFMA R14, R21, R18.reuse, -R14 ;  /* 0x00000012150e7223 */ /* 0x080fe2000000080e */
[----:B------:R-:W-:Y:S01]  /*1d560*/  FFMA R21, R23, R18, R26 ;  /* 0x0000001217157223 */ /* 0x000fe2000000001a */
[-C--:B------:R-:W-:Y:S01]  /*1d570*/  FMUL R26, R39, R11.reuse ;  /* 0x0000000b271a7220 */ /* 0x080fe20000400000 */
[----:B------:R-:W-:Y:S01]  /*1d580*/  FFMA R23, R35, R11, R38 ;  /* 0x0000000b23177223 */ /* 0x000fe20000000026 */
[----:B------:R-:W-:Y:S02]  /*1d590*/  FMUL R39, R37, R15 ;  /* 0x0000000f25277220 */ /* 0x000fe40000400000 */
[----:B------:R-:W-:Y:S01]  /*1d5a0*/  FFMA R26, R35, R31, -R26 ;  /* 0x0000001f231a7223 */ /* 0x000fe2000000081a */
[----:B------:R-:W-:-:S03]  /*1d5b0*/  FMUL R35, R23, R17 ;  /* 0x0000001117237220 */ /* 0x000fc60000400000 */
[C---:B------:R-:W-:Y:S01]  /*1d5c0*/  FMUL R38, R26.reuse, R17 ;  /* 0x000000111a267220 */ /* 0x040fe20000400000 */
[----:B------:R-:W-:-:S03]  /*1d5d0*/  FFMA R17, R26, R18, -R35 ;  /* 0x000000121a117223 */ /* 0x000fc60000000823 */
[----:B------:R-:W-:Y:S01]  /*1d5e0*/  FFMA R18, R23, R18, R38 ;  /* 0x0000001217127223 */ /* 0x000fe20000000026 */
[----:B------:R-:W-:-:S04]  /*1d5f0*/  FMUL R23, R44, R2 ;  /* 0x000000022c177220 */ /* 0x000fc80000400000 */
[-C--:B------:R-:W-:Y:S01]  /*1d600*/  FFMA R35, R40, R4.reuse, R23 ;  /* 0x0000000428237223 */ /* 0x080fe20000000017 */
[----:B------:R-:W-:-:S04]  /*1d610*/  FMUL R23, R44, R4 ;  /* 0x000000042c177220 */ /* 0x000fc80000400000 */
[----:B------:R-:W-:Y:S01]  /*1d620*/  FFMA R26, R40, R2, -R23 ;  /* 0x00000002281a7223 */ /* 0x000fe20000000817 */
[----:B------:R-:W-:-:S04]  /*1d630*/  FMUL R23, R35, R19 ;  /* 0x0000001323177220 */ /* 0x000fc80000400000 */
[C---:B------:R-:W-:Y:S01]  /*1d640*/  FFMA R23, R26.reuse, R20, -R23 ;  /* 0x000000141a177223 */ /* 0x040fe20000000817 */
[----:B------:R-:W-:-:S04]  /*1d650*/  FMUL R26, R26, R19 ;  /* 0x000000131a1a7220 */ /* 0x000fc80000400000 */
[----:B------:R-:W-:Y:S01]  /*1d660*/  FFMA R26, R35, R20, R26 ;  /* 0x00000014231a7223 */ /* 0x000fe2000000001a */
[C---:B------:R-:W-:Y:S01]  /*1d670*/  FFMA R35, R40.reuse, R5, R33 ;  /* 0x0000000528237223 */ /* 0x040fe20000000021 */
[----:B------:R-:W-:-:S03]  /*1d680*/  FFMA R33, R40, R3, -R32 ;  /* 0x0000000328217223 */ /* 0x000fc60000000820 */
[-C--:B------:R-:W-:Y:S01]  /*1d690*/  FMUL R32, R35, R19.reuse ;  /* 0x0000001323207220 */ /* 0x080fe20000400000 */
[----:B------:R-:W-:-:S03]  /*1d6a0*/  FMUL R38, R33, R19 ;  /* 0x0000001321267220 */ /* 0x000fc60000400000 */
[-C--:B------:R-:W-:Y:S01]  /*1d6b0*/  FFMA R32, R33, R20.reuse, -R32 ;  /* 0x0000001421207223 */ /* 0x080fe20000000820 */
[----:B------:R-:W-:Y:S01]  /*1d6c0*/  FFMA R33, R35, R20, R38 ;  /* 0x0000001423217223 */ /* 0x000fe20000000026 */
[----:B------:R-:W-:-:S04]  /*1d6d0*/  FMUL R35, R44, R30 ;  /* 0x0000001e2c237220 */ /* 0x000fc80000400000 */
[-C--:B------:R-:W-:Y:S01]  /*1d6e0*/  FFMA R36, R40, R10.reuse, R35 ;  /* 0x0000000a28247223 */ /* 0x080fe20000000023 */
[C---:B------:R-:W-:Y:S01]  /*1d6f0*/  FMUL R35, R44.reuse, R10 ;  /* 0x0000000a2c237220 */ /* 0x040fe20000400000 */
[----:B------:R-:W-:Y:S02]  /*1d700*/  FMUL R44, R44, R11 ;  /* 0x0000000b2c2c7220 */ /* 0x000fe40000400000 */
[----:B------:R-:W-:Y:S01]  /*1d710*/  FMUL R34, R36, R15 ;  /* 0x0000000f24227220 */ /* 0x000fe20000400000 */
[C---:B------:R-:W-:Y:S01]  /*1d720*/  FFMA R35, R40.reuse, R30, -R35 ;  /* 0x0000001e28237223 */ /* 0x040fe20000000823 */
[----:B------:R-:W-:-:S03]  /*1d730*/  FFMA R44, R40, R31, -R44 ;  /* 0x0000001f282c7223 */ /* 0x000fc6000000082c */
[C---:B------:R-:W-:Y:S01]  /*1d740*/  FFMA R34, R35.reuse, R16, -R34 ;  /* 0x0000001023227223 */ /* 0x040fe20000000822 */
[----:B------:R-:W-:Y:S01]  /*1d750*/  FMUL R35, R35, R15 ;  /* 0x0000000f23237220 */ /* 0x000fe20000400000 */
[----:B------:R-:W-:-:S03]  /*1d760*/  FMUL R38, R45, R2 ;  /* 0x000000022d267220 */ /* 0x000fc60000400000 */
[-C--:B------:R-:W-:Y:S01]  /*1d770*/  FFMA R35, R36, R16.reuse, R35 ;  /* 0x0000001024237223 */ /* 0x080fe20000000023 */
[----:B------:R-:W-:Y:S01]  /*1d780*/  FFMA R36, R44, R16, -R39 ;  /* 0x000000102c247223 */ /* 0x000fe20000000827 */
[-C--:B------:R-:W-:Y:S01]  /*1d790*/  FFMA R40, R41, R4.reuse, R38 ;  /* 0x0000000429287223 */ /* 0x080fe20000000026 */
[----:B------:R-:W-:Y:S01]  /*1d7a0*/  FMUL R39, R45, R4 ;  /* 0x000000042d277220 */ /* 0x000fe20000400000 */
[----:B------:R-:W-:Y:S01]  /*1d7b0*/  FFMA R102, R102, UR10, R113 ;  /* 0x0000000a66667c23 */ /* 0x000fe20008000071 */
[----:B------:R-:W-:Y:S01]  /*1d7c0*/  FFMA R101, R101, UR10, R85 ;  /* 0x0000000a65657c23 */ /* 0x000fe20008000055 */
[----:B------:R-:W-:Y:S01]  /*1d7d0*/  FMUL R38, R40, R19 ;  /* 0x0000001328267220 */ /* 0x000fe20000400000 */
[----:B------:R-:W-:Y:S01]  /*1d7e0*/  FFMA R39, R41, R2, -R39 ;  /* 0x0000000229277223 */ /* 0x000fe20000000827 */
[----:B------:R-:W4:Y:S01]  /*1d7f0*/  LDL.LU R113, [R1+0xc] ;  /* 0x00000c0001717983 */ /* 0x000f220000300800 */
[----:B------:R-:W-:Y:S02]  /*1d800*/  FMUL R44, R44, R15 ;  /* 0x0000000f2c2c7220 */ /* 0x000fe40000400000 */
[C---:B------:R-:W-:Y:S01]  /*1d810*/  FFMA R38, R39.reuse, R20, -R38 ;  /* 0x0000001427267223 */ /* 0x040fe20000000826 */
[----:B------:R-:W-:Y:S01]  /*1d820*/  FMUL R39, R39, R19 ;  /* 0x0000001327277220 */ /* 0x000fe20000400000 */
[----:B------:R-:W4:Y:S01]  /*1d830*/  LDL.LU R85, [R1+0xac] ;  /* 0x0000ac0001557983 */ /* 0x000f220000300800 */
[----:B------:R-:W-:-:S02]  /*1d840*/  FFMA R37, R37, R16, R44 ;  /* 0x0000001025257223 */ /* 0x000fc4000000002c */
[----:B------:R-:W-:Y:S01]  /*1d850*/  FFMA R39, R40, R20, R39 ;  /* 0x0000001428277223 */ /* 0x000fe20000000027 */
[----:B------:R-:W-:-:S04]  /*1d860*/  FMUL R40, R45, R3 ;  /* 0x000000032d287220 */ /* 0x000fc80000400000 */
[-C--:B------:R-:W-:Y:S01]  /*1d870*/  FFMA R49, R41, R5.reuse, R40 ;  /* 0x0000000529317223 */ /* 0x080fe20000000028 */
[----:B------:R-:W-:-:S03]  /*1d880*/  FMUL R40, R45, R5 ;  /* 0x000000052d287220 */ /* 0x000fc60000400000 */
[----:B------:R-:W-:Y:S01]  /*1d890*/  FMUL R55, R49, R19 ;  /* 0x0000001331377220 */ /* 0x000fe20000400000 */
[----:B------:R-:W-:-:S04]  /*1d8a0*/  FFMA R40, R41, R3, -R40 ;  /* 0x0000000329287223 */ /* 0x000fc80000000828 */
[CC--:B------:R-:W-:Y:S01]  /*1d8b0*/  FFMA R48, R40.reuse, R20.reuse, -R55 ;  /* 0x0000001428307223 */ /* 0x0c0fe20000000837 */
[----:B------:R-:W-:Y:S01]  /*1d8c0*/  FMUL R40, R40, R19 ;  /* 0x0000001328287220 */ /* 0x000fe20000400000 */
[----:B------:R-:W-:Y:S01]  /*1d8d0*/  FFMA R100, R100, UR10, R84 ;  /* 0x0000000a64647c23 */ /* 0x000fe20008000054 */
[----:B------:R-:W-:Y:S01]  /*1d8e0*/  FFMA R44, R51, UR10, R108 ;  /* 0x0000000a332c7c23 */ /* 0x000fe2000800006c */
[----:B------:R-:W4:Y:S01]  /*1d8f0*/  LDL.LU R84, [R1+0x8] ;  /* 0x0000080001547983 */ /* 0x000f220000300800 */
[----:B------:R-:W-:Y:S01]  /*1d900*/  FFMA R49, R49, R20, R40 ;  /* 0x0000001431317223 */ /* 0x000fe20000000028 */
[----:B------:R-:W-:Y:S02]  /*1d910*/  FFMA R40, R50, UR10, R107 ;  /* 0x0000000a32287c23 */ /* 0x000fe4000800006b */
[----:B------:R-:W4:Y:S04]  /*1d920*/  LDL.LU R108, [R1+0x20] ;  /* 0x00002000016c7983 */ /* 0x000f280000300800 */
[----:B------:R-:W4:Y:S01]  /*1d930*/  LDL.LU R107, [R1+0x10] ;  /* 0x00001000016b7983 */ /* 0x000f220000300800 */
[C---:B------:R-:W-:Y:S01]  /*1d940*/  FMUL R50, R45.reuse, R30 ;  /* 0x0000001e2d327220 */ /* 0x040fe20000400000 */
[----:B------:R-:W-:-:S03]  /*1d950*/  FMUL R51, R45, R10 ;  /* 0x0000000a2d337220 */ /* 0x000fc60000400000 */
[C---:B------:R-:W-:Y:S01]  /*1d960*/  FFMA R55, R41.reuse, R10, R50 ;  /* 0x0000000a29377223 */ /* 0x040fe20000000032 */
[----:B------:R-:W-:-:S03]  /*1d970*/  FFMA R51, R41, R30, -R51 ;  /* 0x0000001e29337223 */ /* 0x000fc60000000833 */
[-C--:B------:R-:W-:Y:S01]  /*1d980*/  FMUL R50, R55, R15.reuse ;  /* 0x0000000f37327220 */ /* 0x080fe20000400000 */
[----:B------:R-:W-:Y:S01]  /*1d990*/  FMUL R56, R51, R15 ;  /* 0x0000000f33387220 */ /* 0x000fe20000400000 */
[----:B------:R-:W-:Y:S02]  /*1d9a0*/  FMUL R60, R45, R11 ;  /* 0x0000000b2d3c7220 */ /* 0x000fe40000400000 */
[-C--:B------:R-:W-:Y:S01]  /*1d9b0*/  FFMA R50, R51, R16.reuse, -R50 ;  /* 0x0000001033327223 */ /* 0x080fe20000000832 */
[----:B------:R-:W-:Y:S01]  /*1d9c0*/  FFMA R51, R55, R16, R56 ;  /* 0x0000001037337223 */ /* 0x000fe20000000038 */
[-C--:B------:R-:W-:Y:S01]  /*1d9d0*/  FMUL R56, R45, R31.reuse ;  /* 0x0000001f2d387220 */ /* 0x080fe20000400000 */
[----:B------:R-:W-:-:S03]  /*1d9e0*/  FFMA R60, R41, R31, -R60 ;  /* 0x0000001f293c7223 */ /* 0x000fc6000000083c */
[----:B------:R-:W-:Y:S01]  /*1d9f0*/  FFMA R56, R41, R11, R56 ;  /* 0x0000000b29387223 */ /* 0x000fe20000000038 */
[----:B------:R-:W-:-:S03]  /*1da00*/  FMUL R41, R60, R15 ;  /* 0x0000000f3c297220 */ /* 0x000fc60000400000 */
[C---:B------:R-:W-:Y:S01]  /*1da10*/  FMUL R55, R56.reuse, R15 ;  /* 0x0000000f38377220 */ /* 0x040fe20000400000 */
[----:B------:R-:W-:Y:S01]  /*1da20*/  FFMA R56, R56, R16, R41 ;  /* 0x0000001038387223 */ /* 0x000fe20000000029 */
[----:B------:R-:W-:Y:S01]  /*1da30*/  FFMA R41, R57, UR10, R125 ;  /* 0x0000000a39297c23 */ /* 0x000fe2000800007d */
[----:B------:R-:W-:Y:S01]  /*1da40*/  FMUL R57, R46, R2 ;  /* 0x000000022e397220 */ /* 0x000fe20000400000 */
[----:B------:R-:W-:-:S03]  /*1da50*/  FFMA R55, R60, R16, -R55 ;  /* 0x000000103c377223 */ /* 0x000fc60000000837 */
[-C--:B------:R-:W-:Y:S01]  /*1da60*/  FFMA R60, R42, R4.reuse, R57 ;  /* 0x000000042a3c7223 */ /* 0x080fe20000000039 */
[----:B------:R-:W-:Y:S01]  /*1da70*/  FMUL R57, R46, R4 ;  /* 0x000000042e397220 */ /* 0x000fe20000400000 */
[----:B------:R-:W-:Y:S01]  /*1da80*/  FFMA R45, R58, UR10, R114 ;  /* 0x0000000a3a2d7c23 */ /* 0x000fe20008000072 */
[----:B------:R-:W-:Y:S02]  /*1da90*/  FFMA R103, R59, UR10, R103 ;  /* 0x0000000a3b677c23 */ /* 0x000fe40008000067 */
[----:B------:R-:W-:Y:S01]  /*1daa0*/  FFMA R58, R42, R2, -R57 ;  /* 0x000000022a3a7223 */ /* 0x000fe20000000839 */
[-C--:B------:R-:W-:Y:S01]  /*1dab0*/  FMUL R57, R60, R19.reuse ;  /* 0x000000133c397220 */ /* 0x080fe20000400000 */
[----:B------:R-:W-:Y:S01]  /*1dac0*/  FFMA R104, R61, UR10, R104 ;  /* 0x0000000a3d687c23 */ /* 0x000fe20008000068 */
[C---:B------:R-:W-:Y:S01]  /*1dad0*/  FMUL R64, R47.reuse, R4 ;  /* 0x000000042f407220 */ /* 0x040fe20000400000 */
[C---:B------:R-:W-:Y:S01]  /*1dae0*/  FMUL R63, R58.reuse, R19 ;  /* 0x000000133a3f7220 */ /* 0x040fe20000400000 */
[----:B------:R-:W-:Y:S01]  /*1daf0*/  FFMA R57, R58, R20, -R57 ;  /* 0x000000143a397223 */ /* 0x000fe20000000839 */
[----:B------:R-:W-:Y:S01]  /*1db00*/  FMUL R59, R46, R3 ;  /* 0x000000032e3b7220 */ /* 0x000fe20000400000 */
[C---:B------:R-:W-:Y:S01]  /*1db10*/  FMUL R74, R47.reuse, R10 ;  /* 0x0000000a2f4a7220 */ /* 0x040fe20000400000 */
[----:B------:R-:W-:Y:S01]  /*1db20*/  FFMA R58, R60, R20, R63 ;  /* 0x000000143c3a7223 */ /* 0x000fe2000000003f */
[-C--:B------:R-:W-:Y:S01]  /*1db30*/  FMUL R60, R46, R5.reuse ;  /* 0x000000052e3c7220 */ /* 0x080fe20000400000 */
[C---:B------:R-:W-:Y:S01]  /*1db40*/  FFMA R62, R42.reuse, R5, R59 ;  /* 0x000000052a3e7223 */ /* 0x040fe2000000003b */
[----:B------:R-:W-:Y:S01]  /*1db50*/  FMUL R82, R47, R11 ;  /* 0x0000000b2f527220 */ /* 0x000fe20000400000 */
[----:B------:R-:W4:Y:S01]  /*1db60*/  LDL.LU R114, [R1+0x1c] ;  /* 0x00001c0001727983 */ /* 0x000f220000300800 */
[----:B------:R-:W-:Y:S01]  /*1db70*/  FFMA R60, R42, R3, -R60 ;  /* 0x000000032a3c7223 */ /* 0x000fe2000000083c */
[----:B------:R-:W-:Y:S01]  /*1db80*/  FMUL R59, R62, R19 ;  /* 0x000000133e3b7220 */ /* 0x000fe20000400000 */
[----:B------:R-:W-:-:S02]  /*1db90*/  FMUL R61, R46, R30 ;  /* 0x0000001e2e3d7220 */ /* 0x000fc40000400000 */
[C---:B------:R-:W-:Y:S01]  /*1dba0*/  FMUL R63, R60.reuse, R19 ;  /* 0x000000133c3f7220 */ /* 0x040fe20000400000 */
[----:B------:R-:W-:-:S03]  /*1dbb0*/  FFMA R59, R60, R20, -R59 ;  /* 0x000000143c3b7223 */ /* 0x000fc6000000083b */
[----:B------:R-:W-:Y:S01]  /*1dbc0*/  FFMA R60, R62, R20, R63 ;  /* 0x000000143e3c7223 */ /* 0x000fe2000000003f */
[-C--:B------:R-:W-:Y:S01]  /*1dbd0*/  FFMA R63, R42, R10.reuse, R61 ;  /* 0x0000000a2a3f7223 */ /* 0x080fe2000000003d */
[----:B------:R-:W-:-:S04]  /*1dbe0*/  FMUL R61, R46, R10 ;  /* 0x0000000a2e3d7220 */ /* 0x000fc80000400000 */
[----:B------:R-:W-:Y:S01]  /*1dbf0*/  FFMA R62, R42, R30, -R61 ;  /* 0x0000001e2a3e7223 */ /* 0x000fe2000000083d */
[----:B------:R-:W-:-:S04]  /*1dc00*/  FMUL R61, R63, R15 ;  /* 0x0000000f3f3d7220 */ /* 0x000fc80000400000 */
[C---:B------:R-:W-:Y:S01]  /*1dc10*/  FFMA R61, R62.reuse, R16, -R61 ;  /* 0x000000103e3d7223 */ /* 0x040fe2000000083d */
        /* <DEDUP_REMOVED lines=8> */
[----:B------:R-:W-:-:S04]  /*1dca0*/  FMUL R42, R42, R15 ;  /* 0x0000000f2a2a7220 */ /* 0x000fc80000400000 */
[----:B------:R-:W-:Y:S01]  /*1dcb0*/  FFMA R42, R63, R16, R42 ;  /* 0x000000103f2a7223 */ /* 0x000fe2000000002a */
[-C--:B------:R-:W-:Y:S01]  /*1dcc0*/  FMUL R63, R47, R2.reuse ;  /* 0x000000022f3f7220 */ /* 0x080fe20000400000 */
[----:B------:R-:W-:-:S03]  /*1dcd0*/  FFMA R64, R43, R2, -R64 ;  /* 0x000000022b407223 */ /* 0x000fc60000000840 */
[----:B------:R-:W-:Y:S01]  /*1dce0*/  FFMA R4, R43, R4, R63 ;  /* 0x000000042b047223 */ /* 0x000fe2000000003f */
[----:B------:R-:W-:-:S03]  /*1dcf0*/  FMUL R65, R64, R19 ;  /* 0x0000001340417220 */ /* 0x000fc60000400000 */
[----:B------:R-:W-:Y:S01]  /*1dd00*/  FMUL R63, R4, R19 ;  /* 0x00000013043f7220 */ /* 0x000fe20000400000 */
[----:B------:R-:W-:-:S03]  /*1dd10*/  FMUL R2, R47, R3 ;  /* 0x000000032f027220 */ /* 0x000fc60000400000 */
[-C--:B------:R-:W-:Y:S01]  /*1dd20*/  FFMA R63, R64, R20.reuse, -R63 ;  /* 0x00000014403f7223 */ /* 0x080fe2000000083f */
[----:B------:R-:W-:Y:S01]  /*1dd30*/  FFMA R64, R4, R20, R65 ;  /* 0x0000001404407223 */ /* 0x000fe20000000041 */
[-C--:B------:R-:W-:Y:S01]  /*1dd40*/  FMUL R4, R47, R5.reuse ;  /* 0x000000052f047220 */ /* 0x080fe20000400000 */
[----:B------:R-:W-:-:S03]  /*1dd50*/  FFMA R5, R43, R5, R2 ;  /* 0x000000052b057223 */ /* 0x000fc60000000002 */
[----:B------:R-:W-:Y:S01]  /*1dd60*/  FFMA R4, R43, R3, -R4 ;  /* 0x000000032b047223 */ /* 0x000fe20000000804 */
[----:B------:R-:W-:-:S03]  /*1dd70*/  FMUL R3, R5, R19 ;  /* 0x0000001305037220 */ /* 0x000fc60000400000 */
[C---:B------:R-:W-:Y:S01]  /*1dd80*/  FMUL R2, R4.reuse, R19 ;  /* 0x0000001304027220 */ /* 0x040fe20000400000 */
[----:B------:R-:W-:Y:S01]  /*1dd90*/  FFMA R19, R4, R20, -R3 ;  /* 0x0000001404137223 */ /* 0x000fe20000000803 */
[-C--:B------:R-:W-:Y:S01]  /*1dda0*/  FMUL R3, R47, R30.reuse ;  /* 0x0000001e2f037220 */ /* 0x080fe20000400000 */
[----:B------:R-:W-:-:S03]  /*1ddb0*/  FFMA R74, R43, R30, -R74 ;  /* 0x0000001e2b4a7223 */ /* 0x000fc6000000084a */
[----:B------:R-:W-:Y:S01]  /*1ddc0*/  FFMA R10, R43, R10, R3 ;  /* 0x0000000a2b0a7223 */ /* 0x000fe20000000003 */
[----:B------:R-:W-:-:S03]  /*1ddd0*/  FMUL R75, R74, R15 ;  /* 0x0000000f4a4b7220 */ /* 0x000fc60000400000 */
[----:B------:R-:W-:Y:S01]  /*1dde0*/  FMUL R3, R10, R15 ;  /* 0x0000000f0a037220 */ /* 0x000fe20000400000 */
[----:B--2---:R-:W-:-:S03]  /*1ddf0*/  FFMA R70, R70, UR10, R76 ;  /* 0x0000000a46467c23 */ /* 0x004fc6000800004c */
[----:B------:R-:W-:Y:S01]  /*1de00*/  FFMA R74, R74, R16, -R3 ;  /* 0x000000104a4a7223 */ /* 0x000fe20000000803 */
[----:B------:R-:W-:Y:S01]  /*1de10*/  MOV R3, UR19 ;  /* 0x0000001300037c02 */ /* 0x000fe20008000f00 */
[----:B------:R-:W-:Y:S01]  /*1de20*/  FFMA R73, R5, R20, R2 ;  /* 0x0000001405497223 */ /* 0x000fe20000000002 */
[----:B------:R-:W-:Y:S01]  /*1de30*/  FFMA R75, R10, R16, R75 ;  /* 0x000000100a4b7223 */ /* 0x000fe2000000004b */
[----:B------:R-:W-:Y:S01]  /*1de40*/  MOV R10, UR18 ;  /* 0x00000012000a7c02 */ /* 0x000fe20008000f00 */
[----:B------:R-:W-:-:S04]  /*1de50*/  FMUL R4, R47, R31 ;  /* 0x0000001f2f047220 */ /* 0x000fc80000400000 */
[C---:B------:R-:W-:Y:S01]  /*1de60*/  FFMA R83, R43.reuse, R11, R4 ;  /* 0x0000000b2b537223 */ /* 0x040fe20000000004 */
[----:B------:R-:W-:Y:S01]  /*1de70*/  FFMA R82, R43, R31, -R82 ;  /* 0x0000001f2b527223 */ /* 0x000fe20000000852 */
[----:B------:R-:W0:Y:S01]  /*1de80*/  LDC.64 R4, c[0x0][0x3b8] ;  /* 0x0000ee00ff047b82 */ /* 0x000e220000000a00 */
[----:B---3--:R-:W-:Y:S02]  /*1de90*/  FFMA R71, R71, UR10, R115 ;  /* 0x0000000a47477c23 */ /* 0x008fe40008000073 */
[----:B------:R-:W1:Y:S01]  /*1dea0*/  S2R R115, SR_TID.X ;  /* 0x0000000000737919 */ /* 0x000e620000002100 */
[----:B------:R-:W-:Y:S01]  /*1deb0*/  FFMA R93, R93, UR10, R112 ;  /* 0x0000000a5d5d7c23 */ /* 0x000fe20008000070 */
[----:B------:R-:W-:Y:S01]  /*1dec0*/  FFMA R99, R99, UR10, R109 ;  /* 0x0000000a63637c23 */ /* 0x000fe2000800006d */
[----:B-1----:R-:W-:-:S04]  /*1ded0*/  LOP3.LUT R65, R115, 0x20, RZ, 0xc0, !PT ;  /* 0x0000002073417812 */ /* 0x002fc800078ec0ff */
[----:B------:R-:W-:Y:S02]  /*1dee0*/  LEA R65, R10, R65, 0x6 ;  /* 0x000000410a417211 */ /* 0x000fe400078e30ff */
[--C-:B------:R-:W-:Y:S02]  /*1def0*/  SHF.R.U32.HI R10, RZ, 0x3, R115.reuse ;  /* 0x00000003ff0a7819 */ /* 0x100fe40000011673 */
[----:B------:R-:W-:Y:S02]  /*1df00*/  LOP3.LUT R11, R65, 0xe, R115, 0xf8, !PT ;  /* 0x0000000e410b7812 */ /* 0x000fe400078ef873 */
[----:B------:R-:W-:Y:S02]  /*1df10*/  LOP3.LUT R10, R10, 0x2, RZ, 0xc0, !PT ;  /* 0x000000020a0a7812 */ /* 0x000fe400078ec0ff */
[----:B----4-:R-:W-:-:S04]  /*1df20*/  LOP3.LUT R76, R85, 0x60, RZ, 0xc0, !PT ;  /* 0x00000060554c7812 */ /* 0x010fc800078ec0ff */
[----:B------:R-:W-:Y:S02]  /*1df30*/  LEA R76, R3, R76, 0x7 ;  /* 0x0000004c034c7211 */ /* 0x000fe400078e38ff */
[----:B------:R-:W1:Y:S01]  /*1df40*/  LDC.64 R2, c[0x0][0x3c8] ;  /* 0x0000f200ff027b82 */ /* 0x000e620000000a00 */
[----:B------:R-:W-:Y:S02]  /*1df50*/  FFMA R95, R95, UR10, R113 ;  /* 0x0000000a5f5f7c23 */ /* 0x000fe40008000071 */
[----:B------:R-:W2:Y:S04]  /*1df60*/  LDL.LU R113, [R1+0x30] ;  /* 0x0000300001717983 */ /* 0x000ea80000300800 */
[----:B------:R-:W3:Y:S04]  /*1df70*/  LDL.LU R112, [R1+0x2c] ;  /* 0x00002c0001707983 */ /* 0x000ee80000300800 */
[----:B------:R-:W4:Y:S01]  /*1df80*/  LDL.LU R109, [R1+0x28] ;  /* 0x00002800016d7983 */ /* 0x000f220000300800 */
[----:B------:R-:W-:Y:S01]  /*1df90*/  FFMA R72, R72, UR10, R84 ;  /* 0x0000000a48487c23 */ /* 0x000fe20008000054 */
[----:B------:R-:W-:Y:S01]  /*1dfa0*/  LOP3.LUT R84, R10, 0x1, R115, 0xf8, !PT ;  /* 0x000000010a547812 */ /* 0x000fe200078ef873 */
[----:B------:R-:W-:Y:S01]  /*1dfb0*/  FFMA R47, R81, UR10, R107 ;  /* 0x0000000a512f7c23 */ /* 0x000fe2000800006b */
[----:B------:R-:W-:Y:S01]  /*1dfc0*/  LOP3.LUT R81, R85, 0x7, RZ, 0xc0, !PT ;  /* 0x0000000755517812 */ /* 0x000fe200078ec0ff */
[----:B-1----:R-:W-:Y:S01]  /*1dfd0*/  IMAD.WIDE R2, R11, 0x4, R2 ;  /* 0x000000040b027825 */ /* 0x002fe200078e0202 */
[----:B------:R-:W-:-:S03]  /*1dfe0*/  LEA R11, R84, R76, 0x2 ;  /* 0x0000004c540b7211 */ /* 0x000fc600078e10ff */
[C---:B------:R-:W-:Y:S01]  /*1dff0*/  FMUL R85, R83.reuse, R15 ;  /* 0x0000000f53557220 */ /* 0x040fe20000400000 */
[----:B------:R-:W-:Y:S01]  /*1e000*/  LEA R81, R84, R81, 0x5 ;  /* 0x0000005154517211 */ /* 0x000fe200078e28ff */
[----:B------:R-:W-:Y:S01]  /*1e010*/  FMUL R84, R82, R15 ;  /* 0x0000000f52547220 */ /* 0x000fe20000400000 */
[----:B------:R-:W-:Y:S01]  /*1e020*/  FFMA R94, R94, UR10, R108 ;  /* 0x0000000a5e5e7c23 */ /* 0x000fe2000800006c */
[-C--:B------:R-:W-:Y:S01]  /*1e030*/  FFMA R15, R82, R16.reuse, -R85 ;  /* 0x00000010520f7223 */ /* 0x080fe20000000855 */
[----:B------:R-:W4:Y:S01]  /*1e040*/  LDL.LU R108, [R1+0x18] ;  /* 0x00001800016c7983 */ /* 0x000f220000300800 */
[----:B------:R-:W-:-:S03]  /*1e050*/  FFMA R16, R83, R16, R84 ;  /* 0x0000001053107223 */ /* 0x000fc60000000054 */
[----:B------:R-:W4:Y:S04]  /*1e060*/  LDL.LU R107, [R1+0x14] ;  /* 0x00001400016b7983 */ /* 0x000f280000300800 */
[----:B------:R-:W4:Y:S01]  /*1e070*/  LDL R84, [R1+0xb0] ;  /* 0x0000b00001547983 */ /* 0x000f220000100800 */
[----:B0-----:R-:W-:-:S03]  /*1e080*/  IMAD.WIDE.U32 R4, R11, 0x4, R4 ;  /* 0x000000040b047825 */ /* 0x001fc600078e0004 */
[----:B------:R-:W4:Y:S04]  /*1e090*/  LDG.E R43, desc[UR14][R2.64] ;  /* 0x0000000e022b7981 */ /* 0x000f28000c1e1900 */
[----:B------:R-:W4:Y:S01]  /*1e0a0*/  LDG.E R31, desc[UR14][R4.64] ;  /* 0x0000000e041f7981 */ /* 0x000f22000c1e1900 */
[----:B------:R-:W0:Y:S08]  /*1e0b0*/  S2UR UR6, SR_CgaCtaId ;  /* 0x00000000000679c3 */ /* 0x000e300000008800 */
[----:B------:R-:W1:Y:S01]  /*1e0c0*/  S2UR UR8, SR_SWINHI ;  /* 0x00000000000879c3 */ /* 0x000e620000002f00 */
[----:B------:R-:W-:Y:S01]  /*1e0d0*/  UMOV UR5, 0x400 ;  /* 0x0000040000057882 */ /* 0x000fe20000000000 */
[----:B------:R-:W-:Y:S01]  /*1e0e0*/  FFMA R37, R37, UR10, R80 ;  /* 0x0000000a25257c23 */ /* 0x000fe20008000050 */
[----:B------:R-:W-:Y:S01]  /*1e0f0*/  SHF.L.U32 R80, R115, 0x5, RZ ;  /* 0x0000000573507819 */ /* 0x000fe200000006ff */
[----:B------:R-:W5:Y:S01]  /*1e100*/  LDG.E R30, desc[UR14][R2.64+0x4] ;  /* 0x0000040e021e7981 */ /* 0x000f62000c1e1900 */
[----:B------:R-:W-:-:S02]  /*1e110*/  FFMA R83, R21, UR10, R110 ;  /* 0x0000000a15537c23 */ /* 0x000fc4000800006e */
[----:B------:R-:W-:Y:S01]  /*1e120*/  LOP3.LUT R80, R80, 0x1c00, RZ, 0xc0, !PT ;  /* 0x00001c0050507812 */ /* 0x000fe200078ec0ff */
[----:B------:R-:W5:Y:S01]  /*1e130*/  LDG.E R10, desc[UR14][R2.64+0x40] ;  /* 0x0000400e020a7981 */ /* 0x000f62000c1e1900 */
[----:B------:R-:W-:Y:S01]  /*1e140*/  FFMA R26, R26, UR10, R77 ;  /* 0x0000000a1a1a7c23 */ /* 0x000fe2000800004d */
[----:B------:R-:W-:Y:S02]  /*1e150*/  FFMA R78, R33, UR10, R78 ;  /* 0x0000000a214e7c23 */ /* 0x000fe4000800004e */
[----:B------:R-:W5:Y:S01]  /*1e160*/  LDG.E R20, desc[UR14][R4.64+0x4] ;  /* 0x0000040e04147981 */ /* 0x000f62000c1e1900 */
[----:B0-----:R-:W-:-:S03]  /*1e170*/  ULEA UR5, UR6, UR5, 0x18 ;  /* 0x0000000506057291 */ /* 0x001fc6000f8ec0ff */
[----:B------:R-:W5:Y:S04]  /*1e180*/  LDG.E R11, desc[UR14][R4.64+0x8] ;  /* 0x0000080e040b7981 */ /* 0x000f68000c1e1900 */
[----:B------:R-:W5:Y:S01]  /*1e190*/  LDG.E R3, desc[UR14][R2.64+0x44] ;  /* 0x0000440e02037981 */ /* 0x000f62000c1e1900 */
[----:B------:R-:W-:Y:S01]  /*1e1a0*/  UMOV UR6, UR5 ;  /* 0x0000000500067c82 */ /* 0x000fe20008000000 */
[----:B-1----:R-:W-:Y:S02]  /*1e1b0*/  UMOV UR7, UR8 ;  /* 0x0000000800077c82 */ /* 0x002fe40008000000 */
[----:B------:R-:W5:Y:S04]  /*1e1c0*/  LDG.E R21, desc[UR14][R4.64+0x44] ;  /* 0x0000440e04157981 */ /* 0x000f68000c1e1900 */
[----:B------:R-:W5:Y:S04]  /*1e1d0*/  LDG.E R33, desc[UR14][R4.64+0x48] ;  /* 0x0000480e04217981 */ /* 0x000f68000c1e1900 */
[----:B------:R-:W5:Y:S04]  /*1e1e0*/  LDG.E R2, desc[UR14][R4.64+0xc] ;  /* 0x00000c0e04027981 */ /* 0x000f68000c1e1900 */
[----:B------:R-:W5:Y:S01]  /*1e1f0*/  LDG.E R77, desc[UR14][R4.64+0x4c] ;  /* 0x00004c0e044d7981 */ /* 0x000f62000c1e1900 */
        /* <DEDUP_REMOVED lines=35> */
[----:B----4-:R-:W-:-:S02]  /*1e430*/  FFMA R82, R22, UR10, R108 ;  /* 0x0000000a16527c23 */ /* 0x010fc4000800006c */
[----:B------:R0:W5:Y:S01]  /*1e440*/  LDG.E R22, desc[UR14][R4.64+0x40] ;  /* 0x0000400e04167981 */ /* 0x000162000c1e1900 */
[----:B------:R-:W-:Y:S02]  /*1e450*/  LEA.HI R76, R84, R76, RZ, 0x1c ;  /* 0x0000004c544c7211 */ /* 0x000fe400078fe0ff */
[----:B0-----:R-:W-:-:S04]  /*1e460*/  IADD3 R4, P0, PT, R80, UR6, RZ ;  /* 0x0000000650047c10 */ /* 0x001fc8000ff1e0ff */
[----:B------:R-:W-:Y:S02]  /*1e470*/  IADD3.X R5, PT, PT, RZ, UR7, RZ, P0, !PT ;  /* 0x00000007ff057c10 */ /* 0x000fe400087fe4ff */
[----:B------:R-:W-:Y:S01]  /*1e480*/  ISETP.GE.U32.AND P0, PT, R76, UR16, PT ;  /* 0x000000104c007c0c */ /* 0x000fe2000bf06070 */
[----:B------:R-:W-:-:S04]  /*1e490*/  IMAD.WIDE.U32 R4, R81, 0x8, R4 ;  /* 0x0000000851047825 */ /* 0x000fc800078e0004 */
[----:B------:R-:W-:Y:S01]  /*1e4a0*/  FFMA R13, R13, UR10, R109 ;  /* 0x0000000a0d0d7c23 */ /* 0x000fe2000800006d */
[----:B------:R-:W-:Y:S01]  /*1e4b0*/  IADD3 R6, P1, PT, R4, 0x2000, RZ ;  /* 0x0000200004067810 */ /* 0x000fe20007f3e0ff */
[----:B------:R-:W-:Y:S01]  /*1e4c0*/  FFMA R14, R14, UR10, R107 ;  /* 0x0000000a0e0e7c23 */ /* 0x000fe2000800006b */
[----:B------:R-:W-:Y:S02]  /*1e4d0*/  FMUL R15, R31, R43 ;  /* 0x0000002b1f0f7220 */ /* 0x000fe40000400000 */
[----:B------:R-:W-:-:S03]  /*1e4e0*/  IADD3.X R7, PT, PT, RZ, R5, RZ, P1, !PT ;  /* 0x00000005ff077210 */ /* 0x000fc60000ffe4ff */
[----:B------:R-:W-:Y:S06]  /*1e4f0*/  @P0 EXIT ;  /* 0x000000000000094d */ /* 0x000fec0003800000 */
[----:B------:R-:W-:Y:S01]  /*1e500*/  BAR.SYNC.DEFER_BLOCKING 0x0 ;  /* 0x0000000000007b1d */ /* 0x000fe20000010000 */
[----:B------:R-:W-:Y:S01]  /*1e510*/  MOV R79, R6 ;  /* 0x00000006004f7202 */ /* 0x000fe20000000f00 */
[----:B-----5:R-:W-:Y:S01]  /*1e520*/  FMUL R6, R31, R30 ;  /* 0x0000001e1f067220 */ /* 0x020fe20000400000 */
[----:B------:R-:W-:Y:S01]  /*1e530*/  MOV R61, R4 ;  /* 0x00000004003d7202 */ /* 0x000fe20000000f00 */
[----:B------:R-:W-:Y:S01]  /*1e540*/  FMUL R4, R69, R15 ;  /* 0x0000000f45047220 */ /* 0x000fe20000400000 */
[CC--:B------:R-:W-:Y:S01]  /*1e550*/  FMUL R7, R20.reuse, R43.reuse ;  /* 0x0000002b14077220 */ /* 0x0c0fe20000400000 */
[----:B------:R-:W-:Y:S01]  /*1e560*/  FMUL R5, R67, R6 ;  /* 0x0000000643057220 */ /* 0x000fe20000400000 */
[----:B------:R-:W-:Y:S01]  /*1e570*/  FMUL R16, R20, R30 ;  /* 0x0000001e14107220 */ /* 0x000fe20000400000 */
[----:B------:R-:W-:Y:S01]  /*1e580*/  FMUL R69, R66, R6 ;  /* 0x0000000642457220 */ /* 0x000fe20000400000 */
[C---:B------:R-:W-:Y:S01]  /*1e590*/  FMUL R46, R11.reuse, R43 ;  /* 0x0000002b0b2e7220 */ /* 0x040fe20000400000 */
[----:B------:R-:W-:Y:S01]  /*1e5a0*/  FMUL R6, R11, R30 ;  /* 0x0000001e0b067220 */ /* 0x000fe20000400000 */
[----:B------:R-:W-:Y:S01]  /*1e5b0*/  FMUL R68, R68, R15 ;  /* 0x0000000f44447220 */ /* 0x000fe20000400000 */
[-C--:B------:R-:W-:Y:S01]  /*1e5c0*/  FMUL R44, R44, R7.reuse ;  /* 0x000000072c2c7220 */ /* 0x080fe20000400000 */
[----:B------:R-:W-:Y:S01]  /*1e5d0*/  FMUL R40, R40, R7 ;  /* 0x0000000728287220 */ /* 0x000fe20000400000 */
[-C--:B------:R-:W-:Y:S01]  /*1e5e0*/  FMUL R45, R45, R16.reuse ;  /* 0x000000102d2d7220 */ /* 0x080fe20000400000 */
[----:B------:R-:W-:Y:S01]  /*1e5f0*/  FMUL R7, R2, R43 ;  /* 0x0000002b02077220 */ /* 0x000fe20000400000 */
[----:B------:R-:W-:Y:S01]  /*1e600*/  FMUL R41, R41, R16 ;  /* 0x0000001029297220 */ /* 0x000fe20000400000 */
[----:B------:R-:W-:Y:S01]  /*1e610*/  FMUL R72, R72, R46 ;  /* 0x0000002e48487220 */ /* 0x000fe20000400000 */
[----:B------:R-:W-:Y:S01]  /*1e620*/  FMUL R73, R70, R6 ;  /* 0x0000000646497220 */ /* 0x000fe20000400000 */
[----:B------:R-:W-:Y:S01]  /*1e630*/  FMUL R46, R71, R46 ;  /* 0x0000002e472e7220 */ /* 0x000fe20000400000 */
[----:B------:R-:W-:Y:S01]  /*1e640*/  FMUL R47, R47, R6 ;  /* 0x000000062f2f7220 */ /* 0x000fe20000400000 */
[----:B------:R-:W-:Y:S01]  /*1e650*/  FMUL R12, R12, R7 ;  /* 0x000000070c0c7220 */ /* 0x000fe20000400000 */
[----:B------:R-:W-:Y:S01]  /*1e660*/  IADD3 R96, PT, PT, R80, UR5, RZ ;  /* 0x0000000550607c10 */ /* 0x000fe2000fffe0ff */
[----:B------:R-:W0:Y:S01]  /*1e670*/  LDCU.64 UR6, c[0x0][0x3f0] ;  /* 0x00007e00ff0677ac */ /* 0x000e220008000a00 */
[----:B------:R1:W-:Y:S01]  /*1e680*/  STS.64 [R61], R4 ;  /* 0x000000043d007388 */ /* 0x0003e20000000a00 */
[----:B------:R-:W-:Y:S01]  /*1e690*/  FMUL R16, R20, R10 ;  /* 0x0000000a14107220 */ /* 0x000fe20000400000 */
[----:B------:R-:W-:Y:S01]  /*1e6a0*/  LEA R96, R84, R96, 0x2 ;  /* 0x0000006054607211 */ /* 0x000fe200078e10ff */
[----:B------:R-:W2:Y:S01]  /*1e6b0*/  LDCU.64 UR8, c[0x0][0x3f8] ;  /* 0x00007f00ff0877ac */ /* 0x000ea20008000a00 */
[----:B------:R-:W-:Y:S01]  /*1e6c0*/  STS.64 [R79], R68 ;  /* 0x000000444f007388 */ /* 0x000fe20000000a00 */
[----:B------:R-:W-:Y:S01]  /*1e6d0*/  FMUL R20, R20, R3 ;  /* 0x0000000314147220 */ /* 0x000fe20000400000 */
[----:B------:R-:W-:Y:S01]  /*1e6e0*/  FMUL R92, R93, R16 ;  /* 0x000000105d5c7220 */ /* 0x000fe20000400000 */
[----:B------:R-:W-:Y:S01]  /*1e6f0*/  UIADD3 UR4, UPT, UPT, UR16, 0x1, URZ ;  /* 0x0000000110047890 */ /* 0x000fe2000fffe0ff */
[----:B------:R-:W-:Y:S01]  /*1e700*/  STS.64 [R61+0x40], R44 ;  /* 0x0000402c3d007388 */ /* 0x000fe20000000a00 */
[----:B------:R-:W-:Y:S01]  /*1e710*/  FMUL R93, R99, R20 ;  /* 0x00000014635d7220 */ /* 0x000fe20000400000 */
[----:B-1----:R-:W-:Y:S01]  /*1e720*/  FMUL R5, R2, R30 ;  /* 0x0000001e02057220 */ /* 0x002fe20000400000 */
[----:B------:R-:W-:Y:S01]  /*1e730*/  FMUL R4, R0, R7 ;  /* 0x0000000700047220 */ /* 0x000fe20000400000 */
[----:B------:R-:W-:Y:S01]  /*1e740*/  STS.64 [R79+0x40], R40 ;  /* 0x000040284f007388 */ /* 0x000fe20000000a00 */
[----:B------:R-:W-:Y:S01]  /*1e750*/  LOP3.LUT R0, R65, 0xf, R115, 0xf8, !PT ;  /* 0x0000000f41007812 */ /* 0x000fe200078ef873 */
[-C--:B------:R-:W-:Y:S01]  /*1e760*/  FMUL R13, R13, R5.reuse ;  /* 0x000000050d0d7220 */ /* 0x080fe20000400000 */
[----:B------:R-:W-:Y:S01]  /*1e770*/  FMUL R5, R82, R5 ;  /* 0x0000000552057220 */ /* 0x000fe20000400000 */
[----:B------:R-:W-:Y:S01]  /*1e780*/  STS.64 [R61+0x80], R72 ;  /* 0x000080483d007388 */ /* 0x000fe20000000a00 */
[----:B------:R-:W-:Y:S01]  /*1e790*/  IMAD R7, R76, UR17, RZ ;  /* 0x000000114c077c24 */ /* 0x000fe2000f8e02ff */
[----:B------:R-:W-:-:S02]  /*1e7a0*/  ISETP.GE.U32.AND P0, PT, R0, UR17, PT ;  /* 0x0000001100007c0c */ /* 0x000fc4000bf06070 */
[----:B------:R-:W-:Y:S01]  /*1e7b0*/  STS.64 [R79+0x80], R46 ;  /* 0x0000802e4f007388 */ /* 0x000fe20000000a00 */
[C---:B------:R-:W-:Y:S02]  /*1e7c0*/  IADD3 R82, PT, PT, -R76.reuse, UR4, RZ ;  /* 0x000000044c527c10 */ /* 0x040fe4000fffe1ff */
[----:B------:R-:W-:Y:S01]  /*1e7d0*/  IADD3 R7, P1, PT, R7, R0, RZ ;  /* 0x0000000007077210 */ /* 0x000fe20007f3e0ff */
[----:B------:R0:W-:Y:S01]  /*1e7e0*/  STS.64 [R61+0xc0], R12 ;  /* 0x0000c00c3d007388 */ /* 0x0001e20000000a00 */
[----:B------:R-:W-:Y:S02]  /*1e7f0*/  IADD3 R76, PT, PT, R76, 0x10, RZ ;  /* 0x000000104c4c7810 */ /* 0x000fe40007ffe0ff */
[----:B------:R-:W-:Y:S01]  /*1e800*/  SHF.L.U32 R6, R7, 0x2, RZ ;  /* 0x0000000207067819 */ /* 0x000fe200000006ff */
[----:B------:R1:W-:Y:S01]  /*1e810*/  STS.64 [R79+0xc0], R4 ;  /* 0x0000c0044f007388 */ /* 0x0003e20000000a00 */
[----:B------:R-:W-:Y:S02]  /*1e820*/  BAR.SYNC.DEFER_BLOCKING 0x0 ;  /* 0x0000000000007b1d */ /* 0x000fe40000010000 */
[C---:B0-----:R-:W-:Y:S01]  /*1e830*/  IADD3 R12, P2, PT, R6.reuse, UR6, RZ ;  /* 0x00000006060c7c10 */ /* 0x041fe2000ff5e0ff */
[----:B------:R-:W-:Y:S01]  /*1e840*/  USHF.L.U32 UR6, UR17, 0x1, URZ ;  /* 0x0000000111067899 */ /* 0x000fe200080006ff */
[----:B--2---:R-:W-:Y:S01]  /*1e850*/  IADD3 R6, P3, PT, R6, UR8, RZ ;  /* 0x0000000806067c10 */ /* 0x004fe2000ff7e0ff */
[----:B------:R-:W-:Y:S01]  /*1e860*/  UIMAD UR8, UR17, 0xe, URZ ;  /* 0x0000000e110878a4 */ /* 0x000fe2000f8e02ff */
[----:B-1----:R-:W-:-:S02]  /*1e870*/  LEA.HI.X.SX32 R4, R0, RZ, 0x1, P1 ;  /* 0x000000ff00047211 */ /* 0x002fc400008f0eff */
[----:B------:R-:W-:Y:S02]  /*1e880*/  ISETP.GT.U32.AND P1, PT, R82, 0x1, !P0 ;  /* 0x000000015200780c */ /* 0x000fe40004724070 */
[----:B------:R-:W-:Y:S02]  /*1e890*/  SHF.L.U64.HI R4, R7, 0x2, R4 ;  /* 0x0000000207047819 */ /* 0x000fe40000010204 */
[----:B------:R-:W-:Y:S01]  /*1e8a0*/  MOV R75, UR6 ;  /* 0x00000006004b7c02 */ /* 0x000fe20008000f00 */
[----:B------:R-:W-:Y:S01]  /*1e8b0*/  USHF.L.U32 UR6, UR17, 0x2, URZ ;  /* 0x0000000211067899 */ /* 0x000fe200080006ff */
[C---:B------:R-:W-:Y:S01]  /*1e8c0*/  IADD3.X R13, PT, PT, R4.reuse, UR7, RZ, P2, !PT ;  /* 0x00000007040d7c10 */ /* 0x040fe200097fe4ff */
[----:B------:R-:W-:Y:S01]  /*1e8d0*/  UIMAD UR7, UR17, 0x6, URZ ;  /* 0x00000006110778a4 */ /* 0x000fe2000f8e02ff */
[----:B------:R-:W-:Y:S02]  /*1e8e0*/  IADD3.X R7, PT, PT, R4, UR9, RZ, P3, !PT ;  /* 0x0000000904077c10 */ /* 0x000fe40009ffe4ff */
[C---:B------:R-:W-:Y:S01]  /*1e8f0*/  ISETP.GT.U32.AND P2, PT, R82.reuse, 0x3, !P0 ;  /* 0x000000035200780c */ /* 0x040fe20004744070 */
[C---:B------:R-:W-:Y:S01]  /*1e900*/  IMAD.WIDE.U32 R4, R75.reuse, 0x4, R12 ;  /* 0x000000044b047825 */ /* 0x040fe200078e000c */
[----:B------:R-:W-:Y:S01]  /*1e910*/  ISETP.GT.U32.AND P3, PT, R82, 0x7, !P0 ;  /* 0x000000075200780c */ /* 0x000fe20004764070 */
[----:B------:R-:W0:Y:S01]  /*1e920*/  LDS R15, [R96] ;  /* 0x00000000600f7984 */ /* 0x000e220000000800 */
[----:B------:R-:W-:Y:S01]  /*1e930*/  MOV R85, UR6 ;  /* 0x0000000600557c02 */ /* 0x000fe20008000f00 */
[----:B------:R-:W-:Y:S01]  /*1e940*/  USHF.L.U32 UR6, UR17, 0x3, URZ ;  /* 0x0000000311067899 */ /* 0x000fe200080006ff */
[----:B------:R-:W-:Y:S01]  /*1e950*/  MOV R71, UR7 ;  /* 0x0000000700477c02 */ /* 0x000fe20008000f00 */
[----:B------:R-:W1:Y:S01]  /*1e960*/  LDS R45, [R96+0x2000] ;  /* 0x00200000602d7984 */ /* 0x000e620000000800 */
[----:B------:R-:W-:Y:S01]  /*1e970*/  IMAD.WIDE.U32 R74, R75, 0x4, R6 ;  /* 0x000000044b4a7825 */ /* 0x000fe200078e0006 */
[----:B------:R-:W-:-:S02]  /*1e980*/  UIMAD UR7, UR17, 0xc, URZ ;  /* 0x0000000c110778a4 */ /* 0x000fc4000f8e02ff */
[----:B------:R-:W2:Y:S01]  /*1e990*/  LDS R63, [R96+0x80] ;  /* 0x00008000603f7984 */ /* 0x000ea20000000800 */
[C---:B------:R-:W-:Y:S01]  /*1e9a0*/  IMAD.WIDE.U32 R46, R85.reuse, 0x4, R12 ;  /* 0x00000004552e7825 */ /* 0x040fe200078e000c */
[----:B------:R-:W-:Y:S01]  /*1e9b0*/  MOV R87, UR6 ;  /* 0x0000000600577c02 */ /* 0x000fe20008000f00 */
[----:B------:R-:W-:Y:S01]  /*1e9c0*/  UIMAD UR6, UR17, 0xa, URZ ;  /* 0x0000000a110678a4 */ /* 0x000fe2000f8e02ff */
[----:B------:R-:W3:Y:S01]  /*1e9d0*/  LDS R41, [R96+0x2080] ;  /* 0x0020800060297984 */ /* 0x000ee20000000800 */
[----:B------:R-:W-:-:S03]  /*1e9e0*/  IMAD.WIDE.U32 R84, R85, 0x4, R6 ;  /* 0x0000000455547825 */ /* 0x000fc600078e0006 */
[----:B------:R-:W4:Y:S01]  /*1e9f0*/  LDS R65, [R96+0x100] ;  /* 0x0001000060417984 */ /* 0x000f220000000800 */
[----:B------:R-:W-:-:S03]  /*1ea00*/  IMAD.WIDE.U32 R66, R71, 0x4, R12 ;  /* 0x0000000447427825 */ /* 0x000fc600078e000c */
[----:B------:R-:W4:Y:S01]  /*1ea10*/  LDS R69, [R96+0x2100] ;  /* 0x0021000060457984 */ /* 0x000f220000000800 */
[----:B------:R-:W-:-:S03]  /*1ea20*/  IMAD.WIDE.U32 R70, R71, 0x4, R6 ;  /* 0x0000000447467825 */ /* 0x000fc600078e0006 */
[----:B------:R-:W4:Y:S04]  /*1ea30*/  LDS R73, [R96+0x180] ;  /* 0x0001800060497984 */ /* 0x000f280000000800 */
        /* <DEDUP_REMOVED lines=9> */
[----:B0-----:R0:W-:Y:S04]  /*1ead0*/  @P1 STG.E desc[UR14][R12.64], R15 ;  /* 0x0000000f0c001986 */ /* 0x0011e8000c10190e */
[----:B-1----:R1:W-:Y:S01]  /*1eae0*/  @P1 STG.E desc[UR14][R6.64], R45 ;  /* 0x0000002d06001986 */ /* 0x0023e2000c10190e */
[----:B------:R-:W-:-:S03]  /*1eaf0*/  ISETP.GT.U32.AND P1, PT, R82, 0x5, !P0 ;  /* 0x000000055200780c */ /* 0x000fc60004724070 */
[----:B--2---:R2:W-:Y:S04]  /*1eb00*/  @P2 STG.E desc[UR14][R4.64], R63 ;  /* 0x0000003f04002986 */ /* 0x0045e8000c10190e */
[----:B---3--:R3:W-:Y:S01]  /*1eb10*/  @P2 STG.E desc[UR14][R74.64], R41 ;  /* 0x000000294a002986 */ /* 0x0087e2000c10190e */
[----:B------:R-:W-:Y:S02]  /*1eb20*/  ISETP.GT.U32.AND P2, PT, R82, 0x9, !P0 ;  /* 0x000000095200780c */ /* 0x000fe40004744070 */
[----:B0-----:R-:W-:Y:S01]  /*1eb30*/  MOV R15, UR6 ;  /* 0x00000006000f7c02 */ /* 0x001fe20008000f00 */
[----:B------:R-:W-:Y:S01]  /*1eb40*/  UIMAD UR6, UR17, 0x14, URZ ;  /* 0x00000014110678a4 */ /* 0x000fe2000f8e02ff */
[----:B-1----:R-:W-:Y:S01]  /*1eb50*/  MOV R45, UR7 ;  /* 0x00000007002d7c02 */ /* 0x002fe20008000f00 */
[----:B----4-:R0:W-:Y:S01]  /*1eb60*/  @P1 STG.E desc[UR14][R46.64], R65 ;  /* 0x000000412e001986 */ /* 0x0101e2000c10190e */
[----:B--2---:R-:W-:-:S03]  /*1eb70*/  IMAD.WIDE.U32 R62, R87, 0x4, R12 ;  /* 0x00000004573e7825 */ /* 0x004fc600078e000c */
[----:B------:R1:W-:Y:S01]  /*1eb80*/  @P1 STG.E desc[UR14][R84.64], R69 ;  /* 0x0000004554001986 */ /* 0x0003e2000c10190e */
[C---:B------:R-:W-:Y:S01]  /*1eb90*/  ISETP.GT.U32.AND P1, PT, R82.reuse, 0xb, !P0 ;  /* 0x0000000b5200780c */ /* 0x040fe20004724070 */
[----:B------:R-:W-:Y:S01]  /*1eba0*/  IMAD.WIDE.U32 R86, R87, 0x4, R6 ;  /* 0x0000000457567825 */ /* 0x000fe200078e0006 */
[----:B---3--:R-:W-:Y:S01]  /*1ebb0*/  MOV R41, UR8 ;  /* 0x0000000800297c02 */ /* 0x008fe20008000f00 */
[----:B------:R2:W-:Y:S02]  /*1ebc0*/  @P3 STG.E desc[UR14][R66.64], R73 ;  /* 0x0000004942003986 */ /* 0x0005e4000c10190e */
[--C-:B------:R-:W-:Y:S02]  /*1ebd0*/  IMAD.WIDE.U32 R80, R15, 0x4, R12.reuse ;  /* 0x000000040f507825 */ /* 0x100fe400078e000c */
[----:B------:R-:W-:Y:S01]  /*1ebe0*/  @P3 STG.E desc[UR14][R70.64], R89 ;  /* 0x0000005946003986 */ /* 0x000fe2000c10190e */
[C---:B------:R-:W-:Y:S01]  /*1ebf0*/  ISETP.GT.U32.AND P3, PT, R82.reuse, 0xd, !P0 ;  /* 0x0000000d5200780c */ /* 0x040fe20004764070 */
[--C-:B0-----:R-:W-:Y:S01]  /*1ec00*/  IMAD.WIDE.U32 R64, R41, 0x4, R12.reuse ;  /* 0x0000000429407825 */ /* 0x101fe200078e000c */
[----:B------:R-:W-:Y:S01]  /*1ec10*/  ISETP.GT.U32.AND P0, PT, R82, 0xf, !P0 ;  /* 0x0000000f5200780c */ /* 0x000fe20004704070 */
[----:B------:R0:W-:Y:S02]  /*1ec20*/  @P2 STG.E desc[UR14][R62.64], R91 ;  /* 0x0000005b3e002986 */ /* 0x0001e4000c10190e */
[----:B-1----:R-:W-:-:S02]  /*1ec30*/  IMAD.WIDE.U32 R68, R45, 0x4, R12 ;  /* 0x000000042d447825 */ /* 0x002fc400078e000c */
[----:B------:R-:W-:Y:S02]  /*1ec40*/  @P2 STG.E desc[UR14][R86.64], R105 ;  /* 0x0000006956002986 */ /* 0x000fe4000c10190e */
[----:B--2---:R-:W-:-:S04]  /*1ec50*/  IMAD.WIDE.U32 R72, R15, 0x4, R6 ;  /* 0x000000040f487825 */ /* 0x004fc800078e0006 */
[C---:B------:R-:W-:Y:S01]  /*1ec60*/  FMUL R15, R31.reuse, R10 ;  /* 0x0000000a1f0f7220 */ /* 0x040fe20000400000 */
[----:B------:R-:W-:Y:S01]  /*1ec70*/  @P1 STG.E desc[UR14][R80.64], R107 ;  /* 0x0000006b50001986 */ /* 0x000fe2000c10190e */
[----:B------:R-:W-:Y:S01]  /*1ec80*/  FMUL R31, R31, R3 ;  /* 0x000000031f1f7220 */ /* 0x000fe20000400000 */
[----:B------:R-:W-:-:S04]  /*1ec90*/  IMAD.WIDE.U32 R44, R45, 0x4, R6 ;  /* 0x000000042d2c7825 */ /* 0x000fc800078e0006 */
[----:B------:R-:W-:Y:S01]  /*1eca0*/  FMUL R90, R88, R15 ;  /* 0x0000000f585a7220 */ /* 0x000fe20000400000 */
[----:B------:R-:W-:Y:S01]  /*1ecb0*/  @P1 STG.E desc[UR14][R72.64], R109 ;  /* 0x0000006d48001986 */ /* 0x000fe2000c10190e */
[----:B0-----:R-:W-:Y:S01]  /*1ecc0*/  FMUL R91, R101, R31 ;  /* 0x0000001f655b7220 */ /* 0x001fe20000400000 */
[----:B------:R-:W-:-:S04]  /*1ecd0*/  IMAD.WIDE.U32 R40, R41, 0x4, R6 ;  /* 0x0000000429287825 */ /* 0x000fc800078e0006 */
[----:B------:R-:W-:Y:S01]  /*1ece0*/  FMUL R88, R102, R15 ;  /* 0x0000000f66587220 */ /* 0x000fe20000400000 */
[----:B------:R-:W-:Y:S01]  /*1ecf0*/  @P3 STG.E desc[UR14][R68.64], R111 ;  /* 0x0000006f44003986 */ /* 0x000fe2000c10190e */
[----:B------:R-:W-:Y:S01]  /*1ed00*/  FMUL R89, R100, R31 ;  /* 0x0000001f64597220 */ /* 0x000fe20000400000 */
[C---:B------:R-:W-:Y:S01]  /*1ed10*/  FMUL R15, R11.reuse, R10 ;  /* 0x0000000a0b0f7220 */ /* 0x040fe20000400000 */
[----:B------:R-:W-:Y:S01]  /*1ed20*/  FMUL R11, R11, R3 ;  /* 0x000000030b0b7220 */ /* 0x000fe20000400000 */
[----:B------:R-:W-:Y:S04]  /*1ed30*/  @P3 STG.E desc[UR14][R44.64], R113 ;  /* 0x000000712c003986 */ /* 0x000fe8000c10190e */
[----:B------:R-:W-:Y:S04]  /*1ed40*/  @P0 STG.E desc[UR14][R64.64], R115 ;  /* 0x0000007340000986 */ /* 0x000fe8000c10190e */
[----:B------:R-:W-:Y:S01]  /*1ed50*/  @P0 STG.E desc[UR14][R40.64], R117 ;  /* 0x0000007528000986 */ /* 0x000fe2000c10190e */
[----:B------:R-:W-:Y:S06]  /*1ed60*/  BAR.SYNC.DEFER_BLOCKING 0x0 ;  /* 0x0000000000007b1d */ /* 0x000fec0000010000 */
[----:B------:R0:W-:Y:S04]  /*1ed70*/  STS.64 [R61], R90 ;  /* 0x0000005a3d007388 */ /* 0x0001e80000000a00 */
[----:B------:R1:W-:Y:S04]  /*1ed80*/  STS.64 [R79], R88 ;  /* 0x000000584f007388 */ /* 0x0003e80000000a00 */
[----:B------:R2:W-:Y:S01]  /*1ed90*/  STS.64 [R61+0x40], R92 ;  /* 0x0000405c3d007388 */ /* 0x0005e20000000a00 */
[----:B0-----:R-:W-:Y:S01]  /*1eda0*/  FMUL R90, R94, R15 ;  /* 0x0000000f5e5a7220 */ /* 0x001fe20000400000 */
[----:B------:R-:W-:Y:S01]  /*1edb0*/  FMUL R91, R97, R11 ;  /* 0x0000000b615b7220 */ /* 0x000fe20000400000 */
[----:B-1----:R-:W-:Y:S01]  /*1edc0*/  FMUL R88, R103, R16 ;  /* 0x0000001067587220 */ /* 0x002fe20000400000 */
[C---:B------:R-:W-:Y:S01]  /*1edd0*/  FMUL R16, R2.reuse, R10 ;  /* 0x0000000a02107220 */ /* 0x040fe20000400000 */
[----:B------:R-:W-:Y:S01]  /*1ede0*/  FMUL R2, R2, R3 ;  /* 0x0000000302027220 */ /* 0x000fe20000400000 */
[----:B------:R-:W-:Y:S01]  /*1edf0*/  FMUL R89, R104, R20 ;  /* 0x0000001468597220 */ /* 0x000fe20000400000 */
[----:B--2---:R-:W-:Y:S01]  /*1ee00*/  FMUL R92, R95, R15 ;  /* 0x0000000f5f5c7220 */ /* 0x004fe20000400000 */
[----:B------:R-:W-:Y:S01]  /*1ee10*/  FMUL R93, R98, R11 ;  /* 0x0000000b625d7220 */ /* 0x000fe20000400000 */
[----:B------:R-:W-:Y:S01]  /*1ee20*/  FMUL R14, R14, R16 ;  /* 0x000000100e0e7220 */ /* 0x000fe20000400000 */
[----:B------:R-:W-:Y:S01]  /*1ee30*/  FMUL R15, R17, R2 ;  /* 0x00000002110f7220 */ /* 0x000fe20000400000 */
[----:B------:R-:W-:Y:S01]  /*1ee40*/  FMUL R16, R83, R16 ;  /* 0x0000001053107220 */ /* 0x000fe20000400000 */
[----:B------:R-:W-:Y:S01]  /*1ee50*/  FMUL R17, R18, R2 ;  /* 0x0000000212117220 */ /* 0x000fe20000400000 */
[----:B------:R-:W-:Y:S01]  /*1ee60*/  STS.64 [R79+0x40], R88 ;  /* 0x000040584f007388 */ /* 0x000fe20000000a00 */
[----:B------:R-:W-:-:S03]  /*1ee70*/  VIMNMX.U32 R11, PT, PT, R0, UR17, !PT ;  /* 0x00000011000b7c48 */ /* 0x000fc6000ffe0000 */
[----:B------:R-:W-:Y:S01]  /*1ee80*/  STS.64 [R61+0x80], R90 ;  /* 0x0000805a3d007388 */ /* 0x000fe20000000a00 */
[----:B------:R-:W-:Y:S01]  /*1ee90*/  IADD3 R2, PT, PT, -R0, R11, RZ ;  /* 0x0000000b00027210 */ /* 0x000fe20007ffe1ff */
[----:B------:R-:W-:Y:S02]  /*1eea0*/  FMUL R11, R21, R30 ;  /* 0x0000001e150b7220 */ /* 0x000fe40000400000 */
[----:B------:R-:W-:Y:S01]  /*1eeb0*/  STS.64 [R79+0x80], R92 ;  /* 0x0000805c4f007388 */ /* 0x000fe20000000a00 */
[----:B------:R-:W-:Y:S01]  /*1eec0*/  ISETP.GT.U32.AND P0, PT, R2, 0x10, PT ;  /* 0x000000100200780c */ /* 0x000fe20003f04070 */
[----:B------:R-:W-:Y:S02]  /*1eed0*/  FMUL R49, R49, R11 ;  /* 0x0000000b31317220 */ /* 0x000fe40000400000 */
[----:B------:R-:W-:Y:S01]  /*1eee0*/  STS.64 [R61+0xc0], R14 ;  /* 0x0000c00e3d007388 */ /* 0x000fe20000000a00 */
[C---:B------:R-:W-:Y:S02]  /*1eef0*/  ISETP.GT.U32.AND P1, PT, R82.reuse, 0x1, P0 ;  /* 0x000000015200780c */ /* 0x040fe40000724070 */
[C---:B------:R-:W-:Y:S01]  /*1ef00*/  ISETP.GT.U32.AND P6, PT, R82.reuse, 0x3, P0 ;  /* 0x000000035200780c */ /* 0x040fe200007c4070 */
[----:B------:R-:W-:Y:S01]  /*1ef10*/  STS.64 [R79+0xc0], R16 ;  /* 0x0000c0104f007388 */ /* 0x000fe20000000a00 */
[----:B------:R-:W-:Y:S01]  /*1ef20*/  BAR.SYNC.DEFER_BLOCKING 0x0 ;  /* 0x0000000000007b1d */ /* 0x000fe20000010000 */
[----:B------:R-:W-:-:S02]  /*1ef30*/  ISETP.GT.U32.AND P5, PT, R82, 0x5, P0 ;  /* 0x000000055200780c */ /* 0x000fc400007a4070 */
[C---:B------:R-:W-:Y:S02]  /*1ef40*/  ISETP.GT.U32.AND P4, PT, R82.reuse, 0x7, P0 ;  /* 0x000000075200780c */ /* 0x040fe40000784070 */
[C---:B------:R-:W-:Y:S02]  /*1ef50*/  ISETP.GT.U32.AND P3, PT, R82.reuse, 0x9, P0 ;  /* 0x000000095200780c */ /* 0x040fe40000764070 */
[C---:B------:R-:W-:Y:S01]  /*1ef60*/  ISETP.GT.U32.AND P2, PT, R82.reuse, 0xb, P0 ;  /* 0x0000000b5200780c */ /* 0x040fe20000744070 */
[----:B------:R-:W0:Y:S04]  /*1ef70*/  LDS R31, [R96] ;  /* 0x00000000601f7984 */ /* 0x000e280000000800 */
[----:B------:R-:W1:Y:S04]  /*1ef80*/  LDS R83, [R96+0x2000] ;  /* 0x0020000060537984 */ /* 0x000e680000000800 */
[----:B------:R-:W2:Y:S04]  /*1ef90*/  LDS R95, [R96+0x80] ;  /* 0x00008000605f7984 */ /* 0x000ea80000000800 */
[----:B------:R-:W3:Y:S04]  /*1efa0*/  LDS R97, [R96+0x2080] ;  /* 0x0020800060617984 */ /* 0x000ee80000000800 */
        /* <DEDUP_REMOVED lines=13> */
[----:B-1----:R-:W-:Y:S01]  /*1f080*/  @P1 STG.E desc[UR14][R6.64+0x40], R83 ;  /* 0x0000405306001986 */ /* 0x002fe2000c10190e */
[----:B------:R-:W-:-:S02]  /*1f090*/  ISETP.GT.U32.AND P1, PT, R82, 0xd, P0 ;  /* 0x0000000d5200780c */ /* 0x000fc40000724070 */
[----:B------:R-:W-:Y:S01]  /*1f0a0*/  ISETP.GT.U32.AND P0, PT, R82, 0xf, P0 ;  /* 0x0000000f5200780c */ /* 0x000fe20000704070 */
[----:B--2---:R1:W-:Y:S04]  /*1f0b0*/  @P6 STG.E desc[UR14][R4.64+0x40], R95 ;  /* 0x0000405f04006986 */ /* 0x0043e8000c10190e */
[----:B---3--:R-:W-:Y:S01]  /*1f0c0*/  @P6 STG.E desc[UR14][R74.64+0x40], R97 ;  /* 0x000040614a006986 */ /* 0x008fe2000c10190e */
[----:B0-----:R-:W-:-:S03]  /*1f0d0*/  MOV R31, UR6 ;  /* 0x00000006001f7c02 */ /* 0x001fc60008000f00 */
[----:B----4-:R0:W-:Y:S04]  /*1f0e0*/  @P5 STG.E desc[UR14][R46.64+0x40], R89 ;  /* 0x000040592e005986 */ /* 0x0101e8000c10190e */
[----:B------:R-:W-:Y:S01]  /*1f0f0*/  @P5 STG.E desc[UR14][R84.64+0x40], R91 ;  /* 0x0000405b54005986 */ /* 0x000fe2000c10190e */
[CC--:B-1----:R-:W-:Y:S01]  /*1f100*/  FMUL R4, R22.reuse, R43.reuse ;  /* 0x0000002b16047220 */ /* 0x0c2fe20000400000 */
[----:B------:R-:W-:Y:S01]  /*1f110*/  FMUL R5, R22, R30 ;  /* 0x0000001e16057220 */ /* 0x000fe20000400000 */
[----:B------:R-:W-:Y:S01]  /*1f120*/  ISETP.GT.U32.AND P5, PT, R76, UR16, PT ;  /* 0x000000104c007c0c */ /* 0x000fe2000bfa4070 */
[----:B------:R-:W-:Y:S01]  /*1f130*/  @P4 STG.E desc[UR14][R66.64+0x40], R93 ;  /* 0x0000405d42004986 */ /* 0x000fe2000c10190e */
[-C--:B------:R-:W-:Y:S01]  /*1f140*/  FMUL R14, R23, R4.reuse ;  /* 0x00000004170e7220 */ /* 0x080fe20000400000 */
[----:B------:R-:W-:Y:S01]  /*1f150*/  FMUL R16, R26, R4 ;  /* 0x000000041a107220 */ /* 0x000fe20000400000 */
[----:B------:R-:W-:Y:S01]  /*1f160*/  FMUL R4, R21, R43 ;  /* 0x0000002b15047220 */ /* 0x000fe20000400000 */
[----:B------:R1:W-:Y:S01]  /*1f170*/  @P4 STG.E desc[UR14][R70.64+0x40], R15 ;  /* 0x0000400f46004986 */ /* 0x0003e2000c10190e */
[----:B0-----:R-:W-:Y:S01]  /*1f180*/  FMUL R47, R48, R11 ;  /* 0x0000000b302f7220 */ /* 0x001fe20000400000 */
[----:B------:R-:W-:Y:S01]  /*1f190*/  IADD3 R76, PT, PT, -R76, UR4, RZ ;  /* 0x000000044c4c7c10 */ /* 0x000fe2000fffe1ff */
[-C--:B------:R-:W-:Y:S01]  /*1f1a0*/  FMUL R46, R38, R4.reuse ;  /* 0x00000004262e7220 */ /* 0x080fe20000400000 */
[----:B------:R0:W-:Y:S01]  /*1f1b0*/  @P3 STG.E desc[UR14][R62.64+0x40], R17 ;  /* 0x000040113e003986 */ /* 0x0001e2000c10190e */
[----:B------:R-:W-:Y:S01]  /*1f1c0*/  FMUL R48, R39, R4 ;  /* 0x0000000427307220 */ /* 0x000fe20000400000 */
[-C--:B------:R-:W-:Y:S01]  /*1f1d0*/  FMUL R4, R33, R43.reuse ;  /* 0x0000002b21047220 */ /* 0x080fe20000400000 */
[----:B------:R-:W-:Y:S01]  /*1f1e0*/  FMUL R43, R77, R43 ;  /* 0x0000002b4d2b7220 */ /* 0x000fe20000400000 */
[----:B------:R-:W-:Y:S01]  /*1f1f0*/  @P3 STG.E desc[UR14][R86.64+0x40], R99 ;  /* 0x0000406356003986 */ /* 0x000fe2000c10190e */
[----:B------:R-:W-:Y:S01]  /*1f200*/  USHF.L.U32 UR4, UR17, 0x4, URZ ;  /* 0x0000000411047899 */ /* 0x000fe200080006ff */
[-C--:B------:R-:W-:Y:S01]  /*1f210*/  FMUL R38, R57, R4.reuse ;  /* 0x0000000439267220 */ /* 0x080fe20000400000 */
[----:B------:R-:W-:Y:S01]  /*1f220*/  FMUL R4, R58, R4 ;  /* 0x000000043a047220 */ /* 0x000fe20000400000 */
[----:B------:R-:W-:Y:S01]  /*1f230*/  @P2 STG.E desc[UR14][R80.64+0x40], R101 ;  /* 0x0000406550002986 */ /* 0x000fe2000c10190e */
[----:B-1----:R-:W-:Y:S01]  /*1f240*/  FMUL R15, R32, R5 ;  /* 0x00000005200f7220 */ /* 0x002fe20000400000 */
[----:B------:R-:W-:Y:S01]  /*1f250*/  FMUL R18, R27, R43 ;  /* 0x0000002b1b127220 */ /* 0x000fe20000400000 */
[----:B------:R-:W-:Y:S01]  /*1f260*/  ISETP.GT.U32.AND P6, PT, R76, 0x1, !P5 ;  /* 0x000000014c00780c */ /* 0x000fe20006fc4070 */
[----:B------:R-:W-:Y:S01]  /*1f270*/  @P2 STG.E desc[UR14][R72.64+0x40], R103 ;  /* 0x0000406748002986 */ /* 0x000fe2000c10190e */
[----:B0-----:R-:W-:Y:S01]  /*1f280*/  FMUL R17, R78, R5 ;  /* 0x000000054e117220 */ /* 0x001fe20000400000 */
[-C--:B------:R-:W-:Y:S01]  /*1f290*/  FMUL R5, R33, R30.reuse ;  /* 0x0000001e21057220 */ /* 0x080fe20000400000 */
[----:B------:R-:W-:Y:S01]  /*1f2a0*/  FMUL R30, R77, R30 ;  /* 0x0000001e4d1e7220 */ /* 0x000fe20000400000 */
[----:B------:R-:W-:Y:S01]  /*1f2b0*/  @P1 STG.E desc[UR14][R68.64+0x40], R105 ;  /* 0x0000406944001986 */ /* 0x000fe2000c10190e */
[----:B------:R-:W-:Y:S01]  /*1f2c0*/  ISETP.LT.U32.AND P2, PT, R0, UR17, P6 ;  /* 0x0000001100007c0c */ /* 0x000fe2000b741070 */
[-C--:B------:R-:W-:Y:S01]  /*1f2d0*/  FMUL R39, R59, R5.reuse ;  /* 0x000000053b277220 */ /* 0x080fe20000400000 */
[----:B------:R-:W-:Y:S01]  /*1f2e0*/  FMUL R5, R60, R5 ;  /* 0x000000053c057220 */ /* 0x000fe20000400000 */
[----:B------:R-:W-:Y:S01]  /*1f2f0*/  @P1 STG.E desc[UR14][R44.64+0x40], R107 ;  /* 0x0000406b2c001986 */ /* 0x000fe2000c10190e */
[----:B------:R-:W-:Y:S01]  /*1f300*/  FMUL R19, R19, R30 ;  /* 0x0000001e13137220 */ /* 0x000fe20000400000 */
[C---:B------:R-:W-:Y:S01]  /*1f310*/  ISETP.GT.U32.AND P4, PT, R76.reuse, 0x7, !P5 ;  /* 0x000000074c00780c */ /* 0x040fe20006f84070 */
[----:B------:R-:W-:Y:S01]  /*1f320*/  IMAD.WIDE.U32 R26, R31, 0x4, R12 ;  /* 0x000000041f1a7825 */ /* 0x000fe200078e000c */
[----:B------:R-:W-:Y:S01]  /*1f330*/  @P0 STG.E desc[UR14][R64.64+0x40], R109 ;  /* 0x0000406d40000986 */ /* 0x000fe2000c10190e */
[----:B------:R-:W-:-:S02]  /*1f340*/  ISETP.GT.U32.AND P3, PT, R76, 0x9, !P5 ;  /* 0x000000094c00780c */ /* 0x000fc40006f64070 */
[----:B------:R-:W-:Y:S01]  /*1f350*/  P2R R20, PR, RZ, 0x40 ;  /* 0x00000040ff147803 */ /* 0x000fe20000000000 */
[----:B------:R-:W-:Y:S01]  /*1f360*/  @P0 STG.E desc[UR14][R40.64+0x40], R111 ;  /* 0x0000406f28000986 */ /* 0x000fe2000c10190e */
[----:B------:R-:W-:Y:S01]  /*1f370*/  BAR.SYNC.DEFER_BLOCKING 0x0 ;  /* 0x0000000000007b1d */ /* 0x000fe20000010000 */
[----:B------:R-:W-:-:S04]  /*1f380*/  ISETP.GT.U32.AND P0, PT, R76, 0x3, !P5 ;  /* 0x000000034c00780c */ /* 0x000fc80006f04070 */
[----:B------:R-:W-:Y:S01]  /*1f390*/  ISETP.LT.U32.AND P1, PT, R0, UR17, P0 ;  /* 0x0000001100007c0c */ /* 0x000fe20008721070 */
[----:B------:R0:W-:Y:S04]  /*1f3a0*/  STS.64 [R61], R14 ;  /* 0x0000000e3d007388 */ /* 0x0001e80000000a00 */
[----:B------:R-:W-:Y:S04]  /*1f3b0*/  STS.64 [R79], R16 ;  /* 0x000000104f007388 */ /* 0x000fe80000000a00 */
[----:B------:R-:W-:Y:S01]  /*1f3c0*/  STS.64 [R61+0x40], R46 ;  /* 0x0000402e3d007388 */ /* 0x000fe20000000a00 */
[----:B0-----:R-:W-:Y:S01]  /*1f3d0*/  FMUL R14, R28, R43 ;  /* 0x0000002b1c0e7220 */ /* 0x001fe20000400000 */
[----:B------:R-:W-:-:S02]  /*1f3e0*/  FMUL R15, R52, R30 ;  /* 0x0000001e340f7220 */ /* 0x000fc40000400000 */
[----:B------:R-:W-:Y:S01]  /*1f3f0*/  STS.64 [R79+0x40], R48 ;  /* 0x000040304f007388 */ /* 0x000fe20000000a00 */
[----:B------:R-:W-:Y:S01]  /*1f400*/  P2R R52, PR, RZ, 0x1 ;  /* 0x00000001ff347803 */ /* 0x000fe20000000000 */
[----:B------:R-:W-:Y:S01]  /*1f410*/  IMAD.WIDE.U32 R30, R31, 0x4, R6 ;  /* 0x000000041f1e7825 */ /* 0x000fe200078e0006 */
[----:B------:R-:W-:Y:S01]  /*1f420*/  ISETP.GT.U32.AND P0, PT, R76, 0x5, !P5 ;  /* 0x000000054c00780c */ /* 0x000fe20006f04070 */
[----:B------:R-:W-:Y:S04]  /*1f430*/  STS.64 [R61+0x80], R38 ;  /* 0x000080263d007388 */ /* 0x000fe80000000a00 */
[----:B------:R-:W-:Y:S04]  /*1f440*/  STS.64 [R79+0x80], R4 ;  /* 0x000080044f007388 */ /* 0x000fe80000000a00 */
[----:B------:R-:W-:Y:S04]  /*1f450*/  STS.64 [R61+0xc0], R18 ;  /* 0x0000c0123d007388 */ /* 0x000fe80000000a00 */
[----:B------:R0:W-:Y:S01]  /*1f460*/  STS.64 [R79+0xc0], R14 ;  /* 0x0000c00e4f007388 */ /* 0x0001e20000000a00 */
[----:B------:R-:W-:Y:S01]  /*1f470*/  BAR.SYNC.DEFER_BLOCKING 0x0 ;  /* 0x0000000000007b1d */ /* 0x000fe20000010000 */
[----:B0-----:R-:W-:Y:S01]  /*1f480*/  MOV R15, UR4 ;  /* 0x00000004000f7c02 */ /* 0x001fe20008000f00 */
[----:B------:R-:W-:-:S04]  /*1f490*/  UIMAD UR4, UR17, 0x12, URZ ;  /* 0x00000012110478a4 */ /* 0x000fc8000f8e02ff */
[C---:B------:R-:W-:Y:S02]  /*1f4a0*/  IMAD.WIDE.U32 R4, R15.reuse, 0x4, R12 ;  /* 0x000000040f047825 */ /* 0x040fe400078e000c */
[----:B------:R-:W-:Y:S01]  /*1f4b0*/  MOV R19, UR4 ;  /* 0x0000000400137c02 */ /* 0x000fe20008000f00 */
[----:B------:R-:W-:Y:S01]  /*1f4c0*/  UIMAD UR4, UR17, 0x16, URZ ;  /* 0x00000016110478a4 */ /* 0x000fe2000f8e02ff */
[----:B------:R-:W-:-:S04]  /*1f4d0*/  IMAD.WIDE.U32 R14, R15, 0x4, R6 ;  /* 0x000000040f0e7825 */ /* 0x000fc800078e0006 */
[C---:B------:R-:W-:Y:S01]  /*1f4e0*/  IMAD.WIDE.U32 R16, R19.reuse, 0x4, R12 ;  /* 0x0000000413107825 */ /* 0x040fe200078e000c */
[----:B------:R-:W-:Y:S01]  /*1f4f0*/  MOV R39, UR4 ;  /* 0x0000000400277c02 */ /* 0x000fe20008000f00 */
[----:B------:R-:W-:Y:S01]  /*1f500*/  UIMAD UR4, UR17, 0x18, URZ ;  /* 0x00000018110478a4 */ /* 0x000fe2000f8e02ff */
[----:B------:R-:W0:Y:S01]  /*1f510*/  LDS R11, [R96] ;  /* 0x00000000600b7984 */ /* 0x000e220000000800 */
[----:B------:R-:W-:-:S03]  /*1f520*/  IMAD.WIDE.U32 R18, R19, 0x4, R6 ;  /* 0x0000000413127825 */ /* 0x000fc600078e0006 */
[----:B------:R-:W1:Y:S01]  /*1f530*/  LDS R23, [R96+0x2000] ;  /* 0x0020000060177984 */ /* 0x000e620000000800 */
[----:B------:R-:W-:-:S03]  /*1f540*/  IMAD.WIDE.U32 R40, R39, 0x4, R12 ;  /* 0x0000000427287825 */ /* 0x000fc600078e000c */
[----:B------:R-:W2:Y:S01]  /*1f550*/  LDS R43, [R96+0x80] ;  /* 0x00008000602b7984 */ /* 0x000ea20000000800 */
[----:B------:R-:W-:-:S03]  /*1f560*/  IMAD.WIDE.U32 R38, R39, 0x4, R6 ;  /* 0x0000000427267825 */ /* 0x000fc600078e0006 */
[----:B------:R-:W3:Y:S04]  /*1f570*/  LDS R45, [R96+0x2080] ;  /* 0x00208000602d7984 */ /* 0x000ee80000000800 */
[----:B------:R-:W4:Y:S04]  /*1f580*/  LDS R47, [R96+0x100] ;  /* 0x00010000602f7984 */ /* 0x000f280000000800 */
[----:B------:R-:W4:Y:S04]  /*1f590*/  LDS R49, [R96+0x2100] ;  /* 0x0021000060317984 */ /* 0x000f280000000800 */
[----:B------:R-:W4:Y:S04]  /*1f5a0*/  LDS R57, [R96+0x180] ;  /* 0x0001800060397984 */ /* 0x000f280000000800 */
[----:B------:R-:W4:Y:S04]  /*1f5b0*/  LDS R63, [R96+0x2180] ;  /* 0x00218000603f7984 */ /* 0x000f280000000800 */
[----:B------:R-:W4:Y:S04]  /*1f5c0*/  LDS R65, [R96+0x200] ;  /* 0x0002000060417984 */ /* 0x000f280000000800 */
[----:B------:R-:W4:Y:S04]  /*1f5d0*/  LDS R67, [R96+0x2200] ;  /* 0x0022000060437984 */ /* 0x000f280000000800 */
[----:B0-----:R-:W-:Y:S04]  /*1f5e0*/  @P2 STG.E desc[UR14][R4.64], R11 ;  /* 0x0000000b04002986 */ /* 0x001fe8000c10190e */
[----:B-1----:R-:W-:Y:S01]  /*1f5f0*/  @P2 STG.E desc[UR14][R14.64], R23 ;  /* 0x000000170e002986 */ /* 0x002fe2000c10190e */
[----:B------:R-:W-:-:S02]  /*1f600*/  ISETP.LT.U32.AND P2, PT, R0, UR17, P0 ;  /* 0x0000001100007c0c */ /* 0x000fc40008741070 */
[----:B------:R-:W-:Y:S01]  /*1f610*/  ISETP.GT.U32.AND P0, PT, R2, 0x10, P0 ;  /* 0x000000100200780c */ /* 0x000fe20000704070 */
[----:B--2---:R-:W-:Y:S04]  /*1f620*/  @P1 STG.E desc[UR14][R16.64], R43 ;  /* 0x0000002b10001986 */ /* 0x004fe8000c10190e */
[----:B---3--:R0:W-:Y:S01]  /*1f630*/  @P1 STG.E desc[UR14][R18.64], R45 ;  /* 0x0000002d12001986 */ /* 0x0081e2000c10190e */
[----:B------:R-:W-:Y:S02]  /*1f640*/  ISETP.LT.U32.AND P1, PT, R0, UR17, P4 ;  /* 0x0000001100007c0c */ /* 0x000fe4000a721070 */
[----:B------:R-:W-:Y:S01]  /*1f650*/  ISETP.GT.U32.AND P4, PT, R2, 0x10, P4 ;  /* 0x000000100200780c */ /* 0x000fe20002784070 */
[----:B------:R-:W1:Y:S04]  /*1f660*/  LDS R11, [R96+0x280] ;  /* 0x00028000600b7984 */ /* 0x000e680000000800 */
[----:B------:R-:W2:Y:S04]  /*1f670*/  LDS R23, [R96+0x2280] ;  /* 0x0022800060177984 */ /* 0x000ea80000000800 */
[----:B----4-:R3:W-:Y:S01]  /*1f680*/  @P2 STG.E desc[UR14][R26.64], R47 ;  /* 0x0000002f1a002986 */ /* 0x0107e2000c10190e */
[----:B0-----:R-:W-:Y:S01]  /*1f690*/  MOV R45, UR4 ;  /* 0x00000004002d7c02 */ /* 0x001fe20008000f00 */
[----:B------:R-:W-:-:S02]  /*1f6a0*/  UIMAD UR4, UR17, 0x1a, URZ ;  /* 0x0000001a110478a4 */ /* 0x000fc4000f8e02ff */
[----:B------:R-:W-:Y:S01]  /*1f6b0*/  @P2 STG.E desc[UR14][R30.64], R49 ;  /* 0x000000311e002986 */ /* 0x000fe2000c10190e */
[----:B------:R-:W-:-:S03]  /*1f6c0*/  ISETP.GT.U32.AND P2, PT, R76, 0xb, !P5 ;  /* 0x0000000b4c00780c */ /* 0x000fc60006f44070 */
[----:B------:R-:W-:Y:S01]  /*1f6d0*/  @P1 STG.E desc[UR14][R40.64], R57 ;  /* 0x0000003928001986 */ /* 0x000fe2000c10190e */
[----:B------:R-:W-:Y:S01]  /*1f6e0*/  MOV R43, UR4 ;  /* 0x00000004002b7c02 */ /* 0x000fe20008000f00 */
[----:B------:R-:W-:Y:S02]  /*1f6f0*/  UIMAD UR4, UR17, 0x1c, URZ ;  /* 0x0000001c110478a4 */ /* 0x000fe4000f8e02ff */
[----:B------:R0:W-:Y:S01]  /*1f700*/  @P1 STG.E desc[UR14][R38.64], R63 ;  /* 0x0000003f26001986 */ /* 0x0001e2000c10190e */
[----:B------:R-:W-:Y:S01]  /*1f710*/  ISETP.LT.U32.AND P1, PT, R0, UR17, P3 ;  /* 0x0000001100007c0c */ /* 0x000fe20009f21070 */
[C---:B---3--:R-:W-:Y:S01]  /*1f720*/  IMAD.WIDE.U32 R46, R45.reuse, 0x4, R12 ;  /* 0x000000042d2e7825 */ /* 0x048fe200078e000c */
[----:B------:R-:W-:Y:S01]  /*1f730*/  ISETP.GT.U32.AND P3, PT, R2, 0x10, P3 ;  /* 0x000000100200780c */ /* 0x000fe20001f64070 */
[----:B------:R-:W-:Y:S02]  /*1f740*/  LDS R57, [R96+0x2300] ;  /* 0x0023000060397984 */ /* 0x000fe40000000800 */
[----:B------:R-:W-:-:S04]  /*1f750*/  IMAD.WIDE.U32 R44, R45, 0x4, R6 ;  /* 0x000000042d2c7825 */ /* 0x000fc800078e0006 */
[C---:B------:R-:W-:Y:S01]  /*1f760*/  IMAD.WIDE.U32 R58, R43.reuse, 0x4, R12 ;  /* 0x000000042b3a7825 */ /* 0x040fe200078e000c */
[----:B0-----:R-:W-:Y:S01]  /*1f770*/  MOV R63, UR4 ;  /* 0x00000004003f7c02 */ /* 0x001fe20008000f00 */
[----:B------:R-:W-:Y:S02]  /*1f780*/  UIMAD UR4, UR17, 0x1e, URZ ;  /* 0x0000001e110478a4 */ /* 0x000fe4000f8e02ff */
[----:B------:R0:W-:Y:S01]  /*1f790*/  @P1 STG.E desc[UR14][R46.64], R65 ;  /* 0x000000412e001986 */ /* 0x0001e2000c10190e */
[----:B------:R-:W-:-:S03]  /*1f7a0*/  IMAD.WIDE.U32 R48, R43, 0x4, R6 ;  /* 0x000000042b307825 */ /* 0x000fc600078e0006 */
[----:B------:R-:W-:Y:S01]  /*1f7b0*/  @P1 STG.E desc[UR14][R44.64], R67 ;  /* 0x000000432c001986 */ /* 0x000fe2000c10190e */
[----:B------:R-:W-:Y:S02]  /*1f7c0*/  ISETP.LT.U32.AND P1, PT, R0, UR17, P2 ;  /* 0x0000001100007c0c */ /* 0x000fe40009721070 */
[----:B------:R-:W-:Y:S01]  /*1f7d0*/  ISETP.GT.U32.AND P2, PT, R2, 0x10, P2 ;  /* 0x000000100200780c */ /* 0x000fe20001744070 */
[----:B------:R-:W3:Y:S04]  /*1f7e0*/  LDS R43, [R96+0x300] ;  /* 0x00030000602b7984 */ /* 0x000ee80000000800 */
[----:B------:R-:W-:Y:S01]  /*1f7f0*/  LDS R67, [R96+0x2380] ;  /* 0x0023800060437984 */ /* 0x000fe20000000800 */
[----:B0-----:R-:W-:-:S04]  /*1f800*/  IMAD.WIDE.U32 R64, R63, 0x4, R12 ;  /* 0x000000043f407825 */ /* 0x001fc800078e000c */
[----:B------:R-:W-:Y:S01]  /*1f810*/  IMAD.WIDE.U32 R62, R63, 0x4, R6 ;  /* 0x000000043f3e7825 */ /* 0x000fe200078e0006 */
[----:B-1----:R0:W-:Y:S04]  /*1f820*/  @P1 STG.E desc[UR14][R58.64], R11 ;  /* 0x0000000b3a001986 */ /* 0x0021e8000c10190e */
[----:B--2---:R-:W-:Y:S01]  /*1f830*/  @P1 STG.E desc[UR14][R48.64], R23 ;  /* 0x0000001730001986 */ /* 0x004fe2000c10190e */
[C---:B------:R-:W-:Y:S02]  /*1f840*/  ISETP.GT.U32.AND P1, PT, R76.reuse, 0xd, !P5 ;  /* 0x0000000d4c00780c */ /* 0x040fe40006f24070 */
[----:B------:R-:W-:Y:S01]  /*1f850*/  ISETP.GT.U32.AND P5, PT, R76, 0xf, !P5 ;  /* 0x0000000f4c00780c */ /* 0x000fe20006fa4070 */
[----:B------:R-:W1:Y:S01]  /*1f860*/  LDS R23, [R96+0x380] ;  /* 0x0003800060177984 */ /* 0x000e620000000800 */
[----:B------:R-:W-:-:S02]  /*1f870*/  ISETP.LT.U32.AND P6, PT, R0, UR17, P1 ;  /* 0x0000001100007c0c */ /* 0x000fc40008fc1070 */
[----:B------:R-:W-:Y:S02]  /*1f880*/  ISETP.GT.U32.AND P1, PT, R2, 0x10, P1 ;  /* 0x000000100200780c */ /* 0x000fe40000f24070 */
[----:B0-----:R-:W-:-:S05]  /*1f890*/  MOV R11, UR4 ;  /* 0x00000004000b7c02 */ /* 0x001fca0008000f00 */
[----:B------:R-:W-:-:S04]  /*1f8a0*/  IMAD.WIDE.U32 R12, R11, 0x4, R12 ;  /* 0x000000040b0c7825 */ /* 0x000fc800078e000c */
[----:B------:R-:W-:-:S04]  /*1f8b0*/  IMAD.WIDE.U32 R6, R11, 0x4, R6 ;  /* 0x000000040b067825 */ /* 0x000fc800078e0006 */
[C---:B------:R-:W-:Y:S01]  /*1f8c0*/  FMUL R11, R33.reuse, R10 ;  /* 0x0000000a210b7220 */ /* 0x040fe20000400000 */
[----:B------:R-:W-:-:S03]  /*1f8d0*/  FMUL R33, R33, R3 ;  /* 0x0000000321217220 */ /* 0x000fc60000400000 */
[----:B------:R-:W-:Y:S01]  /*1f8e0*/  FMUL R32, R9, R11 ;  /* 0x0000000b09207220 */ /* 0x000fe20000400000 */
[----:B---3--:R-:W-:Y:S04]  /*1f8f0*/  @P6 STG.E desc[UR14][R64.64], R43 ;  /* 0x0000002b40006986 */ /* 0x008fe8000c10190e */
[----:B------:R-:W-:Y:S01]  /*1f900*/  @P6 STG.E desc[UR14][R62.64], R57 ;  /* 0x000000393e006986 */ /* 0x000fe2000c10190e */
[----:B------:R-:W-:Y:S01]  /*1f910*/  ISETP.LT.U32.AND P6, PT, R0, UR17, P5 ;  /* 0x0000001100007c0c */ /* 0x000fe2000afc1070 */
[C---:B------:R-:W-:Y:S01]  /*1f920*/  FMUL R0, R22.reuse, R10 ;  /* 0x0000000a16007220 */ /* 0x040fe20000400000 */
[-C--:B------:R-:W-:Y:S01]  /*1f930*/  FMUL R22, R22, R3.reuse ;  /* 0x0000000316167220 */ /* 0x080fe20000400000 */
[----:B------:R-:W-:Y:S02]  /*1f940*/  ISETP.GT.U32.AND P5, PT, R2, 0x10, P5 ;  /* 0x000000100200780c */ /* 0x000fe40002fa4070 */
[-C--:B------:R-:W-:Y:S01]  /*1f950*/  FMUL R34, R34, R0.reuse ;  /* 0x0000000022227220 */ /* 0x080fe20000400000 */
[----:B------:R-:W-:Y:S01]  /*1f960*/  FMUL R68, R35, R0 ;  /* 0x0000000023447220 */ /* 0x000fe20000400000 */
[C---:B------:R-:W-:Y:S01]  /*1f970*/  FMUL R0, R21.reuse, R10 ;  /* 0x0000000a15007220 */ /* 0x040fe20000400000 */
[-C--:B------:R-:W-:Y:S01]  /*1f980*/  FMUL R21, R21, R3.reuse ;  /* 0x0000000315157220 */ /* 0x080fe20000400000 */
[-C--:B------:R-:W-:Y:S01]  /*1f990*/  FMUL R35, R36, R22.reuse ;  /* 0x0000001624237220 */ /* 0x080fe20000400000 */
[----:B------:R-:W-:Y:S01]  /*1f9a0*/  FMUL R69, R37, R22 ;  /* 0x0000001625457220 */ /* 0x000fe20000400000 */
[C---:B------:R-:W-:Y:S01]  /*1f9b0*/  FMUL R10, R77.reuse, R10 ;  /* 0x0000000a4d0a7220 */ /* 0x040fe20000400000 */
[-C--:B------:R-:W-:Y:S01]  /*1f9c0*/  FMUL R22, R50, R0.reuse ;  /* 0x0000000032167220 */ /* 0x080fe20000400000 */
[----:B-1----:R0:W-:Y:S01]  /*1f9d0*/  @P6 STG.E desc[UR14][R12.64], R23 ;  /* 0x000000170c006986 */ /* 0x0021e2000c10190e */
[----:B------:R-:W-:Y:S01]  /*1f9e0*/  FMUL R3, R77, R3 ;  /* 0x000000034d037220 */ /* 0x000fe20000400000 */
[----:B------:R-:W-:Y:S01]  /*1f9f0*/  FMUL R36, R8, R11 ;  /* 0x0000000b08247220 */ /* 0x000fe20000400000 */
[-C--:B------:R-:W-:Y:S01]  /*1fa00*/  FMUL R37, R24, R33.reuse ;  /* 0x0000002118257220 */ /* 0x080fe20000400000 */
[----:B------:R-:W-:Y:S01]  /*1fa10*/  @P6 STG.E desc[UR14][R6.64], R67 ;  /* 0x0000004306006986 */ /* 0x000fe2000c10190e */
[----:B------:R-:W-:Y:S01]  /*1fa20*/  BAR.SYNC.DEFER_BLOCKING 0x0 ;  /* 0x0000000000007b1d */ /* 0x000fe20000010000 */
[----:B------:R-:W-:Y:S01]  /*1fa30*/  ISETP.NE.AND P6, PT, R20, RZ, PT ;  /* 0x000000ff1400720c */ /* 0x000fe20003fc5270 */
[----:B------:R-:W-:Y:S01]  /*1fa40*/  FMUL R20, R51, R0 ;  /* 0x0000000033147220 */ /* 0x000fe20000400000 */
[----:B------:R-:W-:Y:S01]  /*1fa50*/  FMUL R33, R25, R33 ;  /* 0x0000002119217220 */ /* 0x000fe20000400000 */
[-C--:B0-----:R-:W-:Y:S01]  /*1fa60*/  FMUL R23, R55, R21.reuse ;  /* 0x0000001537177220 */ /* 0x081fe20000400000 */
[----:B------:R-:W-:Y:S01]  /*1fa70*/  FMUL R21, R56, R21 ;  /* 0x0000001538157220 */ /* 0x000fe20000400000 */
[-C--:B------:R-:W-:Y:S01]  /*1fa80*/  FMUL R28, R53, R10.reuse ;  /* 0x0000000a351c7220 */ /* 0x080fe20000400000 */
[-C--:B------:R-:W-:Y:S01]  /*1fa90*/  FMUL R29, R29, R3.reuse ;  /* 0x000000031d1d7220 */ /* 0x080fe20000400000 */
[----:B------:R-:W-:Y:S01]  /*1faa0*/  FMUL R54, R54, R10 ;  /* 0x0000000a36367220 */ /* 0x000fe20000400000 */
[----:B------:R-:W-:Y:S01]  /*1fab0*/  FMUL R55, R42, R3 ;  /* 0x000000032a377220 */ /* 0x000fe20000400000 */
[----:B------:R-:W-:Y:S01]  /*1fac0*/  ISETP.GT.U32.AND P6, PT, R2, 0x10, P6 ;  /* 0x000000100200780c */ /* 0x000fe200037c4070 */
[----:B------:R-:W-:Y:S04]  /*1fad0*/  STS.64 [R61], R34 ;  /* 0x000000223d007388 */ /* 0x000fe80000000a00 */
[----:B------:R-:W-:Y:S04]  /*1fae0*/  STS.64 [R79], R68 ;  /* 0x000000444f007388 */ /* 0x000fe80000000a00 */
[----:B------:R-:W-:Y:S04]  /*1faf0*/  STS.64 [R61+0x40], R22 ;  /* 0x000040163d007388 */ /* 0x000fe80000000a00 */
[----:B------:R-:W-:Y:S04]  /*1fb00*/  STS.64 [R79+0x40], R20 ;  /* 0x000040144f007388 */ /* 0x000fe80000000a00 */
[----:B------:R-:W-:Y:S04]  /*1fb10*/  STS.64 [R61+0x80], R36 ;  /* 0x000080243d007388 */ /* 0x000fe80000000a00 */
[----:B------:R-:W-:Y:S04]  /*1fb20*/  STS.64 [R79+0x80], R32 ;  /* 0x000080204f007388 */ /* 0x000fe80000000a00 */
[----:B------:R-:W-:Y:S04]  /*1fb30*/  STS.64 [R61+0xc0], R28 ;  /* 0x0000c01c3d007388 */ /* 0x000fe80000000a00 */
[----:B------:R-:W-:Y:S01]  /*1fb40*/  STS.64 [R79+0xc0], R54 ;  /* 0x0000c0364f007388 */ /* 0x000fe20000000a00 */
[----:B------:R-:W-:Y:S06]  /*1fb50*/  BAR.SYNC.DEFER_BLOCKING 0x0 ;  /* 0x0000000000007b1d */ /* 0x000fec0000010000 */
        /* <DEDUP_REMOVED lines=11> */
[----:B------:R-:W0:Y:S04]  /*1fc10*/  LDS R43, [R96+0x280] ;  /* 0x00028000602b7984 */ /* 0x000e280000000800 */
[----:B------:R-:W0:Y:S04]  /*1fc20*/  LDS R3, [R96+0x2280] ;  /* 0x0022800060037984 */ /* 0x000e280000000800 */
[----:B-1----:R-:W-:Y:S01]  /*1fc30*/  @P6 STG.E desc[UR14][R14.64+0x40], R9 ;  /* 0x000040090e006986 */ /* 0x002fe2000c10190e */
[----:B------:R-:W-:-:S03]  /*1fc40*/  ISETP.NE.AND P6, PT, R52, RZ, PT ;  /* 0x000000ff3400720c */ /* 0x000fc60003fc5270 */
[----:B------:R-:W1:Y:S01]  /*1fc50*/  LDS R5, [R96+0x300] ;  /* 0x0003000060057984 */ /* 0x000e620000000800 */
[----:B------:R-:W-:-:S03]  /*1fc60*/  ISETP.GT.U32.AND P6, PT, R2, 0x10, P6 ;  /* 0x000000100200780c */ /* 0x000fc600037c4070 */
[----:B------:R-:W1:Y:S04]  /*1fc70*/  LDS R9, [R96+0x2300] ;  /* 0x0023000060097984 */ /* 0x000e680000000800 */
[----:B------:R-:W1:Y:S06]  /*1fc80*/  LDS R15, [R96+0x380] ;  /* 0x00038000600f7984 */ /* 0x000e6c0000000800 */
[----:B--2---:R2:W-:Y:S04]  /*1fc90*/  @P6 STG.E desc[UR14][R16.64+0x40], R11 ;  /* 0x0000400b10006986 */ /* 0x0045e8000c10190e */
[----:B---3--:R2:W-:Y:S04]  /*1fca0*/  @P6 STG.E desc[UR14][R18.64+0x40], R21 ;  /* 0x0000401512006986 */ /* 0x0085e8000c10190e */
[----:B----4-:R2:W-:Y:S04]  /*1fcb0*/  @P0 STG.E desc[UR14][R26.64+0x40], R23 ;  /* 0x000040171a000986 */ /* 0x0105e8000c10190e */
[----:B------:R2:W-:Y:S04]  /*1fcc0*/  @P0 STG.E desc[UR14][R30.64+0x40], R25 ;  /* 0x000040191e000986 */ /* 0x0005e8000c10190e */
[----:B------:R2:W-:Y:S04]  /*1fcd0*/  @P4 STG.E desc[UR14][R40.64+0x40], R29 ;  /* 0x0000401d28004986 */ /* 0x0005e8000c10190e */
[----:B------:R2:W-:Y:S04]  /*1fce0*/  @P4 STG.E desc[UR14][R38.64+0x40], R33 ;  /* 0x0000402126004986 */ /* 0x0005e8000c10190e */
[----:B------:R2:W-:Y:S04]  /*1fcf0*/  @P3 STG.E desc[UR14][R46.64+0x40], R35 ;  /* 0x000040232e003986 */ /* 0x0005e8000c10190e */
[----:B------:R2:W-:Y:S04]  /*1fd00*/  @P3 STG.E desc[UR14][R44.64+0x40], R37 ;  /* 0x000040252c003986 */ /* 0x0005e8000c10190e */
[----:B0-----:R2:W-:Y:S04]  /*1fd10*/  @P2 STG.E desc[UR14][R58.64+0x40], R43 ;  /* 0x0000402b3a002986 */ /* 0x0015e8000c10190e */
[----:B------:R2:W-:Y:S04]  /*1fd20*/  @P2 STG.E desc[UR14][R48.64+0x40], R3 ;  /* 0x0000400330002986 */ /* 0x0005e8000c10190e */
[----:B-1----:R2:W-:Y:S04]  /*1fd30*/  @P1 STG.E desc[UR14][R64.64+0x40], R5 ;  /* 0x0000400540001986 */ /* 0x0025e8000c10190e */
[----:B------:R2:W-:Y:S04]  /*1fd40*/  @P1 STG.E desc[UR14][R62.64+0x40], R9 ;  /* 0x000040093e001986 */ /* 0x0005e8000c10190e */
[----:B------:R2:W-:Y:S01]  /*1fd50*/  @P5 STG.E desc[UR14][R12.64+0x40], R15 ;  /* 0x0000400f0c005986 */ /* 0x0005e2000c10190e */
[----:B------:R-:W-:Y:S05]  /*1fd60*/  @!P5 EXIT ;  /* 0x000000000000d94d */ /* 0x000fea0003800000 */
[----:B--2---:R-:W0:Y:S04]  /*1fd70*/  LDS R3, [R96+0x2380] ;  /* 0x0023800060037984 */ /* 0x004e280000000800 */
[----:B0-----:R-:W-:Y:S01]  /*1fd80*/  STG.E desc[UR14][R6.64+0x40], R3 ;  /* 0x0000400306007986 */ /* 0x001fe2000c10190e */
[----:B------:R-:W-:Y:S05]  /*1fd90*/  EXIT ;  /* 0x000000000000794d */ /* 0x000fea0003800000 */
.L_x_108:
[----:B------:R-:W-:-:S00]  /*1fda0*/  BRA `(.L_x_108) ;  /* 0xfffffffc00fc7947 */ /* 0x000fc0000383ffff */
[----:B------:R-:W-:-:S00]  /*1fdb0*/  NOP ;  /* 0x0000000000007918 */ /* 0x000fc00000000000 */
        /* <DEDUP_REMOVED lines=12> */
.L_x_109:


//--------------------- .nv.shared._Z6kerneliiPKfS0_S0_S0_S0_S0_S0_S0_S0_PKiS2_S2_S2_PfS3_jjjjj --------------------------
	.section	.nv.shared._Z6kerneliiPKfS0_S0_S0_S0_S0_S0_S0_S0_PKiS2_S2_S2_PfS3_jjjjj,"aw",@nobits
	.sectionflags	@""
	.align	32768
.nv.shared._Z6kerneliiPKfS0_S0_S0_S0_S0_S0_S0_S0_PKiS2_S2_S2_PfS3_jjjjj:
	.zero		44032


//--------------------- .nv.shared.reserved.0     --------------------------
	.section	.nv.shared.reserved.0,"aw",@nobits
	.weak		__nv_reservedSMEM_offset_0_alias
	.size		__nv_reservedSMEM_offset_0_alias, 0, 64
	.other		__nv_reservedSMEM_offset_0_alias,@"STO_CUDA_RESERVED_SHARED STV_DEFAULT"
__nv_reservedSMEM_offset_0_alias:
	.zero		0
	.zero		64


//--------------------- .nv.constant0._Z6kerneliiPKfS0_S0_S0_S0_S0_S0_S0_S0_PKiS2_S2_S2_PfS3_jjjjj --------------------------
	.section	.nv.constant0._Z6kerneliiPKfS0_S0_S0_S0_S0_S0_S0_S0_PKiS2_S2_S2_PfS3_jjjjj,"a",@progbits
	.sectionflags	@""
	.align	4
.nv.constant0._Z6kerneliiPKfS0_S0_S0_S0_S0_S0_S0_S0_PKiS2_S2_S2_PfS3_jjjjj:
	.zero		1044


//--------------------- SYMBOLS --------------------------

	.type		.nv.reservedSmem.offset0,@object
	.size		.nv.reservedSmem.offset0,0x4
	.type		.nv.reservedSmem.cap,@object
	.size		.nv.reservedSmem.cap,0x4
